def matmul_kernel(
    a_ptr,
    b_ptr,
    c_ptr,
    M,
    N,
    K,
    stride_am,
    stride_ak,
    stride_bk,
    stride_bn,
    stride_cm,
    stride_cn,
    BLOCK_M: tl.constexpr,
    BLOCK_N: tl.constexpr,
    BLOCK_K: tl.constexpr,
    GROUP_M: tl.constexpr,
):
    pid = tl.program_id(axis=0)
    num_pid_m = tl.cdiv(M, BLOCK_M)
    num_pid_n = tl.cdiv(N, BLOCK_N)
    num_pid_in_group = GROUP_M * num_pid_n
    group_id = pid // num_pid_in_group
    first_pid_m = group_id * GROUP_M
    group_size_m = min(num_pid_m - first_pid_m, GROUP_M)
    pid_m = first_pid_m + ((pid % num_pid_in_group) % group_size_m)
    pid_n = (pid % num_pid_in_group) // group_size_m

    offs_am = (pid_m * BLOCK_M + tl.arange(0, BLOCK_M)) % M
    offs_bn = (pid_n * BLOCK_N + tl.arange(0, BLOCK_N)) % N
    offs_k = tl.arange(0, BLOCK_K)
    a_ptrs = a_ptr + offs_am[:, None] * stride_am + offs_k[None, :] * stride_ak
    b_ptrs = b_ptr + offs_k[:, None] * stride_bk + offs_bn[None, :] * stride_bn

    acc = tl.zeros((BLOCK_M, BLOCK_N), dtype=tl.float32)
    for kk in range(0, tl.cdiv(K, BLOCK_K)):
        a = tl.load(a_ptrs, mask=offs_k[None, :] < K - kk * BLOCK_K, other=0.0)
        b = tl.load(b_ptrs, mask=offs_k[:, None] < K - kk * BLOCK_K, other=0.0)
        acc = tl.dot(a, b, acc)
        a_ptrs += BLOCK_K * stride_ak
        b_ptrs += BLOCK_K * stride_bk

    c = acc.to(c_ptr.dtype.element_ty)
    offs_cm = pid_m * BLOCK_M + tl.arange(0, BLOCK_M)
    offs_cn = pid_n * BLOCK_N + tl.arange(0, BLOCK_N)
    c_ptrs = c_ptr + offs_cm[:, None] * stride_cm + offs_cn[None, :] * stride_cn
    mask = (offs_cm[:, None] < M) & (offs_cn[None, :] < N)
    tl.store(c_ptrs, c, mask=mask)

# config = {"BLOCK_K": 64, "BLOCK_M": 64, "BLOCK_N": 512, "GROUP_M": 8, "arch": "sm_100", "dtype": "bf16", "num_ctas": 1, "num_stages": 3, "num_warps": 4}
# arch = sm_100


// ===== COMPILED SASS (sm_100a) =====

	.target	sm_100a

	.elftype	@"ET_EXEC"


//--------------------- .note.nv.tkinfo           --------------------------
	.section	.note.nv.tkinfo,"",@"SHT_NOTE"
	.sectionflags	@"SHF_NOTE_NV_TKINFO"
	.tkinfo
        /*0018*/ 	.word	0x00000081
        /*0030*/ 	.string	""
        /*0030*/ 	.string	"ptxas-blackwell"
        /*0030*/ 	.string	"Cuda compilation tools, release 12.9, V12.9.86"
        /*0030*/ 	.string	"Build cuda_12.9.r12.9/compiler.36037853_0"
        /*0030*/ 	.string	"-v  -suppress-debug-info  -lineinfo  -arch sm_100a "



//--------------------- .note.nv.cuver            --------------------------
	.section	.note.nv.cuver,"",@"SHT_NOTE"
	.sectionflags	@"SHF_NOTE_NV_CUVER"
        /*0018*/ 	.short	0x0001
        /*001a*/ 	.short	0x0064
        /*001c*/ 	.short	0x0001
        /*001e*/ 	.short	0x0000
        /*0020*/ 	.short	0x0001
        /*0022*/ 	.short	0x0000


//--------------------- .nv.info                  --------------------------
	.section	.nv.info,"",@"SHT_CUDA_INFO"
	.align	4


	//----- nvinfo : EIATTR_REGCOUNT
	.align		4
        /*0000*/ 	.byte	0x04, 0x2f
        /*0002*/ 	.short	(.L_4 - .L_3)
	.align		4
.L_3:
        /*0004*/ 	.word	index@(matmul_kernel)
        /*0008*/ 	.word	0x00000060


	//----- nvinfo : EIATTR_FRAME_SIZE
	.align		4
.L_4:
        /*000c*/ 	.byte	0x04, 0x11
        /*000e*/ 	.short	(.L_6 - .L_5)
	.align		4
.L_5:
        /*0010*/ 	.word	index@($__internal_2_$__cuda_sm10x_tcgen05_guardrail_trap_unallocated_columns_being_dealloced)
        /*0014*/ 	.word	0x00001040


	//----- nvinfo : EIATTR_FRAME_SIZE
	.align		4
.L_6:
        /*0018*/ 	.byte	0x04, 0x11
        /*001a*/ 	.short	(.L_8 - .L_7)
	.align		4
.L_7:
        /*001c*/ 	.word	index@($__internal_1_$__cuda_sm10x_tcgen05_guardrail_trap_phase_invalid_during_alloc)
        /*0020*/ 	.word	0x00001040


	//----- nvinfo : EIATTR_FRAME_SIZE
	.align		4
.L_8:
        /*0024*/ 	.byte	0x04, 0x11
        /*0026*/ 	.short	(.L_10 - .L_9)
	.align		4
.L_9:
        /*0028*/ 	.word	index@($__internal_0_$__cuda_sm10x_tcgen05_guardrail_trap_col_being_dealloced_not_returned_by_alloc)
        /*002c*/ 	.word	0x00001040


	//----- nvinfo : EIATTR_FRAME_SIZE
	.align		4
.L_10:
        /*0030*/ 	.byte	0x04, 0x11
        /*0032*/ 	.short	(.L_12 - .L_11)
	.align		4
.L_11:
        /*0034*/ 	.word	index@(matmul_kernel)
        /*0038*/ 	.word	0x00001040


	//----- nvinfo : EIATTR_MIN_STACK_SIZE
	.align		4
.L_12:
        /*003c*/ 	.byte	0x04, 0x12
        /*003e*/ 	.short	(.L_14 - .L_13)
	.align		4
.L_13:
        /*0040*/ 	.word	index@(matmul_kernel)
        /*0044*/ 	.word	0x00001040
.L_14:


//--------------------- .nv.info.matmul_kernel    --------------------------
	.section	.nv.info.matmul_kernel,"",@"SHT_CUDA_INFO"
	.sectionflags	@""
	.align	4


	//----- nvinfo : EIATTR_CUDA_API_VERSION
	.align		4
        /*0000*/ 	.byte	0x04, 0x37
        /*0002*/ 	.short	(.L_16 - .L_15)
.L_15:
        /*0004*/ 	.word	0x00000081


	//----- nvinfo : EIATTR_KPARAM_INFO
	.align		4
.L_16:
        /*0008*/ 	.byte	0x04, 0x17
        /*000a*/ 	.short	(.L_18 - .L_17)
.L_17:
        /*000c*/ 	.word	0x00000000
        /*0010*/ 	.short	0x000d
        /*0012*/ 	.short	0x0048
        /*0014*/ 	.byte	0x00, 0xf4, 0x21, 0x00


	//----- nvinfo : EIATTR_KPARAM_INFO
	.align		4
.L_18:
        /*0018*/ 	.byte	0x04, 0x17
        /*001a*/ 	.short	(.L_20 - .L_19)
.L_19:
        /*001c*/ 	.word	0x00000000
        /*0020*/ 	.short	0x000c
        /*0022*/ 	.short	0x0040
        /*0024*/ 	.byte	0x00, 0xf4, 0x21, 0x00


	//----- nvinfo : EIATTR_KPARAM_INFO
	.align		4
.L_20:
        /*0028*/ 	.byte	0x04, 0x17
        /*002a*/ 	.short	(.L_22 - .L_21)
.L_21:
        /*002c*/ 	.word	0x00000000
        /*0030*/ 	.short	0x000b
        /*0032*/ 	.short	0x0038
        /*0034*/ 	.byte	0x00, 0xf0, 0x11, 0x00


	//----- nvinfo : EIATTR_KPARAM_INFO
	.align		4
.L_22:
        /*0038*/ 	.byte	0x04, 0x17
        /*003a*/ 	.short	(.L_24 - .L_23)
.L_23:
        /*003c*/ 	.word	0x00000000
        /*0040*/ 	.short	0x000a
        /*0042*/ 	.short	0x0034
        /*0044*/ 	.byte	0x00, 0xf0, 0x11, 0x00


	//----- nvinfo : EIATTR_KPARAM_INFO
	.align		4
.L_24:
        /*0048*/ 	.byte	0x04, 0x17
        /*004a*/ 	.short	(.L_26 - .L_25)
.L_25:
        /*004c*/ 	.word	0x00000000
        /*0050*/ 	.short	0x0009
        /*0052*/ 	.short	0x0030
        /*0054*/ 	.byte	0x00, 0xf0, 0x11, 0x00


	//----- nvinfo : EIATTR_KPARAM_INFO
	.align		4
.L_26:
        /*0058*/ 	.byte	0x04, 0x17
        /*005a*/ 	.short	(.L_28 - .L_27)
.L_27:
        /*005c*/ 	.word	0x00000000
        /*0060*/ 	.short	0x0008
        /*0062*/ 	.short	0x002c
        /*0064*/ 	.byte	0x00, 0xf0, 0x11, 0x00


	//----- nvinfo : EIATTR_KPARAM_INFO
	.align		4
.L_28:
        /*0068*/ 	.byte	0x04, 0x17
        /*006a*/ 	.short	(.L_30 - .L_29)
.L_29:
        /*006c*/ 	.word	0x00000000
        /*0070*/ 	.short	0x0007
        /*0072*/ 	.short	0x0028
        /*0074*/ 	.byte	0x00, 0xf0, 0x11, 0x00


	//----- nvinfo : EIATTR_KPARAM_INFO
	.align		4
.L_30:
        /*0078*/ 	.byte	0x04, 0x17
        /*007a*/ 	.short	(.L_32 - .L_31)
.L_31:
        /*007c*/ 	.word	0x00000000
        /*0080*/ 	.short	0x0006
        /*0082*/ 	.short	0x0024
        /*0084*/ 	.byte	0x00, 0xf0, 0x11, 0x00


	//----- nvinfo : EIATTR_KPARAM_INFO
	.align		4
.L_32:
        /*0088*/ 	.byte	0x04, 0x17
        /*008a*/ 	.short	(.L_34 - .L_33)
.L_33:
        /*008c*/ 	.word	0x00000000
        /*0090*/ 	.short	0x0005
        /*0092*/ 	.short	0x0020
        /*0094*/ 	.byte	0x00, 0xf0, 0x11, 0x00


	//----- nvinfo : EIATTR_KPARAM_INFO
	.align		4
.L_34:
        /*0098*/ 	.byte	0x04, 0x17
        /*009a*/ 	.short	(.L_36 - .L_35)
.L_35:
        /*009c*/ 	.word	0x00000000
        /*00a0*/ 	.short	0x0004
        /*00a2*/ 	.short	0x001c
        /*00a4*/ 	.byte	0x00, 0xf0, 0x11, 0x00


	//----- nvinfo : EIATTR_KPARAM_INFO
	.align		4
.L_36:
        /*00a8*/ 	.byte	0x04, 0x17
        /*00aa*/ 	.short	(.L_38 - .L_37)
.L_37:
        /*00ac*/ 	.word	0x00000000
        /*00b0*/ 	.short	0x0003
        /*00b2*/ 	.short	0x0018
        /*00b4*/ 	.byte	0x00, 0xf0, 0x11, 0x00


	//----- nvinfo : EIATTR_KPARAM_INFO
	.align		4
.L_38:
        /*00b8*/ 	.byte	0x04, 0x17
        /*00ba*/ 	.short	(.L_40 - .L_39)
.L_39:
        /*00bc*/ 	.word	0x00000000
        /*00c0*/ 	.short	0x0002
        /*00c2*/ 	.short	0x0010
        /*00c4*/ 	.byte	0x00, 0xf4, 0x21, 0x00


	//----- nvinfo : EIATTR_KPARAM_INFO
	.align		4
.L_40:
        /*00c8*/ 	.byte	0x04, 0x17
        /*00ca*/ 	.short	(.L_42 - .L_41)
.L_41:
        /*00cc*/ 	.word	0x00000000
        /*00d0*/ 	.short	0x0001
        /*00d2*/ 	.short	0x0008
        /*00d4*/ 	.byte	0x00, 0xf4, 0x21, 0x00


	//----- nvinfo : EIATTR_KPARAM_INFO
	.align		4
.L_42:
        /*00d8*/ 	.byte	0x04, 0x17
        /*00da*/ 	.short	(.L_44 - .L_43)
.L_43:
        /*00dc*/ 	.word	0x00000000
        /*00e0*/ 	.short	0x0000
        /*00e2*/ 	.short	0x0000
        /*00e4*/ 	.byte	0x00, 0xf4, 0x21, 0x00


	//----- nvinfo : EIATTR_AT_ENTRY_FRAGMENTS
	.align		4
.L_44:
        /*00e8*/ 	.byte	0x04, 0x4f
        /*00ea*/ 	.short	(.L_46 - .L_45)


	//   ....[0]....
.L_45:
        /*00ec*/ 	.word	0x00000004


	//----- nvinfo : EIATTR_RESERVED_SMEM_USED
	.align		4
.L_46:
        /*00f0*/ 	.byte	0x01, 0x41
	.zero		2


	//----- nvinfo : EIATTR_SPARSE_MMA_MASK
	.align		4
        /*00f4*/ 	.byte	0x03, 0x50
        /*00f6*/ 	.short	0x0000


	//----- nvinfo : EIATTR_TCGEN05_1CTA_USED
	.align		4
        /*00f8*/ 	.byte	0x01, 0x51
	.zero		2


	//----- nvinfo : EIATTR_MAXREG_COUNT
	.align		4
        /*00fc*/ 	.byte	0x03, 0x1b
        /*00fe*/ 	.short	0x00ff


	//----- nvinfo : EIATTR_NUM_BARRIERS
	.align		4
        /*0100*/ 	.byte	0x02, 0x4c
        /*0102*/ 	.byte	0x01
	.zero		1


	//----- nvinfo : EIATTR_ANNOTATIONS
	.align		4
        /*0104*/ 	.byte	0x04, 0x55
        /*0106*/ 	.short	(.L_48 - .L_47)


	//   ....[0]....
.L_47:
        /*0108*/ 	.word	0x00000001
        /*010c*/ 	.byte	0xc0, 0x0a, 0x00, 0x00, 0x01, 0x00, 0x00, 0x00, 0x00, 0x0b, 0x00, 0x00, 0x01, 0x00, 0x00, 0x00
        /* <DEDUP_REMOVED lines=2306> */
        /*913c*/ 	.byte	0x90, 0x9a, 0x03, 0x00, 0x01, 0x00, 0x00, 0x00, 0xa0, 0x9a, 0x03, 0x00


	//----- nvinfo : EIATTR_INT_WARP_WIDE_INSTR_OFFSETS
	.align		4
.L_48:
        /*9148*/ 	.byte	0x04, 0x31
        /*914a*/ 	.short	(.L_50 - .L_49)


	//   ....[0]....
.L_49:
        /*914c*/ 	.word	0x00009430


	//   ....[1]....
        /*9150*/ 	.word	0x00009440


	//   ....[2]....
        /*9154*/ 	.word	0x00016530


	//   ....[3]....
        /*9158*/ 	.word	0x0003a100


	//   ....[4]....
        /*915c*/ 	.word	0x0003a150


	//----- nvinfo : EIATTR_COOP_GROUP_MASK_REGIDS
	.align		4
.L_50:
        /*9160*/ 	.byte	0x04, 0x29
        /*9162*/ 	.short	(.L_52 - .L_51)


	//   ....[0]....
.L_51:
        /*9164*/ 	.word	0xffffffff


	//   ....[1]....
        /*9168*/ 	.word	0xffffffff


	//   ....[2]....
        /*916c*/ 	.word	0xffffffff


	//   ....[3]....
        /*9170*/ 	.word	0xffffffff


	//----- nvinfo : EIATTR_COOP_GROUP_INSTR_OFFSETS
	.align		4
.L_52:
        /*9174*/ 	.byte	0x04, 0x28
        /*9176*/ 	.short	(.L_54 - .L_53)


	//   ....[0]....
.L_53:
        /*9178*/ 	.word	0x00000070


	//   ....[1]....
        /*917c*/ 	.word	0x00000330


	//   ....[2]....
        /*9180*/ 	.word	0x00039f90


	//   ....[3]....
        /*9184*/ 	.word	0x0003a200


	//----- nvinfo : EIATTR_VRC_CTA_INIT_COUNT
	.align		4
.L_54:
        /*9188*/ 	.byte	0x02, 0x4a
        /*918a*/ 	.byte	0x80
	.zero		1


	//----- nvinfo : EIATTR_MBARRIER_INSTR_OFFSETS
	.align		4
        /*918c*/ 	.byte	0x04, 0x39
        /*918e*/ 	.short	(.L_56 - .L_55)


	//   ....[0]....
.L_55:
        /*9190*/ 	.word	0x00009910
        /*9194*/ 	.word	0x000000ff
        /*9198*/ 	.word	0x00000000
        /*919c*/ 	.short	0x0100
        /*919e*/ 	.byte	0x0e
	.zero		1


	//   ....[1]....
        /*91a0*/ 	.word	0x000165e0
        /*91a4*/ 	.word	0x000000ff
        /*91a8*/ 	.word	0x00024008
        /*91ac*/ 	.short	0x0100
        /*91ae*/ 	.byte	0x0a
	.zero		1


	//   ....[2]....
        /*91b0*/ 	.word	0x00025c60
        /*91b4*/ 	.word	0x000000ff
        /*91b8*/ 	.word	0x00000000
        /*91bc*/ 	.short	0x010a
        /*91be*/ 	.byte	0x0e
	.zero		1


	//   ....[3]....
        /*91c0*/ 	.word	0x0002f7f0
        /*91c4*/ 	.word	0x000000ff
        /*91c8*/ 	.word	0x00000000
        /*91cc*/ 	.short	0x010a
        /*91ce*/ 	.byte	0x0e
	.zero		1


	//   ....[4]....
        /*91d0*/ 	.word	0x0002f8b0
        /*91d4*/ 	.word	0x000000ff
        /*91d8*/ 	.word	0x00024000
        /*91dc*/ 	.short	0x0108
        /*91de*/ 	.byte	0x0a
	.zero		1


	//   ....[5]....
        /*91e0*/ 	.word	0x0002f920
        /*91e4*/ 	.word	0x000000ff
        /*91e8*/ 	.word	0x00024008
        /*91ec*/ 	.short	0x0108
        /*91ee*/ 	.byte	0x0a
	.zero		1


	//   ....[6]....
        /*91f0*/ 	.word	0x0003a220
        /*91f4*/ 	.word	0x000000ff
        /*91f8*/ 	.word	0x00000000
        /*91fc*/ 	.short	0x010a
        /*91fe*/ 	.byte	0x0e
	.zero		1


	//   ....[7]....
        /*9200*/ 	.word	0x0003a250
        /*9204*/ 	.word	0x000000ff
        /*9208*/ 	.word	0x00000000
        /*920c*/ 	.short	0x010a
        /*920e*/ 	.byte	0x0e
	.zero		1


	//----- nvinfo : EIATTR_NUM_MBARRIERS
	.align		4
.L_56:
        /*9210*/ 	.byte	0x03, 0x38
        /*9212*/ 	.short	0x0002


	//----- nvinfo : EIATTR_EXIT_INSTR_OFFSETS
	.align		4
        /*9214*/ 	.byte	0x04, 0x1c
        /*9216*/ 	.short	(.L_58 - .L_57)


	//   ....[0]....
.L_57:
        /*9218*/ 	.word	0x0003a210


	//----- nvinfo : EIATTR_REQNTID
	.align		4
.L_58:
        /*921c*/ 	.byte	0x04, 0x10
        /*921e*/ 	.short	(.L_60 - .L_59)
.L_59:
        /*9220*/ 	.word	0x00000080
        /*9224*/ 	.word	0x00000001
        /*9228*/ 	.word	0x00000001


	//----- nvinfo : EIATTR_CRS_STACK_SIZE
	.align		4
.L_60:
        /*922c*/ 	.byte	0x04, 0x1e
        /*922e*/ 	.short	(.L_62 - .L_61)
.L_61:
        /*9230*/ 	.word	0x00000000


	//----- nvinfo : EIATTR_CBANK_PARAM_SIZE
	.align		4
.L_62:
        /*9234*/ 	.byte	0x03, 0x19
        /*9236*/ 	.short	0x0050


	//----- nvinfo : EIATTR_PARAM_CBANK
	.align		4
        /*9238*/ 	.byte	0x04, 0x0a
        /*923a*/ 	.short	(.L_64 - .L_63)
	.align		4
.L_63:
        /*923c*/ 	.word	index@(.nv.constant0.matmul_kernel)
        /*9240*/ 	.short	0x0380
        /*9242*/ 	.short	0x0050


	//----- nvinfo : EIATTR_SW_WAR
	.align		4
.L_64:
        /*9244*/ 	.byte	0x04, 0x36
        /*9246*/ 	.short	(.L_66 - .L_65)
.L_65:
        /*9248*/ 	.word	0x00000008
.L_66:


//--------------------- .nv.compat                --------------------------
	.section	.nv.compat,"",@"SHT_CUDA_COMPAT_INFO"
	.align	4
        /*0000*/ 	.byte	0x02, 0x02, 0x02, 0x00, 0x02, 0x05, 0x05, 0x00, 0x02, 0x03, 0x00, 0x00, 0x02, 0x06, 0x01, 0x00


//--------------------- .nv.callgraph             --------------------------
	.section	.nv.callgraph,"",@"SHT_CUDA_CALLGRAPH"
	.align	4
	.sectionentsize	8
	.align		4
        /*0000*/ 	.word	0x00000000
	.align		4
        /*0004*/ 	.word	0xffffffff
	.align		4
        /*0008*/ 	.word	0x00000000
	.align		4
        /*000c*/ 	.word	0xfffffffe
	.align		4
        /*0010*/ 	.word	0x00000000
	.align		4
        /*0014*/ 	.word	0xfffffffd
	.align		4
        /*0018*/ 	.word	0x00000000
	.align		4
        /*001c*/ 	.word	0xfffffffc


//--------------------- .text.matmul_kernel       --------------------------
	.section	.text.matmul_kernel,"ax",@progbits
	.align	128
        .global         matmul_kernel
        .type           matmul_kernel,@function
        .size           matmul_kernel,(.L_x_20 - matmul_kernel)
        .other          matmul_kernel,@"STO_CUDA_ENTRY STV_DEFAULT"
matmul_kernel:
.text.matmul_kernel:
[----:B------:R-:W0:Y:S01]  /*0000*/  LDC R1, c[0x0][0x37c] ;  /* 0x0000df00ff017b82 */ /* 0x000e220000000800 */
[----:B------:R-:W1:Y:S01]  /*0010*/  S2R R0, SR_TID.X ;  /* 0x0000000000007919 */ /* 0x000e620000002100 */
[----:B0-----:R-:W-:Y:S01]  /*0020*/  VIADD R1, R1, 0xffffefc0 ;  /* 0xffffefc001017836 */ /* 0x001fe20000000000 */
[----:B-1----:R-:W-:-:S13]  /*0030*/  ISETP.GE.U32.AND P0, PT, R0, 0x20, PT ;  /* 0x000000200000780c */ /* 0x002fda0003f06070 */
[----:B------:R-:W-:Y:S02]  /*0040*/  VOTEU.ANY UP0, P0 ;  /* 0x0000000000ff7886 */ /* 0x000fe40000000100 */
[----:B------:R-:W-:Y:S05]  /*0050*/  BRA.U UP0, `(.L_x_0) ;  /* 0x0000000100b87547 */ /* 0x000fea000b800000 */
[----:B------:R-:W0:Y:S01]  /*0060*/  S2UR UR6, SR_CgaCtaId ;  /* 0x00000000000679c3 */ /* 0x000e220000008800 */
[----:B------:R-:W-:Y:S01]  /*0070*/  NOP ;  /* 0x0000000000007918 */ /* 0x000fe20000000000 */
[----:B------:R-:W-:Y:S02]  /*0080*/  UMOV UR4, 0x40 ;  /* 0x0000004000047882 */ /* 0x000fe40000000000 */
[----:B0-----:R-:W-:-:S09]  /*0090*/  ULEA UR4, UR6, UR4, 0x18 ;  /* 0x0000000406047291 */ /* 0x001fd2000f8ec0ff */
[----:B------:R-:W0:Y:S01]  /*00a0*/  LDS.U8 R0, [UR4] ;  /* 0x00000004ff007984 */ /* 0x000e220008000000 */
[----:B------:R-:W-:Y:S02]  /*00b0*/  UMOV UR4, 0x400 ;  /* 0x0000040000047882 */ /* 0x000fe40000000000 */
[----:B------:R-:W-:Y:S01]  /*00c0*/  ULEA UR4, UR6, UR4, 0x18 ;  /* 0x0000000406047291 */ /* 0x000fe2000f8ec0ff */
[----:B0-----:R-:W-:-:S13]  /*00d0*/  ISETP.NE.AND P0, PT, R0, RZ, PT ;  /* 0x000000ff0000720c */ /* 0x001fda0003f05270 */
[----:B------:R-:W-:Y:S05]  /*00e0*/  @P0 BRA `(.L_x_1) ;  /* 0x00000000007c0947 */ /* 0x000fea0003800000 */
[----:B------:R-:W-:-:S13]  /*00f0*/  ELECT P0, URZ, PT ;  /* 0x0000000000ff782f */ /* 0x000fda0003800000 */
[----:B------:R-:W-:Y:S05]  /*0100*/  @!P0 BRA `(.L_x_2) ;  /* 0x0000000000848947 */ /* 0x000fea0003800000 */
[----:B------:R-:W-:Y:S01]  /*0110*/  UMOV UR5, 0x8 ;  /* 0x0000000800057882 */ /* 0x000fe20000000000 */
[----:B------:R-:W-:Y:S02]  /*0120*/  IMAD.MOV.U32 R4, RZ, RZ, 0x1 ;  /* 0x00000001ff047424 */ /* 0x000fe400078e00ff */
[----:B------:R-:W-:Y:S02]  /*0130*/  IMAD.MOV.U32 R5, RZ, RZ, 0xff ;  /* 0x000000ffff057424 */ /* 0x000fe400078e00ff */
[----:B------:R-:W-:Y:S04]  /*0140*/  DEPBAR.LE SB0, 0x36 ;  /* 0x00008d800000791a */ /* 0x000fe80000000000 */
[----:B------:R-:W0:Y:S02]  /*0150*/  UTCATOMSWS.FIND_AND_SET.ALIGN UP1, UR5, UR5 ;  /* 0x00000005000575e3 */ /* 0x000e240008020800 */
[----:B0-----:R-:W-:-:S04]  /*0160*/  PLOP3.LUT P0, PT, PT, PT, UP1, 0x80, 0x8 ;  /* 0x000000000008781c */ /* 0x001fc80003f0f018 */
[----:B------:R-:W-:-:S04]  /*0170*/  SEL R0, RZ, 0xffffffff, !P0 ;  /* 0xffffffffff007807 */ /* 0x000fc80004000000 */
[----:B------:R-:W-:Y:S01]  /*0180*/  ISETP.NE.AND P0, PT, R0, RZ, PT ;  /* 0x000000ff0000720c */ /* 0x000fe20003f05270 */
[----:B------:R-:W-:-:S12]  /*0190*/  IMAD.U32 R0, RZ, RZ, UR5 ;  /* 0x00000005ff007e24 */ /* 0x000fd8000f8e00ff */
[----:B------:R-:W-:Y:S05]  /*01a0*/  @P0 BRA `(.L_x_3) ;  /* 0x0000000000240947 */ /* 0x000fea0003800000 */
.L_x_4:
[----:B------:R-:W-:Y:S05]  /*01b0*/  NANOSLEEP 0x64 ;  /* 0x000000640000795d */ /* 0x000fea0003800000 */
[----:B------:R-:W-:-:S05]  /*01c0*/  UMOV UR5, 0x8 ;  /* 0x0000000800057882 */ /* 0x000fca0000000000 */
[----:B------:R-:W-:Y:S04]  /*01d0*/  DEPBAR.LE SB0, 0x36 ;  /* 0x00008d800000791a */ /* 0x000fe80000000000 */
[----:B------:R-:W0:Y:S02]  /*01e0*/  UTCATOMSWS.FIND_AND_SET.ALIGN UP1, UR5, UR5 ;  /* 0x00000005000575e3 */ /* 0x000e240008020800 */
[----:B0-----:R-:W-:-:S04]  /*01f0*/  PLOP3.LUT P0, PT, PT, PT, UP1, 0x80, 0x8 ;  /* 0x000000000008781c */ /* 0x001fc80003f0f018 */
[----:B------:R-:W-:-:S04]  /*0200*/  SEL R0, RZ, 0xffffffff, !P0 ;  /* 0xffffffffff007807 */ /* 0x000fc80004000000 */
[----:B------:R-:W-:Y:S01]  /*0210*/  ISETP.NE.AND P0, PT, R0, RZ, PT ;  /* 0x000000ff0000720c */ /* 0x000fe20003f05270 */
[----:B------:R-:W-:-:S12]  /*0220*/  IMAD.U32 R0, RZ, RZ, UR5 ;  /* 0x00000005ff007e24 */ /* 0x000fd8000f8e00ff */
[----:B------:R-:W-:Y:S05]  /*0230*/  @!P0 BRA `(.L_x_4) ;  /* 0xfffffffc00dc8947 */ /* 0x000fea000383ffff */
.L_x_3:
[C---:B------:R-:W-:Y:S01]  /*0240*/  VIADD R3, R0.reuse, 0x10 ;  /* 0x0000001000037836 */ /* 0x040fe20000000000 */
[----:B------:R-:W-:Y:S01]  /*0250*/  UMOV UR5, 0x50 ;  /* 0x0000005000057882 */ /* 0x000fe20000000000 */
[----:B------:R-:W-:Y:S01]  /*0260*/  SHF.L.U32 R2, R5, R0, RZ ;  /* 0x0000000005027219 */ /* 0x000fe200000006ff */
[----:B------:R-:W-:Y:S01]  /*0270*/  ULEA UR5, UR6, UR5, 0x18 ;  /* 0x0000000506057291 */ /* 0x000fe2000f8ec0ff */
[----:B------:R-:W-:Y:S01]  /*0280*/  IMAD.SHL.U32 R0, R0, 0x20, RZ ;  /* 0x0000002000007824 */ /* 0x000fe200078e00ff */
[----:B------:R-:W-:-:S04]  /*0290*/  SHF.L.U32 R3, R4, R3, RZ ;  /* 0x0000000304037219 */ /* 0x000fc800000006ff */
[----:B------:R-:W-:-:S05]  /*02a0*/  LOP3.LUT R2, R3, R2, RZ, 0xfc, !PT ;  /* 0x0000000203027212 */ /* 0x000fca00078efcff */
[----:B------:R0:W-:Y:S04]  /*02b0*/  ATOMS.OR RZ, [UR5], R2 ;  /* 0x00000002ffff798c */ /* 0x0001e8000b000005 */
[----:B------:R0:W-:Y:S01]  /*02c0*/  STS [UR4], R0 ;  /* 0x00000000ff007988 */ /* 0x0001e20008000804 */
[----:B------:R-:W-:Y:S05]  /*02d0*/  BRA `(.L_x_2) ;  /* 0x0000000000107947 */ /* 0x000fea0003800000 */
.L_x_1:
[----:B------:R-:W-:Y:S01]  /*02e0*/  IMAD.MOV.U32 R0, RZ, RZ, -0x1 ;  /* 0xffffffffff007424 */ /* 0x000fe200078e00ff */
[----:B------:R-:W-:-:S04]  /*02f0*/  MOV R2, 0x320 ;  /* 0x0000032000027802 */ /* 0x000fc80000000f00 */
[----:B------:R0:W-:Y:S03]  /*0300*/  STS [UR4], R0 ;  /* 0x00000000ff007988 */ /* 0x0001e60008000804 */
[----:B0-----:R-:W-:Y:S05]  /*0310*/  CALL.REL.NOINC `($__internal_1_$__cuda_sm10x_tcgen05_guardrail_trap_phase_invalid_during_alloc) ;  /* 0x0000039c00e47944 */ /* 0x001fea0003c00000 */
.L_x_2:
[----:B------:R-:W-:Y:S05]  /*0320*/  WARPSYNC.ALL ;  /* 0x0000000000007948 */ /* 0x000fea0003800000 */
[----:B------:R-:W-:Y:S01]  /*0330*/  NOP ;  /* 0x0000000000007918 */ /* 0x000fe20000000000 */
.L_x_0:
[----:B------:R-:W1:Y:S01]  /*0340*/  LDC.64 R4, c[0x0][0x398] ;  /* 0x0000e600ff047b82 */ /* 0x000e620000000a00 */
[----:B------:R-:W2:Y:S01]  /*0350*/  S2R R7, SR_CTAID.X ;  /* 0x0000000000077919 */ /* 0x000ea20000002500 */
[----:B------:R-:W3:Y:S01]  /*0360*/  LDCU UR15, c[0x0][0x3a0] ;  /* 0x00007400ff0f77ac */ /* 0x000ee20008000800 */
[----:B------:R-:W4:Y:S01]  /*0370*/  S2R R15, SR_TID.X ;  /* 0x00000000000f7919 */ /* 0x000f220000002100 */
[----:B------:R-:W-:Y:S01]  /*0380*/  UMOV UR10, 0x400 ;  /* 0x00000400000a7882 */ /* 0x000fe20000000000 */
[----:B------:R-:W0:Y:S03]  /*0390*/  LDCU.64 UR6, c[0x0][0x3a8] ;  /* 0x00007500ff0677ac */ /* 0x000e260008000a00 */
[----:B------:R-:W0:Y:S01]  /*03a0*/  S2UR UR5, SR_CgaCtaId ;  /* 0x00000000000579c3 */ /* 0x000e220000008800 */
[----:B------:R-:W0:Y:S01]  /*03b0*/  LDCU.128 UR16, c[0x0][0x380] ;  /* 0x00007000ff1077ac */ /* 0x000e220008000c00 */
[----:B------:R-:W0:Y:S01]  /*03c0*/  LDCU UR4, c[0x0][0x3a4] ;  /* 0x00007480ff0477ac */ /* 0x000e220008000800 */
[----:B------:R-:W0:Y:S01]  /*03d0*/  LDCU UR13, c[0x0][0x3b0] ;  /* 0x00007600ff0d77ac */ /* 0x000e220008000800 */
[----:B---3--:R-:W-:Y:S01]  /*03e0*/  UIADD3 UR28, UPT, UPT, UR15, 0x3f, URZ ;  /* 0x0000003f0f1c7890 */ /* 0x008fe2000fffe0ff */
[----:B01----:R-:W-:Y:S01]  /*03f0*/  VIADD R0, R5, 0x1ff ;  /* 0x000001ff05007836 */ /* 0x003fe20000000000 */
[----:B------:R-:W-:-:S02]  /*0400*/  IABS R78, R4 ;  /* 0x00000004004e7213 */ /* 0x000fc40000000000 */
[----:B------:R-:W-:Y:S01]  /*0410*/  IABS R5, R5 ;  /* 0x0000000500057213 */ /* 0x000fe20000000000 */
[----:B------:R-:W-:Y:S01]  /*0420*/  UISETP.GT.AND UP1, UPT, UR28, 0x3f, UPT ;  /* 0x0000003f1c00788c */ /* 0x000fe2000bf24270 */
[----:B------:R-:W-:Y:S01]  /*0430*/  SHF.R.S32.HI R3, RZ, 0x1f, R0 ;  /* 0x0000001fff037819 */ /* 0x000fe20000011400 */
[----:B------:R-:W-:-:S03]  /*0440*/  ULEA UR10, UR5, UR10, 0x18 ;  /* 0x0000000a050a7291 */ /* 0x000fc6000f8ec0ff */
[----:B------:R-:W-:Y:S02]  /*0450*/  LEA.HI R3, R3, R0, RZ, 0x9 ;  /* 0x0000000003037211 */ /* 0x000fe400078f48ff */
[----:B--2---:R-:W-:Y:S02]  /*0460*/  IABS R10, R7 ;  /* 0x00000007000a7213 */ /* 0x004fe40000000000 */
[----:B------:R-:W-:-:S05]  /*0470*/  SHF.R.S32.HI R3, RZ, 0x9, R3 ;  /* 0x00000009ff037819 */ /* 0x000fca0000011403 */
[----:B------:R-:W-:-:S05]  /*0480*/  IMAD.SHL.U32 R6, R3, 0x8, RZ ;  /* 0x0000000803067824 */ /* 0x000fca00078e00ff */
[-C--:B------:R-:W-:Y:S02]  /*0490*/  IABS R9, R6.reuse ;  /* 0x0000000600097213 */ /* 0x080fe40000000000 */
[----:B------:R-:W-:Y:S02]  /*04a0*/  IABS R12, R6 ;  /* 0x00000006000c7213 */ /* 0x000fe40000000000 */
[----:B------:R-:W0:Y:S08]  /*04b0*/  I2F.RP R0, R9 ;  /* 0x0000000900007306 */ /* 0x000e300000209400 */
[----:B0-----:R-:W0:Y:S02]  /*04c0*/  MUFU.RCP R0, R0 ;  /* 0x0000000000007308 */ /* 0x001e240000001000 */
[----:B0-----:R-:W-:-:S02]  /*04d0*/  VIADD R2, R0, 0xffffffe ;  /* 0x0ffffffe00027836 */ /* 0x001fc40000000000 */
[----:B------:R-:W-:-:S04]  /*04e0*/  IMAD.MOV R0, RZ, RZ, -R12 ;  /* 0x000000ffff007224 */ /* 0x000fc800078e0a0c */
[----:B------:R0:W1:Y:S02]  /*04f0*/  F2I.FTZ.U32.TRUNC.NTZ R3, R2 ;  /* 0x0000000200037305 */ /* 0x000064000021f000 */
[----:B0-----:R-:W-:Y:S02]  /*0500*/  IMAD.MOV.U32 R2, RZ, RZ, RZ ;  /* 0x000000ffff027224 */ /* 0x001fe400078e00ff */
[----:B-1----:R-:W-:-:S04]  /*0510*/  IMAD.MOV R8, RZ, RZ, -R3 ;  /* 0x000000ffff087224 */ /* 0x002fc800078e0a03 */
[----:B------:R-:W-:Y:S02]  /*0520*/  IMAD R11, R8, R9, RZ ;  /* 0x00000009080b7224 */ /* 0x000fe400078e02ff */
[----:B------:R-:W-:Y:S02]  /*0530*/  IMAD.MOV.U32 R8, RZ, RZ, R10 ;  /* 0x000000ffff087224 */ /* 0x000fe400078e000a */
[----:B------:R-:W-:Y:S01]  /*0540*/  IMAD.HI.U32 R3, R3, R11, R2 ;  /* 0x0000000b03037227 */ /* 0x000fe200078e0002 */
[----:B----4-:R-:W-:-:S05]  /*0550*/  SHF.R.U32.HI R11, RZ, 0x6, R15 ;  /* 0x00000006ff0b7819 */ /* 0x010fca000001160f */
[----:B------:R-:W-:-:S04]  /*0560*/  IMAD.HI.U32 R3, R3, R8, RZ ;  /* 0x0000000803037227 */ /* 0x000fc800078e00ff */
[----:B------:R-:W-:Y:S02]  /*0570*/  IMAD R0, R3, R0, R8 ;  /* 0x0000000003007224 */ /* 0x000fe400078e0208 */
[----:B------:R-:W0:Y:S01]  /*0580*/  I2F.RP R8, R78 ;  /* 0x0000004e00087306 */ /* 0x000e220000209400 */
[----:B------:R-:W-:Y:S02]  /*0590*/  BAR.SYNC.DEFER_BLOCKING 0x0 ;  /* 0x0000000000007b1d */ /* 0x000fe40000010000 */
[----:B------:R-:W-:-:S05]  /*05a0*/  ISETP.GT.U32.AND P1, PT, R9, R0, PT ;  /* 0x000000000900720c */ /* 0x000fca0003f24070 */
[----:B0-----:R-:W-:Y:S08]  /*05b0*/  MUFU.RCP R8, R8 ;  /* 0x0000000800087308 */ /* 0x001ff00000001000 */
[----:B------:R-:W-:Y:S02]  /*05c0*/  @!P1 IMAD.IADD R0, R0, 0x1, -R9 ;  /* 0x0000000100009824 */ /* 0x000fe400078e0a09 */
[----:B------:R-:W-:Y:S01]  /*05d0*/  @!P1 VIADD R3, R3, 0x1 ;  /* 0x0000000103039836 */ /* 0x000fe20000000000 */
[----:B------:R-:W-:-:S02]  /*05e0*/  ISETP.NE.AND P1, PT, R6, RZ, PT ;  /* 0x000000ff0600720c */ /* 0x000fc40003f25270 */
[----:B------:R-:W-:Y:S02]  /*05f0*/  ISETP.GE.U32.AND P0, PT, R0, R9, PT ;  /* 0x000000090000720c */ /* 0x000fe40003f06070 */
[----:B------:R-:W-:-:S04]  /*0600*/  LOP3.LUT R0, R7, R6, RZ, 0x3c, !PT ;  /* 0x0000000607007212 */ /* 0x000fc800078e3cff */
[----:B------:R-:W-:Y:S01]  /*0610*/  ISETP.GE.AND P2, PT, R0, RZ, PT ;  /* 0x000000ff0000720c */ /* 0x000fe20003f46270 */
[----:B------:R-:W-:-:S06]  /*0620*/  VIADD R0, R4, 0x3f ;  /* 0x0000003f04007836 */ /* 0x000fcc0000000000 */
[----:B------:R-:W-:-:S04]  /*0630*/  @P0 VIADD R3, R3, 0x1 ;  /* 0x0000000103030836 */ /* 0x000fc80000000000 */
[----:B------:R-:W-:Y:S01]  /*0640*/  IMAD.MOV.U32 R2, RZ, RZ, R3 ;  /* 0x000000ffff027224 */ /* 0x000fe200078e0003 */
[----:B------:R-:W-:-:S03]  /*0650*/  SHF.R.S32.HI R3, RZ, 0x1f, R0 ;  /* 0x0000001fff037819 */ /* 0x000fc60000011400 */
[----:B------:R-:W-:Y:S01]  /*0660*/  @!P2 IMAD.MOV R2, RZ, RZ, -R2 ;  /* 0x000000ffff02a224 */ /* 0x000fe200078e0a02 */
[----:B------:R-:W-:Y:S02]  /*0670*/  @!P1 LOP3.LUT R2, RZ, R6, RZ, 0x33, !PT ;  /* 0x00000006ff029212 */ /* 0x000fe400078e33ff */
[----:B------:R-:W-:Y:S02]  /*0680*/  LEA.HI R3, R3, R0, RZ, 0x6 ;  /* 0x0000000003037211 */ /* 0x000fe400078f30ff */
[----:B------:R-:W-:Y:S01]  /*0690*/  PLOP3.LUT P2, PT, PT, PT, UP1, 0x80, 0x8 ;  /* 0x000000000008781c */ /* 0x000fe20003f4f018 */
[----:B------:R-:W-:Y:S02]  /*06a0*/  IMAD.SHL.U32 R14, R2, 0x8, RZ ;  /* 0x00000008020e7824 */ /* 0x000fe400078e00ff */
[----:B------:R-:W-:-:S03]  /*06b0*/  IMAD.MOV R2, RZ, RZ, -R2 ;  /* 0x000000ffff027224 */ /* 0x000fc600078e0a02 */
[----:B------:R-:W-:Y:S01]  /*06c0*/  LEA.HI.SX32 R3, R3, -R14, 0x1a ;  /* 0x8000000e03037211 */ /* 0x000fe200078fd2ff */
[----:B------:R-:W-:Y:S02]  /*06d0*/  IMAD R13, R6, R2, R7 ;  /* 0x00000002060d7224 */ /* 0x000fe400078e0207 */
[----:B------:R-:W-:Y:S01]  /*06e0*/  IMAD.MOV.U32 R2, RZ, RZ, RZ ;  /* 0x000000ffff027224 */ /* 0x000fe200078e00ff */
[----:B------:R-:W-:-:S04]  /*06f0*/  VIMNMX R10, PT, PT, R3, 0x8, PT ;  /* 0x00000008030a7848 */ /* 0x000fc80003fe0100 */
[-C--:B------:R-:W-:Y:S02]  /*0700*/  IABS R9, R10.reuse ;  /* 0x0000000a00097213 */ /* 0x080fe40000000000 */
[----:B------:R-:W-:Y:S02]  /*0710*/  IABS R6, R10 ;  /* 0x0000000a00067213 */ /* 0x000fe40000000000 */
[----:B------:R-:W0:Y:S08]  /*0720*/  I2F.RP R0, R9 ;  /* 0x0000000900007306 */ /* 0x000e300000209400 */
[----:B0-----:R-:W0:Y:S02]  /*0730*/  MUFU.RCP R0, R0 ;  /* 0x0000000000007308 */ /* 0x001e240000001000 */
[----:B0-----:R-:W-:Y:S01]  /*0740*/  VIADD R3, R0, 0xffffffe ;  /* 0x0ffffffe00037836 */ /* 0x001fe20000000000 */
[----:B------:R-:W-:-:S05]  /*0750*/  IABS R0, R13 ;  /* 0x0000000d00007213 */ /* 0x000fca0000000000 */
[----:B------:R-:W0:Y:S02]  /*0760*/  F2I.FTZ.U32.TRUNC.NTZ R3, R3 ;  /* 0x0000000300037305 */ /* 0x000e24000021f000 */
[----:B0-----:R-:W-:-:S04]  /*0770*/  IMAD.MOV R12, RZ, RZ, -R3 ;  /* 0x000000ffff0c7224 */ /* 0x001fc800078e0a03 */
[----:B------:R-:W-:Y:S02]  /*0780*/  IMAD R7, R12, R9, RZ ;  /* 0x000000090c077224 */ /* 0x000fe400078e02ff */
[----:B------:R-:W0:Y:S02]  /*0790*/  LDS R12, [UR10] ;  /* 0x0000000aff0c7984 */ /* 0x000e240008000800 */
[----:B------:R-:W-:Y:S02]  /*07a0*/  IMAD.HI.U32 R2, R3, R7, R2 ;  /* 0x0000000703027227 */ /* 0x000fe400078e0002 */
[----:B------:R-:W1:Y:S02]  /*07b0*/  I2F.RP R3, R5 ;  /* 0x0000000500037306 */ /* 0x000e640000209400 */
[----:B------:R-:W-:Y:S02]  /*07c0*/  IMAD.MOV.U32 R7, RZ, RZ, R0 ;  /* 0x000000ffff077224 */ /* 0x000fe400078e0000 */
[----:B------:R-:W-:-:S02]  /*07d0*/  IMAD.MOV R0, RZ, RZ, -R6 ;  /* 0x000000ffff007224 */ /* 0x000fc400078e0a06 */
[----:B------:R-:W-:-:S04]  /*07e0*/  IMAD.HI.U32 R2, R2, R7, RZ ;  /* 0x0000000702027227 */ /* 0x000fc800078e00ff */
[----:B------:R-:W-:Y:S02]  /*07f0*/  IMAD R0, R2, R0, R7 ;  /* 0x0000000002007224 */ /* 0x000fe400078e0207 */
[----:B------:R-:W-:Y:S01]  /*0800*/  VIADD R6, R8, 0xffffffe ;  /* 0x0ffffffe08067836 */ /* 0x000fe20000000000 */
[----:B------:R-:W-:Y:S02]  /*0810*/  BAR.SYNC.DEFER_BLOCKING 0x0 ;  /* 0x0000000000007b1d */ /* 0x000fe40000010000 */
[----:B------:R-:W-:-:S04]  /*0820*/  ISETP.GT.U32.AND P1, PT, R9, R0, PT ;  /* 0x000000000900720c */ /* 0x000fc80003f24070 */
[----:B-1----:R-:W1:Y:S08]  /*0830*/  MUFU.RCP R3, R3 ;  /* 0x0000000300037308 */ /* 0x002e700000001000 */
[----:B------:R2:W3:Y:S01]  /*0840*/  F2I.FTZ.U32.TRUNC.NTZ R7, R6 ;  /* 0x0000000600077305 */ /* 0x0004e2000021f000 */
[----:B------:R-:W-:Y:S02]  /*0850*/  @!P1 IMAD.IADD R0, R0, 0x1, -R9 ;  /* 0x0000000100009824 */ /* 0x000fe400078e0a09 */
[----:B------:R-:W-:Y:S01]  /*0860*/  @!P1 VIADD R2, R2, 0x1 ;  /* 0x0000000102029836 */ /* 0x000fe20000000000 */
[----:B------:R-:W-:-:S02]  /*0870*/  ISETP.NE.AND P1, PT, R10, RZ, PT ;  /* 0x000000ff0a00720c */ /* 0x000fc40003f25270 */
[----:B------:R-:W-:Y:S02]  /*0880*/  ISETP.GE.U32.AND P0, PT, R0, R9, PT ;  /* 0x000000090000720c */ /* 0x000fe40003f06070 */
[----:B------:R-:W-:Y:S01]  /*0890*/  LOP3.LUT R0, R13, R10, RZ, 0x3c, !PT ;  /* 0x0000000a0d007212 */ /* 0x000fe200078e3cff */
[----:B-1----:R-:W-:Y:S01]  /*08a0*/  VIADD R8, R3, 0xffffffe ;  /* 0x0ffffffe03087836 */ /* 0x002fe20000000000 */
[----:B------:R-:W-:Y:S01]  /*08b0*/  SHF.R.U32.HI R3, RZ, 0x5, R15 ;  /* 0x00000005ff037819 */ /* 0x000fe2000001160f */
[----:B--2---:R-:W-:Y:S01]  /*08c0*/  IMAD.MOV.U32 R6, RZ, RZ, RZ ;  /* 0x000000ffff067224 */ /* 0x004fe200078e00ff */
[----:B------:R-:W-:Y:S01]  /*08d0*/  ISETP.GE.AND P3, PT, R0, RZ, PT ;  /* 0x000000ff0000720c */ /* 0x000fe20003f66270 */
[----:B------:R1:W2:Y:S01]  /*08e0*/  F2I.FTZ.U32.TRUNC.NTZ R9, R8 ;  /* 0x0000000800097305 */ /* 0x0002a2000021f000 */
[----:B------:R-:W-:Y:S02]  /*08f0*/  SGXT.U32 R0, R11, 0x1 ;  /* 0x000000010b00781a */ /* 0x000fe40000000000 */
[----:B------:R-:W-:Y:S01]  /*0900*/  R2UR UR12, R3 ;  /* 0x00000000030c72ca */ /* 0x000fe200000e0000 */
[----:B---3--:R-:W-:Y:S01]  /*0910*/  IMAD.MOV R3, RZ, RZ, -R7 ;  /* 0x000000ffff037224 */ /* 0x008fe200078e0a07 */
[----:B------:R-:W-:Y:S01]  /*0920*/  ISETP.LT.AND P2, PT, R0, UR15, P2 ;  /* 0x0000000f00007c0c */ /* 0x000fe20009741270 */
[----:B------:R-:W-:Y:S01]  /*0930*/  @P0 VIADD R2, R2, 0x1 ;  /* 0x0000000102020836 */ /* 0x000fe20000000000 */
[----:B------:R-:W-:Y:S01]  /*0940*/  SHF.R.U32.HI R0, RZ, 0x6, R15 ;  /* 0x00000006ff007819 */ /* 0x000fe2000001160f */
[----:B------:R-:W-:Y:S01]  /*0950*/  IMAD R3, R3, R78, RZ ;  /* 0x0000004e03037224 */ /* 0x000fe200078e02ff */
[----:B0-----:R-:W-:Y:S01]  /*0960*/  R2UR UR9, R12 ;  /* 0x000000000c0972ca */ /* 0x001fe200000e0000 */
[----:B------:R-:W-:Y:S01]  /*0970*/  IMAD.MOV.U32 R93, RZ, RZ, R2 ;  /* 0x000000ffff5d7224 */ /* 0x000fe200078e0002 */
[----:B------:R-:W-:Y:S01]  /*0980*/  SGXT.U32 R90, R0, 0x1 ;  /* 0x00000001005a781a */ /* 0x000fe20000000000 */
[----:B-1----:R-:W-:-:S02]  /*0990*/  IMAD.MOV.U32 R8, RZ, RZ, RZ ;  /* 0x000000ffff087224 */ /* 0x002fc400078e00ff */
[----:B------:R-:W-:Y:S01]  /*09a0*/  @!P3 IMAD.MOV R93, RZ, RZ, -R93 ;  /* 0x000000ffff5db224 */ /* 0x000fe200078e0a5d */
[----:B------:R-:W-:Y:S01]  /*09b0*/  @!P1 LOP3.LUT R93, RZ, R10, RZ, 0x33, !PT ;  /* 0x0000000aff5d9212 */ /* 0x000fe200078e33ff */
[----:B--2---:R-:W-:Y:S02]  /*09c0*/  IMAD.MOV R2, RZ, RZ, -R9 ;  /* 0x000000ffff027224 */ /* 0x004fe400078e0a09 */
[----:B------:R-:W-:-:S04]  /*09d0*/  IMAD.HI.U32 R88, R7, R3, R6 ;  /* 0x0000000307587227 */ /* 0x000fc800078e0006 */
[----:B------:R-:W-:Y:S02]  /*09e0*/  IMAD R11, R2, R5, RZ ;  /* 0x00000005020b7224 */ /* 0x000fe400078e02ff */
[----:B------:R-:W-:Y:S02]  /*09f0*/  IMAD.SHL.U32 R2, R93, 0x200, RZ ;  /* 0x000002005d027824 */ /* 0x000fe400078e00ff */
[----:B------:R-:W-:-:S03]  /*0a00*/  IMAD.HI.U32 R6, R9, R11, R8 ;  /* 0x0000000b09067227 */ /* 0x000fc600078e0008 */
[C-C-:B------:R-:W-:Y:S01]  /*0a10*/  LOP3.LUT R16, R2.reuse, 0x4, R90.reuse, 0xfe, !PT ;  /* 0x0000000402107812 */ /* 0x140fe200078efe5a */
[----:B------:R-:W-:Y:S01]  /*0a20*/  IMAD.MOV R93, RZ, RZ, -R93 ;  /* 0x000000ffff5d7224 */ /* 0x000fe200078e0a5d */
[C-C-:B------:R-:W-:Y:S02]  /*0a30*/  LOP3.LUT R15, R2.reuse, 0x6, R90.reuse, 0xfe, !PT ;  /* 0x00000006020f7812 */ /* 0x140fe400078efe5a */
[----:B------:R-:W-:Y:S01]  /*0a40*/  LOP3.LUT R0, R2, R90, RZ, 0xfc, !PT ;  /* 0x0000005a02007212 */ /* 0x000fe200078efcff */
[----:B------:R-:W-:Y:S01]  /*0a50*/  IMAD R93, R10, R93, R13 ;  /* 0x0000005d0a5d7224 */ /* 0x000fe200078e020d */
[----:B------:R-:W-:Y:S02]  /*0a60*/  IABS R75, R16 ;  /* 0x00000010004b7213 */ /* 0x000fe40000000000 */
[--C-:B------:R-:W-:Y:S01]  /*0a70*/  LOP3.LUT R17, R2, 0x2, R90.reuse, 0xfe, !PT ;  /* 0x0000000202117812 */ /* 0x100fe200078efe5a */
[----:B------:R-:W-:Y:S01]  /*0a80*/  IMAD.IADD R93, R14, 0x1, R93 ;  /* 0x000000010e5d7824 */ /* 0x000fe200078e025d */
[----:B------:R-:W-:Y:S01]  /*0a90*/  IABS R11, R15 ;  /* 0x0000000f000b7213 */ /* 0x000fe20000000000 */
[C---:B------:R-:W-:Y:S01]  /*0aa0*/  IMAD.HI.U32 R8, R6.reuse, R75, RZ ;  /* 0x0000004b06087227 */ /* 0x040fe200078e00ff */
[----:B------:R-:W-:Y:S01]  /*0ab0*/  IABS R77, R0 ;  /* 0x00000000004d7213 */ /* 0x000fe20000000000 */
[----:B------:R-:W-:Y:S01]  /*0ac0*/  STL [R1+0xac0], R17 ;  /* 0x000ac01101007387 */ /* 0x000fe20000100800 */
[----:B------:R-:W-:Y:S01]  /*0ad0*/  IABS R76, R17 ;  /* 0x00000011004c7213 */ /* 0x000fe20000000000 */
[----:B------:R-:W-:Y:S01]  /*0ae0*/  IMAD.HI.U32 R9, R6, R11, RZ ;  /* 0x0000000b06097227 */ /* 0x000fe200078e00ff */
[----:B------:R-:W-:Y:S01]  /*0af0*/  LOP3.LUT R13, R2, 0x1e, R90, 0xfe, !PT ;  /* 0x0000001e020d7812 */ /* 0x000fe200078efe5a */
[----:B------:R-:W-:Y:S02]  /*0b00*/  STL [R1+0xac4], R16 ;  /* 0x000ac41001007387 */ /* 0x000fe40000100800 */
[----:B------:R-:W-:-:S02]  /*0b10*/  IMAD.HI.U32 R3, R6, R77, RZ ;  /* 0x0000004d06037227 */ /* 0x000fc400078e00ff */
[----:B------:R0:W-:Y:S02]  /*0b20*/  STL [R1+0xac8], R15 ;  /* 0x000ac80f01007387 */ /* 0x0001e40000100800 */
[----:B------:R-:W-:Y:S02]  /*0b30*/  IMAD.MOV R8, RZ, RZ, -R8 ;  /* 0x000000ffff087224 */ /* 0x000fe400078e0a08 */
[----:B------:R-:W-:-:S04]  /*0b40*/  IMAD.HI.U32 R7, R6, R76, RZ ;  /* 0x0000004c06077227 */ /* 0x000fc800078e00ff */
[----:B------:R-:W-:Y:S01]  /*0b50*/  IMAD.MOV R12, RZ, RZ, -R9 ;  /* 0x000000ffff0c7224 */ /* 0x000fe200078e0a09 */
[C-C-:B------:R-:W-:Y:S01]  /*0b60*/  LOP3.LUT R9, R2.reuse, 0xa, R90.reuse, 0xfe, !PT ;  /* 0x0000000a02097812 */ /* 0x140fe200078efe5a */
[----:B------:R-:W-:Y:S01]  /*0b70*/  IMAD.MOV R10, RZ, RZ, -R3 ;  /* 0x000000ffff0a7224 */ /* 0x000fe200078e0a03 */
[C-C-:B0-----:R-:W-:Y:S01]  /*0b80*/  LOP3.LUT R15, R2.reuse, 0x26, R90.reuse, 0xfe, !PT ;  /* 0x00000026020f7812 */ /* 0x141fe200078efe5a */
[C---:B------:R-:W-:Y:S01]  /*0b90*/  IMAD R75, R5.reuse, R8, R75 ;  /* 0x00000008054b7224 */ /* 0x040fe200078e024b */
[C-C-:B------:R-:W-:Y:S01]  /*0ba0*/  LOP3.LUT R8, R2.reuse, 0xc, R90.reuse, 0xfe, !PT ;  /* 0x0000000c02087812 */ /* 0x140fe200078efe5a */
[----:B------:R-:W-:Y:S01]  /*0bb0*/  IMAD.MOV R7, RZ, RZ, -R7 ;  /* 0x000000ffff077224 */ /* 0x000fe200078e0a07 */
[----:B------:R-:W-:Y:S01]  /*0bc0*/  IABS R73, R9 ;  /* 0x0000000900497213 */ /* 0x000fe20000000000 */
[C---:B------:R-:W-:Y:S01]  /*0bd0*/  IMAD R3, R5.reuse, R12, R11 ;  /* 0x0000000c05037224 */ /* 0x040fe200078e020b */
[----:B------:R0:W-:Y:S01]  /*0be0*/  STL [R1+0xe4c], R75 ;  /* 0x000e4c4b01007387 */ /* 0x0001e20000100800 */
[C---:B------:R-:W-:Y:S01]  /*0bf0*/  IMAD R77, R5.reuse, R10, R77 ;  /* 0x0000000a054d7224 */ /* 0x040fe200078e024d */
[C---:B------:R-:W-:Y:S01]  /*0c00*/  LOP3.LUT R10, R2.reuse, 0x8, R90, 0xfe, !PT ;  /* 0x00000008020a7812 */ /* 0x040fe200078efe5a */
[----:B------:R-:W-:Y:S01]  /*0c10*/  IMAD R76, R5, R7, R76 ;  /* 0x00000007054c7224 */ /* 0x000fe200078e024c */
[----:B------:R1:W-:Y:S01]  /*0c20*/  STL [R1+0x3a8], R3 ;  /* 0x0003a80301007387 */ /* 0x0003e20000100800 */
[----:B------:R-:W-:-:S02]  /*0c30*/  LOP3.LUT R7, R2, 0xe, R90, 0xfe, !PT ;  /* 0x0000000e02077812 */ /* 0x000fc400078efe5a */
[----:B------:R-:W-:Y:S01]  /*0c40*/  IABS R74, R10 ;  /* 0x0000000a004a7213 */ /* 0x000fe20000000000 */
[----:B------:R-:W-:Y:S01]  /*0c50*/  STL [R1+0xacc], R10 ;  /* 0x000acc0a01007387 */ /* 0x000fe20000100800 */
[----:B------:R-:W-:Y:S01]  /*0c60*/  IABS R72, R8 ;  /* 0x0000000800487213 */ /* 0x000fe20000000000 */
[----:B0-----:R-:W-:Y:S01]  /*0c70*/  IMAD.MOV.U32 R75, RZ, RZ, R88 ;  /* 0x000000ffff4b7224 */ /* 0x001fe200078e0058 */
[----:B------:R-:W-:Y:S01]  /*0c80*/  IABS R11, R7 ;  /* 0x00000007000b7213 */ /* 0x000fe20000000000 */
[----:B------:R0:W-:Y:S01]  /*0c90*/  STL [R1+0xad0], R9 ;  /* 0x000ad00901007387 */ /* 0x0001e20000100800 */
[----:B-1----:R-:W-:-:S03]  /*0ca0*/  LOP3.LUT R3, R2, 0x10, R90, 0xfe, !PT ;  /* 0x0000001002037812 */ /* 0x002fc600078efe5a */
[----:B------:R1:W-:Y:S01]  /*0cb0*/  STL [R1+0xad4], R8 ;  /* 0x000ad40801007387 */ /* 0x0003e20000100800 */
[----:B------:R-:W-:-:S03]  /*0cc0*/  IABS R71, R3 ;  /* 0x0000000300477213 */ /* 0x000fc60000000000 */
[----:B------:R2:W-:Y:S01]  /*0cd0*/  STL [R1+0xad8], R7 ;  /* 0x000ad80701007387 */ /* 0x0005e20000100800 */
[----:B0-----:R-:W-:-:S03]  /*0ce0*/  IMAD.HI.U32 R9, R6, R11, RZ ;  /* 0x0000000b06097227 */ /* 0x001fc600078e00ff */
[----:B------:R0:W-:Y:S01]  /*0cf0*/  STL [R1+0xadc], R3 ;  /* 0x000adc0301007387 */ /* 0x0001e20000100800 */
[----:B-1----:R-:W-:-:S04]  /*0d00*/  IMAD.HI.U32 R8, R6, R72, RZ ;  /* 0x0000004806087227 */ /* 0x002fc800078e00ff */
[----:B--2---:R-:W-:-:S04]  /*0d10*/  IMAD.HI.U32 R7, R6, R73, RZ ;  /* 0x0000004906077227 */ /* 0x004fc800078e00ff */
[----:B0-----:R-:W-:-:S04]  /*0d20*/  IMAD.HI.U32 R3, R6, R74, RZ ;  /* 0x0000004a06037227 */ /* 0x001fc800078e00ff */
[----:B------:R-:W-:-:S04]  /*0d30*/  IMAD.HI.U32 R10, R6, R71, RZ ;  /* 0x00000047060a7227 */ /* 0x000fc800078e00ff */
[----:B------:R-:W-:Y:S02]  /*0d40*/  IMAD.MOV R3, RZ, RZ, -R3 ;  /* 0x000000ffff037224 */ /* 0x000fe400078e0a03 */
[----:B------:R-:W-:Y:S01]  /*0d50*/  IMAD.MOV R12, RZ, RZ, -R7 ;  /* 0x000000ffff0c7224 */ /* 0x000fe200078e0a07 */
[C---:B------:R-:W-:Y:S01]  /*0d60*/  LOP3.LUT R7, R2.reuse, 0x18, R90, 0xfe, !PT ;  /* 0x0000001802077812 */ /* 0x040fe200078efe5a */
[----:B------:R-:W-:Y:S02]  /*0d70*/  IMAD.MOV R8, RZ, RZ, -R8 ;  /* 0x000000ffff087224 */ /* 0x000fe400078e0a08 */
[----:B------:R-:W-:Y:S01]  /*0d80*/  IMAD.MOV R10, RZ, RZ, -R10 ;  /* 0x000000ffff0a7224 */ /* 0x000fe200078e0a0a */
[----:B------:R-:W-:Y:S01]  /*0d90*/  IABS R68, R7 ;  /* 0x0000000700447213 */ /* 0x000fe20000000000 */
[----:B------:R-:W-:Y:S01]  /*0da0*/  IMAD.MOV R14, RZ, RZ, -R9 ;  /* 0x000000ffff0e7224 */ /* 0x000fe200078e0a09 */
[----:B------:R-:W-:Y:S01]  /*0db0*/  LOP3.LUT R9, R2, 0x14, R90, 0xfe, !PT ;  /* 0x0000001402097812 */ /* 0x000fe200078efe5a */
[----:B------:R-:W-:-:S02]  /*0dc0*/  IMAD R74, R5, R3, R74 ;  /* 0x00000003054a7224 */ /* 0x000fc400078e024a */
[C---:B------:R-:W-:Y:S01]  /*0dd0*/  IMAD R73, R5.reuse, R12, R73 ;  /* 0x0000000c05497224 */ /* 0x040fe200078e0249 */
[C---:B------:R-:W-:Y:S01]  /*0de0*/  LOP3.LUT R12, R2.reuse, 0x12, R90, 0xfe, !PT ;  /* 0x00000012020c7812 */ /* 0x040fe200078efe5a */
[C---:B------:R-:W-:Y:S01]  /*0df0*/  IMAD R72, R5.reuse, R8, R72 ;  /* 0x0000000805487224 */ /* 0x040fe200078e0248 */
[----:B------:R-:W-:Y:S01]  /*0e00*/  STL [R1+0xe50], R74 ;  /* 0x000e504a01007387 */ /* 0x000fe20000100800 */
[C---:B------:R-:W-:Y:S01]  /*0e10*/  IMAD R71, R5.reuse, R10, R71 ;  /* 0x0000000a05477224 */ /* 0x040fe200078e0247 */
[----:B------:R-:W-:Y:S01]  /*0e20*/  LOP3.LUT R8, R2, 0x16, R90, 0xfe, !PT ;  /* 0x0000001602087812 */ /* 0x000fe200078efe5a */
[----:B------:R-:W-:Y:S01]  /*0e30*/  IMAD R3, R5, R14, R11 ;  /* 0x0000000e05037224 */ /* 0x000fe200078e020b */
[----:B------:R-:W-:Y:S01]  /*0e40*/  STL [R1+0xe54], R73 ;  /* 0x000e544901007387 */ /* 0x000fe20000100800 */
[----:B------:R-:W-:Y:S02]  /*0e50*/  IABS R70, R12 ;  /* 0x0000000c00467213 */ /* 0x000fe40000000000 */
[----:B------:R-:W-:Y:S01]  /*0e60*/  IABS R69, R9 ;  /* 0x0000000900457213 */ /* 0x000fe20000000000 */
[----:B------:R-:W-:Y:S01]  /*0e70*/  STL [R1+0xe58], R72 ;  /* 0x000e584801007387 */ /* 0x000fe20000100800 */
[----:B------:R-:W-:-:S02]  /*0e80*/  IABS R11, R8 ;  /* 0x00000008000b7213 */ /* 0x000fc40000000000 */
[----:B------:R-:W-:Y:S01]  /*0e90*/  LOP3.LUT R14, R2, 0x1c, R90, 0xfe, !PT ;  /* 0x0000001c020e7812 */ /* 0x000fe200078efe5a */
[----:B------:R0:W-:Y:S03]  /*0ea0*/  STL [R1+0xe5c], R71 ;  /* 0x000e5c4701007387 */ /* 0x0001e60000100800 */
[----:B------:R-:W-:Y:S01]  /*0eb0*/  IABS R66, R14 ;  /* 0x0000000e00427213 */ /* 0x000fe20000000000 */
[----:B------:R1:W-:Y:S04]  /*0ec0*/  STL [R1+0x3ac], R3 ;  /* 0x0003ac0301007387 */ /* 0x0003e80000100800 */
[----:B------:R-:W-:Y:S01]  /*0ed0*/  STL [R1+0xae0], R12 ;  /* 0x000ae00c01007387 */ /* 0x000fe20000100800 */
[----:B0-----:R-:W-:-:S03]  /*0ee0*/  LOP3.LUT R71, R0, 0x198, RZ, 0xfc, !PT ;  /* 0x0000019800477812 */ /* 0x001fc600078efcff */
[----:B------:R0:W-:Y:S01]  /*0ef0*/  STL [R1+0xae4], R9 ;  /* 0x000ae40901007387 */ /* 0x0001e20000100800 */
[----:B-1----:R-:W-:-:S03]  /*0f00*/  LOP3.LUT R3, R2, 0x1a, R90, 0xfe, !PT ;  /* 0x0000001a02037812 */ /* 0x002fc600078efe5a */
[----:B------:R1:W-:Y:S01]  /*0f10*/  STL [R1+0xae8], R8 ;  /* 0x000ae80801007387 */ /* 0x0003e20000100800 */
[----:B------:R-:W-:-:S03]  /*0f20*/  IABS R67, R3 ;  /* 0x0000000300437213 */ /* 0x000fc60000000000 */
[----:B------:R2:W-:Y:S01]  /*0f30*/  STL [R1+0xaec], R7 ;  /* 0x000aec0701007387 */ /* 0x0005e20000100800 */
[----:B0-----:R-:W-:-:S03]  /*0f40*/  IMAD.HI.U32 R9, R6, R68, RZ ;  /* 0x0000004406097227 */ /* 0x001fc600078e00ff */
[----:B------:R0:W-:Y:S01]  /*0f50*/  STL [R1+0xaf0], R3 ;  /* 0x000af00301007387 */ /* 0x0001e20000100800 */
[C---:B-1----:R-:W-:Y:S01]  /*0f60*/  IMAD.HI.U32 R8, R6.reuse, R11, RZ ;  /* 0x0000000b06087227 */ /* 0x042fe200078e00ff */
[----:B------:R-:W1:Y:S03]  /*0f70*/  S2R R74, SR_TID.X ;  /* 0x00000000004a7919 */ /* 0x000e660000002100 */
[----:B--2---:R-:W-:-:S04]  /*0f80*/  IMAD.HI.U32 R7, R6, R69, RZ ;  /* 0x0000004506077227 */ /* 0x004fc800078e00ff */
[----:B0-----:R-:W-:-:S04]  /*0f90*/  IMAD.HI.U32 R3, R6, R70, RZ ;  /* 0x0000004606037227 */ /* 0x001fc800078e00ff */
[----:B------:R-:W-:-:S04]  /*0fa0*/  IMAD.HI.U32 R10, R6, R67, RZ ;  /* 0x00000043060a7227 */ /* 0x000fc800078e00ff */
[----:B------:R-:W-:Y:S02]  /*0fb0*/  IMAD.MOV R3, RZ, RZ, -R3 ;  /* 0x000000ffff037224 */ /* 0x000fe400078e0a03 */
[----:B------:R-:W-:Y:S01]  /*0fc0*/  IMAD.MOV R12, RZ, RZ, -R7 ;  /* 0x000000ffff0c7224 */ /* 0x000fe200078e0a07 */
[----:B------:R-:W-:Y:S01]  /*0fd0*/  LOP3.LUT R7, R2, 0x22, R90, 0xfe, !PT ;  /* 0x0000002202077812 */ /* 0x000fe200078efe5a */
[----:B------:R-:W-:Y:S02]  /*0fe0*/  IMAD.MOV R9, RZ, RZ, -R9 ;  /* 0x000000ffff097224 */ /* 0x000fe400078e0a09 */
[----:B------:R-:W-:Y:S01]  /*0ff0*/  IMAD.MOV R8, RZ, RZ, -R8 ;  /* 0x000000ffff087224 */ /* 0x000fe200078e0a08 */
[----:B------:R-:W-:Y:S01]  /*1000*/  IABS R64, R7 ;  /* 0x0000000700407213 */ /* 0x000fe20000000000 */
[----:B------:R-:W-:Y:S02]  /*1010*/  IMAD.MOV R10, RZ, RZ, -R10 ;  /* 0x000000ffff0a7224 */ /* 0x000fe400078e0a0a */
[----:B------:R-:W-:-:S02]  /*1020*/  IMAD R70, R5, R3, R70 ;  /* 0x0000000305467224 */ /* 0x000fc400078e0246 */
[C---:B------:R-:W-:Y:S01]  /*1030*/  IMAD R69, R5.reuse, R12, R69 ;  /* 0x0000000c05457224 */ /* 0x040fe200078e0245 */
[----:B------:R-:W-:Y:S01]  /*1040*/  LOP3.LUT R12, R2, 0x20, R90, 0xfe, !PT ;  /* 0x00000020020c7812 */ /* 0x000fe200078efe5a */
[C---:B------:R-:W-:Y:S01]  /*1050*/  IMAD R68, R5.reuse, R9, R68 ;  /* 0x0000000905447224 */ /* 0x040fe200078e0244 */
[----:B------:R-:W-:Y:S01]  /*1060*/  STL [R1+0xe60], R70 ;  /* 0x000e604601007387 */ /* 0x000fe20000100800 */
[C---:B------:R-:W-:Y:S01]  /*1070*/  IMAD R3, R5.reuse, R8, R11 ;  /* 0x0000000805037224 */ /* 0x040fe200078e020b */
[----:B------:R-:W-:Y:S01]  /*1080*/  IABS R11, R13 ;  /* 0x0000000d000b7213 */ /* 0x000fe20000000000 */
[----:B------:R-:W-:Y:S01]  /*1090*/  IMAD R67, R5, R10, R67 ;  /* 0x0000000a05437224 */ /* 0x000fe200078e0243 */
[----:B------:R-:W-:Y:S01]  /*10a0*/  STL [R1+0xe64], R69 ;  /* 0x000e644501007387 */ /* 0x000fe20000100800 */
[----:B------:R-:W-:Y:S01]  /*10b0*/  IABS R65, R12 ;  /* 0x0000000c00417213 */ /* 0x000fe20000000000 */
[C---:B------:R-:W-:Y:S02]  /*10c0*/  IMAD.HI.U32 R9, R6.reuse, R64, RZ ;  /* 0x0000004006097227 */ /* 0x040fe400078e00ff */
[----:B------:R-:W-:Y:S02]  /*10d0*/  STL [R1+0xe68], R68 ;  /* 0x000e684401007387 */ /* 0x000fe40000100800 */
[----:B------:R-:W-:-:S02]  /*10e0*/  IMAD.HI.U32 R8, R6, R65, RZ ;  /* 0x0000004106087227 */ /* 0x000fc400078e00ff */
[----:B------:R0:W-:Y:S02]  /*10f0*/  STL [R1+0x3c0], R3 ;  /* 0x0003c00301007387 */ /* 0x0001e40000100800 */
[----:B------:R-:W-:Y:S02]  /*1100*/  IMAD.MOV R9, RZ, RZ, -R9 ;  /* 0x000000ffff097224 */ /* 0x000fe400078e0a09 */
[----:B------:R-:W-:Y:S01]  /*1110*/  STL [R1+0xe6c], R67 ;  /* 0x000e6c4301007387 */ /* 0x000fe20000100800 */
[----:B------:R-:W-:Y:S02]  /*1120*/  IMAD.MOV R8, RZ, RZ, -R8 ;  /* 0x000000ffff087224 */ /* 0x000fe400078e0a08 */
[C---:B------:R-:W-:Y:S01]  /*1130*/  IMAD R64, R5.reuse, R9, R64 ;  /* 0x0000000905407224 */ /* 0x040fe200078e0240 */
[----:B------:R2:W-:Y:S01]  /*1140*/  STL [R1+0xaf4], R14 ;  /* 0x000af40e01007387 */ /* 0x0005e20000100800 */
[----:B------:R-:W-:Y:S01]  /*1150*/  IMAD R65, R5, R8, R65 ;  /* 0x0000000805417224 */ /* 0x000fe200078e0241 */
[----:B0-----:R-:W-:-:S02]  /*1160*/  LOP3.LUT R3, R2, 0x24, R90, 0xfe, !PT ;  /* 0x0000002402037812 */ /* 0x001fc400078efe5a */
[----:B------:R0:W-:Y:S02]  /*1170*/  STL [R1+0xaf8], R13 ;  /* 0x000af80d01007387 */ /* 0x0001e40000100800 */
[----:B------:R-:W-:Y:S02]  /*1180*/  IABS R63, R3 ;  /* 0x00000003003f7213 */ /* 0x000fe40000000000 */
[----:B------:R-:W-:Y:S01]  /*1190*/  STL [R1+0xafc], R12 ;  /* 0x000afc0c01007387 */ /* 0x000fe20000100800 */
[--C-:B--2---:R-:W-:Y:S02]  /*11a0*/  LOP3.LUT R14, R2, 0x28, R90.reuse, 0xfe, !PT ;  /* 0x00000028020e7812 */ /* 0x104fe400078efe5a */
[----:B------:R-:W-:Y:S01]  /*11b0*/  IMAD.HI.U32 R10, R6, R63, RZ ;  /* 0x0000003f060a7227 */ /* 0x000fe200078e00ff */
[----:B------:R2:W-:Y:S01]  /*11c0*/  STL [R1+0xb00], R7 ;  /* 0x000b000701007387 */ /* 0x0005e20000100800 */
[----:B0-----:R-:W-:Y:S02]  /*11d0*/  LOP3.LUT R13, R2, 0x2a, R90, 0xfe, !PT ;  /* 0x0000002a020d7812 */ /* 0x001fe400078efe5a */
[----:B------:R-:W-:Y:S01]  /*11e0*/  IMAD.MOV R10, RZ, RZ, -R10 ;  /* 0x000000ffff0a7224 */ /* 0x000fe200078e0a0a */
[----:B------:R0:W-:Y:S01]  /*11f0*/  STL [R1+0xb04], R3 ;  /* 0x000b040301007387 */ /* 0x0001e20000100800 */
[----:B------:R-:W-:-:S02]  /*1200*/  IABS R62, R14 ;  /* 0x0000000e003e7213 */ /* 0x000fc40000000000 */
[----:B------:R-:W-:Y:S01]  /*1210*/  IABS R61, R13 ;  /* 0x0000000d003d7213 */ /* 0x000fe20000000000 */
[----:B------:R-:W-:Y:S02]  /*1220*/  IMAD R63, R5, R10, R63 ;  /* 0x0000000a053f7224 */ /* 0x000fe400078e023f */
[----:B--2---:R-:W-:-:S04]  /*1230*/  IMAD.HI.U32 R7, R6, R11, RZ ;  /* 0x0000000b06077227 */ /* 0x004fc800078e00ff */
[----:B0-----:R-:W-:-:S04]  /*1240*/  IMAD.HI.U32 R3, R6, R66, RZ ;  /* 0x0000004206037227 */ /* 0x001fc800078e00ff */
[----:B------:R-:W-:Y:S02]  /*1250*/  IMAD.MOV R3, RZ, RZ, -R3 ;  /* 0x000000ffff037224 */ /* 0x000fe400078e0a03 */
[----:B------:R-:W-:Y:S01]  /*1260*/  IMAD.MOV R12, RZ, RZ, -R7 ;  /* 0x000000ffff0c7224 */ /* 0x000fe200078e0a07 */
[----:B------:R-:W-:Y:S01]  /*1270*/  LOP3.LUT R7, R2, 0x2c, R90, 0xfe, !PT ;  /* 0x0000002c02077812 */ /* 0x000fe200078efe5a */
[C---:B------:R-:W-:Y:S02]  /*1280*/  IMAD R66, R5.reuse, R3, R66 ;  /* 0x0000000305427224 */ /* 0x040fe400078e0242 */
[----:B------:R-:W-:Y:S01]  /*1290*/  IMAD R3, R5, R12, R11 ;  /* 0x0000000c05037224 */ /* 0x000fe200078e020b */
[----:B------:R-:W-:Y:S01]  /*12a0*/  IABS R11, R15 ;  /* 0x0000000f000b7213 */ /* 0x000fe20000000000 */
[----:B------:R-:W-:Y:S01]  /*12b0*/  IMAD.HI.U32 R8, R6, R61, RZ ;  /* 0x0000003d06087227 */ /* 0x000fe200078e00ff */
[----:B------:R0:W-:Y:S01]  /*12c0*/  STL [R1+0xe70], R66 ;  /* 0x000e704201007387 */ /* 0x0001e20000100800 */
[----:B------:R-:W-:-:S02]  /*12d0*/  IABS R60, R7 ;  /* 0x00000007003c7213 */ /* 0x000fc40000000000 */
[----:B------:R-:W-:Y:S01]  /*12e0*/  IMAD.MOV R8, RZ, RZ, -R8 ;  /* 0x000000ffff087224 */ /* 0x000fe200078e0a08 */
[----:B------:R2:W-:Y:S02]  /*12f0*/  STL [R1+0x3c4], R3 ;  /* 0x0003c40301007387 */ /* 0x0005e40000100800 */
[----:B------:R-:W-:Y:S02]  /*1300*/  IMAD.HI.U32 R9, R6, R60, RZ ;  /* 0x0000003c06097227 */ /* 0x000fe400078e00ff */
[----:B------:R-:W-:Y:S02]  /*1310*/  STL [R1+0xb08], R15 ;  /* 0x000b080f01007387 */ /* 0x000fe40000100800 */
[----:B------:R-:W-:Y:S01]  /*1320*/  IMAD.MOV R9, RZ, RZ, -R9 ;  /* 0x000000ffff097224 */ /* 0x000fe200078e0a09 */
[----:B0-----:R-:W-:Y:S01]  /*1330*/  LOP3.LUT R66, R0, 0x102, RZ, 0xfc, !PT ;  /* 0x0000010200427812 */ /* 0x001fe200078efcff */
[----:B------:R0:W-:Y:S01]  /*1340*/  STL [R1+0xb0c], R14 ;  /* 0x000b0c0e01007387 */ /* 0x0001e20000100800 */
[C---:B------:R-:W-:Y:S01]  /*1350*/  IMAD R61, R5.reuse, R8, R61 ;  /* 0x00000008053d7224 */ /* 0x040fe200078e023d */
[C---:B--2---:R-:W-:Y:S01]  /*1360*/  LOP3.LUT R3, R2.reuse, 0x2e, R90, 0xfe, !PT ;  /* 0x0000002e02037812 */ /* 0x044fe200078efe5a */
[----:B------:R-:W-:Y:S01]  /*1370*/  IMAD R60, R5, R9, R60 ;  /* 0x00000009053c7224 */ /* 0x000fe200078e023c */
[----:B------:R2:W-:Y:S01]  /*1380*/  STL [R1+0xb10], R13 ;  /* 0x000b100d01007387 */ /* 0x0005e20000100800 */
[----:B------:R-:W-:-:S02]  /*1390*/  LOP3.LUT R9, R2, 0x32, R90, 0xfe, !PT ;  /* 0x0000003202097812 */ /* 0x000fc400078efe5a */
[----:B------:R-:W-:Y:S01]  /*13a0*/  LOP3.LUT R8, R2, 0x34, R90, 0xfe, !PT ;  /* 0x0000003402087812 */ /* 0x000fe200078efe5a */
[----:B------:R3:W-:Y:S01]  /*13b0*/  STL [R1+0xb14], R7 ;  /* 0x000b140701007387 */ /* 0x0007e20000100800 */
[----:B------:R-:W-:Y:S02]  /*13c0*/  IABS R58, R9 ;  /* 0x00000009003a7213 */ /* 0x000fe40000000000 */
[----:B------:R-:W-:Y:S01]  /*13d0*/  IABS R57, R8 ;  /* 0x0000000800397213 */ /* 0x000fe20000000000 */
[----:B------:R4:W-:Y:S01]  /*13e0*/  STL [R1+0xb18], R3 ;  /* 0x000b180301007387 */ /* 0x0009e20000100800 */
[----:B0-----:R-:W-:Y:S02]  /*13f0*/  LOP3.LUT R14, R0, 0x50, RZ, 0xfc, !PT ;  /* 0x00000050000e7812 */ /* 0x001fe400078efcff */
[----:B--2---:R-:W-:Y:S02]  /*1400*/  IABS R13, R3 ;  /* 0x00000003000d7213 */ /* 0x004fe40000000000 */
[----:B------:R-:W-:Y:S01]  /*1410*/  IABS R47, R14 ;  /* 0x0000000e002f7213 */ /* 0x000fe20000000000 */
[----:B---3--:R-:W-:Y:S01]  /*1420*/  IMAD.HI.U32 R7, R6, R62, RZ ;  /* 0x0000003e06077227 */ /* 0x008fe200078e00ff */
[----:B------:R-:W-:-:S03]  /*1430*/  IABS R82, R66 ;  /* 0x0000004200527213 */ /* 0x000fc60000000000 */
[----:B----4-:R-:W-:-:S04]  /*1440*/  IMAD.HI.U32 R3, R6, R11, RZ ;  /* 0x0000000b06037227 */ /* 0x010fc800078e00ff */
[----:B------:R-:W-:Y:S02]  /*1450*/  IMAD.MOV R12, RZ, RZ, -R3 ;  /* 0x000000ffff0c7224 */ /* 0x000fe400078e0a03 */
[----:B------:R-:W-:-:S04]  /*1460*/  IMAD.HI.U32 R10, R6, R13, RZ ;  /* 0x0000000d060a7227 */ /* 0x000fc800078e00ff */
[----:B------:R-:W-:Y:S01]  /*1470*/  IMAD R3, R5, R12, R11 ;  /* 0x0000000c05037224 */ /* 0x000fe200078e020b */
[----:B------:R-:W-:Y:S01]  /*1480*/  LOP3.LUT R11, R2, 0x30, R90, 0xfe, !PT ;  /* 0x00000030020b7812 */ /* 0x000fe200078efe5a */
[----:B------:R-:W-:Y:S02]  /*1490*/  IMAD.MOV R10, RZ, RZ, -R10 ;  /* 0x000000ffff0a7224 */ /* 0x000fe400078e0a0a */
[----:B------:R-:W-:Y:S01]  /*14a0*/  IMAD.MOV R7, RZ, RZ, -R7 ;  /* 0x000000ffff077224 */ /* 0x000fe200078e0a07 */
[----:B------:R0:W-:Y:S01]  /*14b0*/  STL [R1+0x3e0], R3 ;  /* 0x0003e00301007387 */ /* 0x0001e20000100800 */
[----:B------:R-:W-:Y:S01]  /*14c0*/  IABS R59, R11 ;  /* 0x0000000b003b7213 */ /* 0x000fe20000000000 */
[----:B------:R-:W-:-:S04]  /*14d0*/  IMAD.HI.U32 R83, R6, R82, RZ ;  /* 0x0000005206537227 */ /* 0x000fc800078e00ff */
[C---:B------:R-:W-:Y:S01]  /*14e0*/  IMAD R62, R5.reuse, R7, R62 ;  /* 0x00000007053e7224 */ /* 0x040fe200078e023e */
[----:B------:R-:W-:Y:S01]  /*14f0*/  LOP3.LUT R7, R2, 0x36, R90, 0xfe, !PT ;  /* 0x0000003602077812 */ /* 0x000fe200078efe5a */
[----:B------:R-:W-:Y:S02]  /*1500*/  IMAD.MOV R83, RZ, RZ, -R83 ;  /* 0x000000ffff537224 */ /* 0x000fe400078e0a53 */
[----:B0-----:R-:W-:Y:S01]  /*1510*/  IMAD R3, R5, R10, R13 ;  /* 0x0000000a05037224 */ /* 0x001fe200078e020d */
[----:B------:R-:W-:-:S04]  /*1520*/  LOP3.LUT R13, R0, 0x44, RZ, 0xfc, !PT ;  /* 0x00000044000d7812 */ /* 0x000fc800078efcff */
[----:B------:R0:W-:Y:S01]  /*1530*/  STL [R1+0x3e4], R3 ;  /* 0x0003e40301007387 */ /* 0x0001e20000100800 */
[----:B------:R-:W-:-:S03]  /*1540*/  IABS R51, R13 ;  /* 0x0000000d00337213 */ /* 0x000fc60000000000 */
[----:B------:R2:W-:Y:S04]  /*1550*/  STL [R1+0xb1c], R11 ;  /* 0x000b1c0b01007387 */ /* 0x0005e80000100800 */
[----:B------:R3:W-:Y:S01]  /*1560*/  STL [R1+0xb20], R9 ;  /* 0x000b200901007387 */ /* 0x0007e20000100800 */
[----:B0-----:R-:W-:-:S03]  /*1570*/  LOP3.LUT R3, R2, 0x38, R90, 0xfe, !PT ;  /* 0x0000003802037812 */ /* 0x001fc600078efe5a */
[----:B------:R0:W-:Y:S01]  /*1580*/  STL [R1+0xb24], R8 ;  /* 0x000b240801007387 */ /* 0x0001e20000100800 */
[----:B--2---:R-:W-:-:S03]  /*1590*/  IABS R11, R7 ;  /* 0x00000007000b7213 */ /* 0x004fc60000000000 */
[----:B------:R2:W-:Y:S01]  /*15a0*/  STL [R1+0xb28], R7 ;  /* 0x000b280701007387 */ /* 0x0005e20000100800 */
[----:B------:R-:W-:Y:S01]  /*15b0*/  IABS R56, R3 ;  /* 0x0000000300387213 */ /* 0x000fe20000000000 */
[C---:B---3--:R-:W-:Y:S02]  /*15c0*/  IMAD.HI.U32 R9, R6.reuse, R11, RZ ;  /* 0x0000000b06097227 */ /* 0x048fe400078e00ff */
[----:B------:R3:W-:Y:S02]  /*15d0*/  STL [R1+0xb2c], R3 ;  /* 0x000b2c0301007387 */ /* 0x0007e40000100800 */
[----:B0-----:R-:W-:-:S04]  /*15e0*/  IMAD.HI.U32 R8, R6, R57, RZ ;  /* 0x0000003906087227 */ /* 0x001fc800078e00ff */
[----:B--2---:R-:W-:-:S04]  /*15f0*/  IMAD.HI.U32 R7, R6, R58, RZ ;  /* 0x0000003a06077227 */ /* 0x004fc800078e00ff */
[----:B---3--:R-:W-:-:S04]  /*1600*/  IMAD.HI.U32 R3, R6, R59, RZ ;  /* 0x0000003b06037227 */ /* 0x008fc800078e00ff */
[----:B------:R-:W-:Y:S02]  /*1610*/  IMAD.MOV R7, RZ, RZ, -R7 ;  /* 0x000000ffff077224 */ /* 0x000fe400078e0a07 */
[----:B------:R-:W-:Y:S01]  /*1620*/  IMAD.MOV R12, RZ, RZ, -R9 ;  /* 0x000000ffff0c7224 */ /* 0x000fe200078e0a09 */
[----:B------:R-:W-:Y:S01]  /*1630*/  LOP3.LUT R9, R2, 0x3a, R90, 0xfe, !PT ;  /* 0x0000003a02097812 */ /* 0x000fe200078efe5a */
[----:B------:R-:W-:Y:S02]  /*1640*/  IMAD.MOV R10, RZ, RZ, -R3 ;  /* 0x000000ffff0a7224 */ /* 0x000fe400078e0a03 */
[----:B------:R-:W-:Y:S01]  /*1650*/  IMAD.HI.U32 R3, R6, R56, RZ ;  /* 0x0000003806037227 */ /* 0x000fe200078e00ff */
[----:B------:R-:W-:-:S03]  /*1660*/  IABS R55, R9 ;  /* 0x0000000900377213 */ /* 0x000fc60000000000 */
[C---:B------:R-:W-:Y:S02]  /*1670*/  IMAD R58, R5.reuse, R7, R58 ;  /* 0x00000007053a7224 */ /* 0x040fe400078e023a */
[----:B------:R-:W-:Y:S02]  /*1680*/  IMAD.MOV R8, RZ, RZ, -R8 ;  /* 0x000000ffff087224 */ /* 0x000fe400078e0a08 */
[C---:B------:R-:W-:Y:S01]  /*1690*/  IMAD R7, R5.reuse, R12, R11 ;  /* 0x0000000c05077224 */ /* 0x040fe200078e020b */
[C---:B------:R-:W-:Y:S01]  /*16a0*/  LOP3.LUT R12, R0.reuse, 0x46, RZ, 0xfc, !PT ;  /* 0x00000046000c7812 */ /* 0x040fe200078efcff */
[----:B------:R-:W-:Y:S01]  /*16b0*/  IMAD.MOV R3, RZ, RZ, -R3 ;  /* 0x000000ffff037224 */ /* 0x000fe200078e0a03 */
[----:B------:R-:W-:Y:S01]  /*16c0*/  LOP3.LUT R11, R0, 0x48, RZ, 0xfc, !PT ;  /* 0x00000048000b7812 */ /* 0x000fe200078efcff */
[C---:B------:R-:W-:Y:S01]  /*16d0*/  IMAD R57, R5.reuse, R8, R57 ;  /* 0x0000000805397224 */ /* 0x040fe200078e0239 */
[----:B------:R-:W-:Y:S01]  /*16e0*/  LOP3.LUT R8, R2, 0x3c, R90, 0xfe, !PT ;  /* 0x0000003c02087812 */ /* 0x000fe200078efe5a */
[----:B------:R0:W-:Y:S01]  /*16f0*/  STL [R1+0x400], R7 ;  /* 0x0004000701007387 */ /* 0x0001e20000100800 */
[C---:B------:R-:W-:Y:S01]  /*1700*/  IMAD R56, R5.reuse, R3, R56 ;  /* 0x0000000305387224 */ /* 0x040fe200078e0238 */
[----:B------:R-:W-:Y:S01]  /*1710*/  LOP3.LUT R3, R0, 0x40, RZ, 0xfc, !PT ;  /* 0x0000004000037812 */ /* 0x000fe200078efcff */
[----:B------:R-:W-:Y:S01]  /*1720*/  IMAD R59, R5, R10, R59 ;  /* 0x0000000a053b7224 */ /* 0x000fe200078e023b */
[----:B------:R-:W-:Y:S01]  /*1730*/  STL [R1+0xb30], R9 ;  /* 0x000b300901007387 */ /* 0x000fe20000100800 */
[----:B------:R-:W-:-:S02]  /*1740*/  IABS R54, R8 ;  /* 0x0000000800367213 */ /* 0x000fc40000000000 */
[----:B------:R-:W-:Y:S01]  /*1750*/  IABS R53, R3 ;  /* 0x0000000300357213 */ /* 0x000fe20000000000 */
[----:B------:R2:W-:Y:S01]  /*1760*/  STL [R1+0xb34], R8 ;  /* 0x000b340801007387 */ /* 0x0005e20000100800 */
[----:B------:R-:W-:Y:S02]  /*1770*/  IABS R50, R11 ;  /* 0x0000000b00327213 */ /* 0x000fe40000000000 */
[----:B0-----:R-:W-:Y:S01]  /*1780*/  LOP3.LUT R7, R2, 0x3e, R90, 0xfe, !PT ;  /* 0x0000003e02077812 */ /* 0x001fe200078efe5a */
[----:B------:R-:W-:Y:S01]  /*1790*/  IMAD R90, R90, UR6, RZ ;  /* 0x000000065a5a7c24 */ /* 0x000fe2000f8e02ff */
[----:B------:R-:W-:Y:S02]  /*17a0*/  LOP3.LUT R2, R0, 0x42, RZ, 0xfc, !PT ;  /* 0x0000004200027812 */ /* 0x000fe400078efcff */
[----:B------:R-:W-:Y:S01]  /*17b0*/  IABS R10, R7 ;  /* 0x00000007000a7213 */ /* 0x000fe20000000000 */
[----:B------:R0:W-:Y:S01]  /*17c0*/  STL [R1+0xb38], R7 ;  /* 0x000b380701007387 */ /* 0x0001e20000100800 */
[----:B------:R-:W-:Y:S01]  /*17d0*/  IABS R52, R2 ;  /* 0x0000000200347213 */ /* 0x000fe20000000000 */
[----:B--2---:R-:W-:-:S02]  /*17e0*/  IMAD.HI.U32 R8, R6, R53, RZ ;  /* 0x0000003506087227 */ /* 0x004fc400078e00ff */
[----:B------:R2:W-:Y:S02]  /*17f0*/  STL [R1+0xb3c], R3 ;  /* 0x000b3c0301007387 */ /* 0x0005e40000100800 */
[C---:B------:R-:W-:Y:S02]  /*1800*/  IMAD.HI.U32 R9, R6.reuse, R52, RZ ;  /* 0x0000003406097227 */ /* 0x040fe400078e00ff */
[----:B------:R3:W-:Y:S02]  /*1810*/  STL [R1+0xbbc], R2 ;  /* 0x000bbc0201007387 */ /* 0x0007e40000100800 */
[----:B0-----:R-:W-:-:S04]  /*1820*/  IMAD.HI.U32 R7, R6, R10, RZ ;  /* 0x0000000a06077227 */ /* 0x001fc800078e00ff */
[----:B------:R-:W-:Y:S02]  /*1830*/  IMAD.MOV R7, RZ, RZ, -R7 ;  /* 0x000000ffff077224 */ /* 0x000fe400078e0a07 */
[----:B--2---:R-:W-:-:S04]  /*1840*/  IMAD.HI.U32 R3, R6, R54, RZ ;  /* 0x0000003606037227 */ /* 0x004fc800078e00ff */
[----:B---3--:R-:W-:-:S04]  /*1850*/  IMAD.HI.U32 R2, R6, R55, RZ ;  /* 0x0000003706027227 */ /* 0x008fc800078e00ff */
[----:B------:R-:W-:Y:S02]  /*1860*/  IMAD.MOV R2, RZ, RZ, -R2 ;  /* 0x000000ffff027224 */ /* 0x000fe400078e0a02 */
[----:B------:R-:W-:Y:S02]  /*1870*/  IMAD.MOV R3, RZ, RZ, -R3 ;  /* 0x000000ffff037224 */ /* 0x000fe400078e0a03 */
[C---:B------:R-:W-:Y:S02]  /*1880*/  IMAD R55, R5.reuse, R2, R55 ;  /* 0x0000000205377224 */ /* 0x040fe400078e0237 */
[C---:B------:R-:W-:Y:S01]  /*1890*/  IMAD R2, R5.reuse, R7, R10 ;  /* 0x0000000705027224 */ /* 0x040fe200078e020a */
[----:B------:R-:W-:Y:S01]  /*18a0*/  IABS R7, R12 ;  /* 0x0000000c00077213 */ /* 0x000fe20000000000 */
[----:B------:R-:W-:Y:S01]  /*18b0*/  IMAD R54, R5, R3, R54 ;  /* 0x0000000305367224 */ /* 0x000fe200078e0236 */
[----:B------:R-:W-:Y:S01]  /*18c0*/  LOP3.LUT R3, R0, 0x4a, RZ, 0xfc, !PT ;  /* 0x0000004a00037812 */ /* 0x000fe200078efcff */
[----:B------:R-:W-:Y:S01]  /*18d0*/  IMAD.MOV R8, RZ, RZ, -R8 ;  /* 0x000000ffff087224 */ /* 0x000fe200078e0a08 */
[----:B------:R0:W-:Y:S01]  /*18e0*/  STL [R1+0x404], R2 ;  /* 0x0004040201007387 */ /* 0x0001e20000100800 */
[----:B------:R-:W-:Y:S01]  /*18f0*/  IMAD.HI.U32 R10, R6, R7, RZ ;  /* 0x00000007060a7227 */ /* 0x000fe200078e00ff */
[----:B------:R-:W-:-:S02]  /*1900*/  IABS R49, R3 ;  /* 0x0000000300317213 */ /* 0x000fc40000000000 */
[----:B------:R2:W-:Y:S01]  /*1910*/  STL [R1+0xc34], R13 ;  /* 0x000c340d01007387 */ /* 0x0005e20000100800 */
[----:B------:R-:W-:Y:S02]  /*1920*/  IMAD.MOV R10, RZ, RZ, -R10 ;  /* 0x000000ffff0a7224 */ /* 0x000fe400078e0a0a */
[----:B------:R-:W-:Y:S01]  /*1930*/  IMAD.MOV R9, RZ, RZ, -R9 ;  /* 0x000000ffff097224 */ /* 0x000fe200078e0a09 */
[----:B------:R3:W-:Y:S01]  /*1940*/  STL [R1+0xc50], R12 ;  /* 0x000c500c01007387 */ /* 0x0007e20000100800 */
[C---:B------:R-:W-:Y:S01]  /*1950*/  IMAD R7, R5.reuse, R10, R7 ;  /* 0x0000000a05077224 */ /* 0x040fe200078e0207 */
[----:B0-----:R-:W-:Y:S01]  /*1960*/  LOP3.LUT R2, R0, 0x4c, RZ, 0xfc, !PT ;  /* 0x0000004c00027812 */ /* 0x001fe200078efcff */
[C---:B------:R-:W-:Y:S01]  /*1970*/  IMAD R53, R5.reuse, R8, R53 ;  /* 0x0000000805357224 */ /* 0x040fe200078e0235 */
[----:B------:R0:W-:Y:S01]  /*1980*/  STL [R1+0xca4], R11 ;  /* 0x000ca40b01007387 */ /* 0x0001e20000100800 */
[----:B------:R-:W-:Y:S01]  /*1990*/  IMAD R52, R5, R9, R52 ;  /* 0x0000000905347224 */ /* 0x000fe200078e0234 */
[----:B------:R-:W-:Y:S01]  /*19a0*/  IABS R48, R2 ;  /* 0x0000000200307213 */ /* 0x000fe20000000000 */
[----:B------:R-:W-:Y:S01]  /*19b0*/  IMAD.HI.U32 R8, R6, R49, RZ ;  /* 0x0000003106087227 */ /* 0x000fe200078e00ff */
[----:B------:R4:W-:Y:S01]  /*19c0*/  STL [R1+0xd70], R3 ;  /* 0x000d700301007387 */ /* 0x0009e20000100800 */
[----:B--2---:R-:W-:-:S02]  /*19d0*/  LOP3.LUT R13, R0, 0x52, RZ, 0xfc, !PT ;  /* 0x00000052000d7812 */ /* 0x004fc400078efcff */
[----:B---3--:R-:W-:Y:S01]  /*19e0*/  IMAD.HI.U32 R12, R6, R51, RZ ;  /* 0x00000033060c7227 */ /* 0x008fe200078e00ff */
[----:B------:R2:W-:Y:S01]  /*19f0*/  STL [R1+0xd84], R2 ;  /* 0x000d840201007387 */ /* 0x0005e20000100800 */
[C---:B------:R-:W-:Y:S02]  /*1a00*/  LOP3.LUT R9, R0.reuse, 0x56, RZ, 0xfc, !PT ;  /* 0x0000005600097812 */ /* 0x040fe400078efcff */
[----:B------:R-:W-:Y:S01]  /*1a10*/  IMAD.MOV R12, RZ, RZ, -R12 ;  /* 0x000000ffff0c7224 */ /* 0x000fe200078e0a0c */
[----:B0-----:R-:W-:Y:S01]  /*1a20*/  LOP3.LUT R11, R0, 0x4e, RZ, 0xfc, !PT ;  /* 0x0000004e000b7812 */ /* 0x001fe200078efcff */
[----:B------:R-:W-:Y:S01]  /*1a30*/  STL [R1+0x420], R7 ;  /* 0x0004200701007387 */ /* 0x000fe20000100800 */
[C---:B----4-:R-:W-:Y:S01]  /*1a40*/  IMAD.HI.U32 R3, R6.reuse, R50, RZ ;  /* 0x0000003206037227 */ /* 0x050fe200078e00ff */
[----:B------:R-:W-:Y:S02]  /*1a50*/  IABS R46, R13 ;  /* 0x0000000d002e7213 */ /* 0x000fe40000000000 */
[----:B------:R0:W-:Y:S01]  /*1a60*/  STL [R1+0xda8], R11 ;  /* 0x000da80b01007387 */ /* 0x0001e20000100800 */
[----:B--2---:R-:W-:-:S03]  /*1a70*/  IMAD.HI.U32 R2, R6, R48, RZ ;  /* 0x0000003006027227 */ /* 0x004fc600078e00ff */
[----:B------:R-:W-:Y:S01]  /*1a80*/  STL [R1+0xdd4], R14 ;  /* 0x000dd40e01007387 */ /* 0x000fe20000100800 */
[C---:B------:R-:W-:Y:S01]  /*1a90*/  IMAD R51, R5.reuse, R12, R51 ;  /* 0x0000000c05337224 */ /* 0x040fe200078e0233 */
[C---:B------:R-:W-:Y:S01]  /*1aa0*/  LOP3.LUT R12, R0.reuse, 0x54, RZ, 0xfc, !PT ;  /* 0x00000054000c7812 */ /* 0x040fe200078efcff */
[----:B------:R-:W-:Y:S01]  /*1ab0*/  IMAD.MOV R2, RZ, RZ, -R2 ;  /* 0x000000ffff027224 */ /* 0x000fe200078e0a02 */
[----:B------:R2:W-:Y:S01]  /*1ac0*/  STL [R1+0xde4], R13 ;  /* 0x000de40d01007387 */ /* 0x0005e20000100800 */
[----:B------:R-:W-:Y:S01]  /*1ad0*/  IMAD.MOV R8, RZ, RZ, -R8 ;  /* 0x000000ffff087224 */ /* 0x000fe200078e0a08 */
[----:B0-----:R-:W-:Y:S01]  /*1ae0*/  IABS R11, R11 ;  /* 0x0000000b000b7213 */ /* 0x001fe20000000000 */
[C---:B------:R-:W-:Y:S01]  /*1af0*/  IMAD R48, R5.reuse, R2, R48 ;  /* 0x0000000205307224 */ /* 0x040fe200078e0230 */
[----:B------:R0:W-:Y:S01]  /*1b00*/  STL [R1+0xe04], R12 ;  /* 0x000e040c01007387 */ /* 0x0001e20000100800 */
[----:B------:R-:W-:Y:S01]  /*1b10*/  IABS R7, R12 ;  /* 0x0000000c00077213 */ /* 0x000fe20000000000 */
[----:B------:R-:W-:Y:S01]  /*1b20*/  IMAD.MOV R3, RZ, RZ, -R3 ;  /* 0x000000ffff037224 */ /* 0x000fe200078e0a03 */
[----:B------:R-:W-:Y:S01]  /*1b30*/  IABS R2, R9 ;  /* 0x0000000900027213 */ /* 0x000fe20000000000 */
[C---:B------:R-:W-:Y:S01]  /*1b40*/  IMAD R49, R5.reuse, R8, R49 ;  /* 0x0000000805317224 */ /* 0x040fe200078e0231 */
[----:B------:R3:W-:Y:S01]  /*1b50*/  STL [R1+0xe0c], R9 ;  /* 0x000e0c0901007387 */ /* 0x0007e20000100800 */
[----:B------:R-:W-:Y:S01]  /*1b60*/  IMAD R50, R5, R3, R50 ;  /* 0x0000000305327224 */ /* 0x000fe200078e0232 */
[----:B--2---:R-:W-:Y:S01]  /*1b70*/  LOP3.LUT R13, R0, 0x70, RZ, 0xfc, !PT ;  /* 0x00000070000d7812 */ /* 0x004fe200078efcff */
[----:B------:R-:W-:-:S03]  /*1b80*/  IMAD.HI.U32 R8, R6, R7, RZ ;  /* 0x0000000706087227 */ /* 0x000fc600078e00ff */
[----:B------:R-:W-:Y:S01]  /*1b90*/  IABS R39, R13 ;  /* 0x0000000d00277213 */ /* 0x000fe20000000000 */
[----:B0-----:R-:W-:-:S04]  /*1ba0*/  IMAD.HI.U32 R12, R6, R11, RZ ;  /* 0x0000000b060c7227 */ /* 0x001fc800078e00ff */
[----:B------:R-:W-:Y:S02]  /*1bb0*/  IMAD.MOV R12, RZ, RZ, -R12 ;  /* 0x000000ffff0c7224 */ /* 0x000fe400078e0a0c */
[----:B------:R-:W-:-:S04]  /*1bc0*/  IMAD.HI.U32 R3, R6, R2, RZ ;  /* 0x0000000206037227 */ /* 0x000fc800078e00ff */
[----:B------:R-:W-:-:S04]  /*1bd0*/  IMAD.HI.U32 R10, R6, R47, RZ ;  /* 0x0000002f060a7227 */ /* 0x000fc800078e00ff */
[----:B------:R-:W-:Y:S02]  /*1be0*/  IMAD.MOV R8, RZ, RZ, -R8 ;  /* 0x000000ffff087224 */ /* 0x000fe400078e0a08 */
[----:B------:R-:W-:Y:S01]  /*1bf0*/  IMAD R11, R5, R12, R11 ;  /* 0x0000000c050b7224 */ /* 0x000fe200078e020b */
[----:B------:R-:W-:Y:S01]  /*1c00*/  LOP3.LUT R12, R0, 0x62, RZ, 0xfc, !PT ;  /* 0x00000062000c7812 */ /* 0x000fe200078efcff */
[----:B------:R-:W-:Y:S02]  /*1c10*/  IMAD.MOV R3, RZ, RZ, -R3 ;  /* 0x000000ffff037224 */ /* 0x000fe400078e0a03 */
[----:B---3--:R-:W-:Y:S01]  /*1c20*/  IMAD.HI.U32 R9, R6, R46, RZ ;  /* 0x0000002e06097227 */ /* 0x008fe200078e00ff */
[----:B------:R0:W-:Y:S01]  /*1c30*/  STL [R1+0x424], R11 ;  /* 0x0004240b01007387 */ /* 0x0001e20000100800 */
[----:B------:R-:W-:Y:S02]  /*1c40*/  IABS R42, R12 ;  /* 0x0000000c002a7213 */ /* 0x000fe40000000000 */
[----:B------:R-:W-:-:S02]  /*1c50*/  IMAD.MOV R10, RZ, RZ, -R10 ;  /* 0x000000ffff0a7224 */ /* 0x000fc400078e0a0a */
[C---:B------:R-:W-:Y:S01]  /*1c60*/  IMAD R7, R5.reuse, R8, R7 ;  /* 0x0000000805077224 */ /* 0x040fe200078e0207 */
[C---:B------:R-:W-:Y:S01]  /*1c70*/  LOP3.LUT R8, R0.reuse, 0x5c, RZ, 0xfc, !PT ;  /* 0x0000005c00087812 */ /* 0x040fe200078efcff */
[C---:B------:R-:W-:Y:S02]  /*1c80*/  IMAD R2, R5.reuse, R3, R2 ;  /* 0x0000000305027224 */ /* 0x040fe400078e0202 */
[----:B------:R-:W-:Y:S01]  /*1c90*/  IMAD.MOV R9, RZ, RZ, -R9 ;  /* 0x000000ffff097224 */ /* 0x000fe200078e0a09 */
[C---:B0-----:R-:W-:Y:S01]  /*1ca0*/  LOP3.LUT R11, R0.reuse, 0x58, RZ, 0xfc, !PT ;  /* 0x00000058000b7812 */ /* 0x041fe200078efcff */
[C---:B------:R-:W-:Y:S01]  /*1cb0*/  IMAD R47, R5.reuse, R10, R47 ;  /* 0x0000000a052f7224 */ /* 0x040fe200078e022f */
[C---:B------:R-:W-:Y:S01]  /*1cc0*/  LOP3.LUT R10, R0.reuse, 0x5a, RZ, 0xfc, !PT ;  /* 0x0000005a000a7812 */ /* 0x040fe200078efcff */
[----:B------:R0:W-:Y:S01]  /*1cd0*/  STL [R1+0x220], R7 ;  /* 0x0002200701007387 */ /* 0x0001e20000100800 */
[----:B------:R-:W-:Y:S01]  /*1ce0*/  IMAD R46, R5, R9, R46 ;  /* 0x00000009052e7224 */ /* 0x000fe200078e022e */
[----:B------:R-:W-:-:S02]  /*1cf0*/  LOP3.LUT R9, R0, 0x5e, RZ, 0xfc, !PT ;  /* 0x0000005e00097812 */ /* 0x000fc400078efcff */
[----:B------:R-:W-:Y:S01]  /*1d00*/  STL [R1+0x440], R2 ;  /* 0x0004400201007387 */ /* 0x000fe20000100800 */
[----:B------:R-:W-:Y:S02]  /*1d10*/  IABS R45, R11 ;  /* 0x0000000b002d7213 */ /* 0x000fe40000000000 */
[----:B------:R-:W-:Y:S01]  /*1d20*/  IABS R3, R9 ;  /* 0x0000000900037213 */ /* 0x000fe20000000000 */
[----:B------:R2:W-:Y:S01]  /*1d30*/  STL [R1+0xdb0], R11 ;  /* 0x000db00b01007387 */ /* 0x0005e20000100800 */
[----:B------:R-:W-:Y:S02]  /*1d40*/  IABS R44, R10 ;  /* 0x0000000a002c7213 */ /* 0x000fe40000000000 */
[----:B0-----:R-:W-:Y:S01]  /*1d50*/  LOP3.LUT R7, R0, 0x60, RZ, 0xfc, !PT ;  /* 0x0000006000077812 */ /* 0x001fe200078efcff */
[----:B------:R0:W-:Y:S03]  /*1d60*/  STL [R1+0xddc], R10 ;  /* 0x000ddc0a01007387 */ /* 0x0001e60000100800 */
[----:B------:R-:W-:Y:S01]  /*1d70*/  IABS R43, R7 ;  /* 0x00000007002b7213 */ /* 0x000fe20000000000 */
[----:B------:R3:W-:Y:S01]  /*1d80*/  STL [R1+0xdf0], R8 ;  /* 0x000df00801007387 */ /* 0x0007e20000100800 */
[----:B--2---:R-:W-:-:S03]  /*1d90*/  IMAD.HI.U32 R11, R6, R45, RZ ;  /* 0x0000002d060b7227 */ /* 0x004fc600078e00ff */
[----:B------:R2:W-:Y:S01]  /*1da0*/  STL [R1+0xdfc], R9 ;  /* 0x000dfc0901007387 */ /* 0x0005e20000100800 */
[----:B0-----:R-:W-:-:S03]  /*1db0*/  IMAD.HI.U32 R10, R6, R44, RZ ;  /* 0x0000002c060a7227 */ /* 0x001fc600078e00ff */
[----:B------:R0:W-:Y:S01]  /*1dc0*/  STL [R1+0xe08], R7 ;  /* 0x000e080701007387 */ /* 0x0001e20000100800 */
[----:B---3--:R-:W-:Y:S01]  /*1dd0*/  IABS R8, R8 ;  /* 0x0000000800087213 */ /* 0x008fe20000000000 */
[----:B------:R-:W-:Y:S02]  /*1de0*/  IMAD.MOV R11, RZ, RZ, -R11 ;  /* 0x000000ffff0b7224 */ /* 0x000fe400078e0a0b */
[----:B------:R-:W-:Y:S02]  /*1df0*/  IMAD.MOV R10, RZ, RZ, -R10 ;  /* 0x000000ffff0a7224 */ /* 0x000fe400078e0a0a */
[----:B--2---:R-:W-:-:S04]  /*1e00*/  IMAD.HI.U32 R9, R6, R8, RZ ;  /* 0x0000000806097227 */ /* 0x004fc800078e00ff */
[----:B0-----:R-:W-:-:S04]  /*1e10*/  IMAD.HI.U32 R7, R6, R3, RZ ;  /* 0x0000000306077227 */ /* 0x001fc800078e00ff */
[----:B------:R-:W-:Y:S02]  /*1e20*/  IMAD.MOV R9, RZ, RZ, -R9 ;  /* 0x000000ffff097224 */ /* 0x000fe400078e0a09 */
[----:B------:R-:W-:Y:S02]  /*1e30*/  IMAD.MOV R7, RZ, RZ, -R7 ;  /* 0x000000ffff077224 */ /* 0x000fe400078e0a07 */
[C---:B------:R-:W-:Y:S01]  /*1e40*/  IMAD R8, R5.reuse, R9, R8 ;  /* 0x0000000905087224 */ /* 0x040fe200078e0208 */
[C---:B------:R-:W-:Y:S01]  /*1e50*/  LOP3.LUT R9, R0.reuse, 0x64, RZ, 0xfc, !PT ;  /* 0x0000006400097812 */ /* 0x040fe200078efcff */
[C---:B------:R-:W-:Y:S02]  /*1e60*/  IMAD R3, R5.reuse, R7, R3 ;  /* 0x0000000705037224 */ /* 0x040fe400078e0203 */
[C---:B------:R-:W-:Y:S01]  /*1e70*/  IMAD R45, R5.reuse, R11, R45 ;  /* 0x0000000b052d7224 */ /* 0x040fe200078e022d */
[----:B------:R0:W-:Y:S01]  /*1e80*/  STL [R1+0x224], R8 ;  /* 0x0002240801007387 */ /* 0x0001e20000100800 */
[----:B------:R-:W-:Y:S01]  /*1e90*/  IMAD R44, R5, R10, R44 ;  /* 0x0000000a052c7224 */ /* 0x000fe200078e022c */
[----:B------:R-:W-:Y:S01]  /*1ea0*/  LOP3.LUT R11, R0, 0x66, RZ, 0xfc, !PT ;  /* 0x00000066000b7812 */ /* 0x000fe200078efcff */
[----:B------:R-:W-:Y:S01]  /*1eb0*/  IMAD.HI.U32 R2, R6, R43, RZ ;  /* 0x0000002b06027227 */ /* 0x000fe200078e00ff */
[----:B------:R2:W-:Y:S01]  /*1ec0*/  STL [R1+0x464], R3 ;  /* 0x0004640301007387 */ /* 0x0005e20000100800 */
[----:B------:R-:W-:-:S02]  /*1ed0*/  LOP3.LUT R10, R0, 0x68, RZ, 0xfc, !PT ;  /* 0x00000068000a7812 */ /* 0x000fc400078efcff */
[----:B------:R-:W-:Y:S01]  /*1ee0*/  IABS R7, R11 ;  /* 0x0000000b00077213 */ /* 0x000fe20000000000 */
[----:B------:R3:W-:Y:S01]  /*1ef0*/  STL [R1+0xda4], R12 ;  /* 0x000da40c01007387 */ /* 0x0007e20000100800 */
[----:B------:R-:W-:Y:S01]  /*1f00*/  IABS R41, R10 ;  /* 0x0000000a00297213 */ /* 0x000fe20000000000 */
[----:B------:R-:W-:Y:S01]  /*1f10*/  IMAD.MOV R2, RZ, RZ, -R2 ;  /* 0x000000ffff027224 */ /* 0x000fe200078e0a02 */
[----:B0-----:R-:W-:Y:S01]  /*1f20*/  LOP3.LUT R8, R0, 0x6a, RZ, 0xfc, !PT ;  /* 0x0000006a00087812 */ /* 0x001fe200078efcff */
[----:B------:R0:W-:Y:S02]  /*1f30*/  STL [R1+0xdb8], R9 ;  /* 0x000db80901007387 */ /* 0x0001e40000100800 */
[----:B------:R-:W-:Y:S01]  /*1f40*/  IMAD R43, R5, R2, R43 ;  /* 0x00000002052b7224 */ /* 0x000fe200078e022b */
[----:B------:R-:W-:Y:S01]  /*1f50*/  IABS R40, R8 ;  /* 0x0000000800287213 */ /* 0x000fe20000000000 */
[----:B------:R4:W-:Y:S01]  /*1f60*/  STL [R1+0xde0], R11 ;  /* 0x000de00b01007387 */ /* 0x0009e20000100800 */
[----:B--2---:R-:W-:Y:S01]  /*1f70*/  IMAD.HI.U32 R3, R6, R41, RZ ;  /* 0x0000002906037227 */ /* 0x004fe200078e00ff */
[----:B---3--:R-:W-:-:S02]  /*1f80*/  LOP3.LUT R12, R0, 0x72, RZ, 0xfc, !PT ;  /* 0x00000072000c7812 */ /* 0x008fc400078efcff */
[----:B------:R2:W-:Y:S01]  /*1f90*/  STL [R1+0xdf4], R10 ;  /* 0x000df40a01007387 */ /* 0x0005e20000100800 */
[C---:B------:R-:W-:Y:S01]  /*1fa0*/  IMAD.HI.U32 R2, R6.reuse, R40, RZ ;  /* 0x0000002806027227 */ /* 0x040fe200078e00ff */
[----:B0-----:R-:W-:Y:S02]  /*1fb0*/  IABS R9, R9 ;  /* 0x0000000900097213 */ /* 0x001fe40000000000 */
[----:B------:R0:W-:Y:S01]  /*1fc0*/  STL [R1+0xe00], R8 ;  /* 0x000e000801007387 */ /* 0x0001e20000100800 */
[----:B------:R-:W-:Y:S01]  /*1fd0*/  IMAD.MOV R2, RZ, RZ, -R2 ;  /* 0x000000ffff027224 */ /* 0x000fe200078e0a02 */
[----:B------:R-:W-:Y:S01]  /*1fe0*/  IABS R38, R12 ;  /* 0x0000000c00267213 */ /* 0x000fe20000000000 */
[----:B----4-:R-:W-:-:S04]  /*1ff0*/  IMAD.HI.U32 R11, R6, R42, RZ ;  /* 0x0000002a060b7227 */ /* 0x010fc800078e00ff */
[----:B--2---:R-:W-:-:S04]  /*2000*/  IMAD.HI.U32 R10, R6, R9, RZ ;  /* 0x00000009060a7227 */ /* 0x004fc800078e00ff */
[----:B0-----:R-:W-:-:S04]  /*2010*/  IMAD.HI.U32 R8, R6, R7, RZ ;  /* 0x0000000706087227 */ /* 0x001fc800078e00ff */
[----:B------:R-:W-:Y:S02]  /*2020*/  IMAD.MOV R10, RZ, RZ, -R10 ;  /* 0x000000ffff0a7224 */ /* 0x000fe400078e0a0a */
[----:B------:R-:W-:Y:S02]  /*2030*/  IMAD.MOV R11, RZ, RZ, -R11 ;  /* 0x000000ffff0b7224 */ /* 0x000fe400078e0a0b */
[----:B------:R-:W-:Y:S02]  /*2040*/  IMAD.MOV R8, RZ, RZ, -R8 ;  /* 0x000000ffff087224 */ /* 0x000fe400078e0a08 */
[C---:B------:R-:W-:Y:S01]  /*2050*/  IMAD R9, R5.reuse, R10, R9 ;  /* 0x0000000a05097224 */ /* 0x040fe200078e0209 */
[C---:B------:R-:W-:Y:S01]  /*2060*/  LOP3.LUT R10, R0.reuse, 0x74, RZ, 0xfc, !PT ;  /* 0x00000074000a7812 */ /* 0x040fe200078efcff */
[C---:B------:R-:W-:Y:S01]  /*2070*/  IMAD R42, R5.reuse, R11, R42 ;  /* 0x0000000b052a7224 */ /* 0x040fe200078e022a */
[----:B------:R-:W-:Y:S01]  /*2080*/  LOP3.LUT R11, R0, 0x6c, RZ, 0xfc, !PT ;  /* 0x0000006c000b7812 */ /* 0x000fe200078efcff */
[C---:B------:R-:W-:Y:S01]  /*2090*/  IMAD R7, R5.reuse, R8, R7 ;  /* 0x0000000805077224 */ /* 0x040fe200078e0207 */
[----:B------:R0:W-:Y:S01]  /*20a0*/  STL [R1+0x228], R9 ;  /* 0x0002280901007387 */ /* 0x0001e20000100800 */
[----:B------:R-:W-:Y:S01]  /*20b0*/  IMAD R40, R5, R2, R40 ;  /* 0x0000000205287224 */ /* 0x000fe200078e0228 */
[----:B------:R-:W-:Y:S01]  /*20c0*/  IABS R2, R10 ;  /* 0x0000000a00027213 */ /* 0x000fe20000000000 */
[----:B------:R-:W-:Y:S01]  /*20d0*/  IMAD.MOV R3, RZ, RZ, -R3 ;  /* 0x000000ffff037224 */ /* 0x000fe200078e0a03 */
[----:B------:R2:W-:Y:S01]  /*20e0*/  STL [R1+0x4a0], R7 ;  /* 0x0004a00701007387 */ /* 0x0005e20000100800 */
[----:B------:R-:W-:-:S03]  /*20f0*/  IMAD.HI.U32 R8, R6, R39, RZ ;  /* 0x0000002706087227 */ /* 0x000fc600078e00ff */
[----:B------:R3:W-:Y:S01]  /*2100*/  STL [R1+0xda0], R11 ;  /* 0x000da00b01007387 */ /* 0x0007e20000100800 */
[----:B------:R-:W-:Y:S01]  /*2110*/  IMAD R41, R5, R3, R41 ;  /* 0x0000000305297224 */ /* 0x000fe200078e0229 */
[----:B0-----:R-:W-:Y:S01]  /*2120*/  LOP3.LUT R9, R0, 0x6e, RZ, 0xfc, !PT ;  /* 0x0000006e00097812 */ /* 0x001fe200078efcff */
[----:B------:R-:W-:-:S04]  /*2130*/  IMAD.HI.U32 R3, R6, R2, RZ ;  /* 0x0000000206037227 */ /* 0x000fc800078e00ff */
[----:B------:R0:W-:Y:S01]  /*2140*/  STL [R1+0xdac], R9 ;  /* 0x000dac0901007387 */ /* 0x0001e20000100800 */
[----:B--2---:R-:W-:Y:S01]  /*2150*/  IMAD.HI.U32 R7, R6, R38, RZ ;  /* 0x0000002606077227 */ /* 0x004fe200078e00ff */
[----:B---3--:R-:W-:Y:S02]  /*2160*/  IABS R11, R11 ;  /* 0x0000000b000b7213 */ /* 0x008fe40000000000 */
[----:B------:R-:W-:Y:S01]  /*2170*/  STL [R1+0xdc4], R13 ;  /* 0x000dc40d01007387 */ /* 0x000fe20000100800 */
[----:B------:R-:W-:Y:S02]  /*2180*/  IMAD.MOV R3, RZ, RZ, -R3 ;  /* 0x000000ffff037224 */ /* 0x000fe400078e0a03 */
[----:B------:R-:W-:Y:S01]  /*2190*/  IMAD.MOV R7, RZ, RZ, -R7 ;  /* 0x000000ffff077224 */ /* 0x000fe200078e0a07 */
[----:B------:R2:W-:Y:S01]  /*21a0*/  STL [R1+0xde8], R12 ;  /* 0x000de80c01007387 */ /* 0x0005e20000100800 */
[C---:B------:R-:W-:Y:S01]  /*21b0*/  IMAD R2, R5.reuse, R3, R2 ;  /* 0x0000000305027224 */ /* 0x040fe200078e0202 */
[----:B0-----:R-:W-:Y:S01]  /*21c0*/  IABS R9, R9 ;  /* 0x0000000900097213 */ /* 0x001fe20000000000 */
[----:B------:R-:W-:Y:S01]  /*21d0*/  IMAD.MOV R8, RZ, RZ, -R8 ;  /* 0x000000ffff087224 */ /* 0x000fe200078e0a08 */
[----:B------:R0:W-:Y:S01]  /*21e0*/  STL [R1+0xdf8], R10 ;  /* 0x000df80a01007387 */ /* 0x0001e20000100800 */
[C---:B------:R-:W-:Y:S01]  /*21f0*/  IMAD R38, R5.reuse, R7, R38 ;  /* 0x0000000705267224 */ /* 0x040fe200078e0226 */
[C---:B------:R-:W-:Y:S01]  /*2200*/  LOP3.LUT R7, R0.reuse, 0x7c, RZ, 0xfc, !PT ;  /* 0x0000007c00077812 */ /* 0x040fe200078efcff */
[----:B------:R-:W-:Y:S01]  /*2210*/  IMAD R39, R5, R8, R39 ;  /* 0x0000000805277224 */ /* 0x000fe200078e0227 */
[----:B------:R-:W-:Y:S01]  /*2220*/  LOP3.LUT R8, R0, 0x7e, RZ, 0xfc, !PT ;  /* 0x0000007e00087812 */ /* 0x000fe200078efcff */
[----:B--2---:R-:W-:Y:S01]  /*2230*/  IMAD.HI.U32 R12, R6, R11, RZ ;  /* 0x0000000b060c7227 */ /* 0x004fe200078e00ff */
[----:B------:R-:W-:-:S03]  /*2240*/  LOP3.LUT R13, R0, 0x98, RZ, 0xfc, !PT ;  /* 0x00000098000d7812 */ /* 0x000fc600078efcff */
[----:B0-----:R-:W-:Y:S01]  /*2250*/  IMAD.HI.U32 R10, R6, R9, RZ ;  /* 0x00000009060a7227 */ /* 0x001fe200078e00ff */
[----:B------:R-:W-:-:S03]  /*2260*/  IABS R28, R13 ;  /* 0x0000000d001c7213 */ /* 0x000fc60000000000 */
[----:B------:R-:W-:Y:S02]  /*2270*/  IMAD.MOV R12, RZ, RZ, -R12 ;  /* 0x000000ffff0c7224 */ /* 0x000fe400078e0a0c */
[----:B------:R-:W-:Y:S02]  /*2280*/  IMAD.MOV R10, RZ, RZ, -R10 ;  /* 0x000000ffff0a7224 */ /* 0x000fe400078e0a0a */
[C---:B------:R-:W-:Y:S02]  /*2290*/  IMAD R11, R5.reuse, R12, R11 ;  /* 0x0000000c050b7224 */ /* 0x040fe400078e020b */
[----:B------:R-:W-:Y:S01]  /*22a0*/  IMAD R9, R5, R10, R9 ;  /* 0x0000000a05097224 */ /* 0x000fe200078e0209 */
[----:B------:R-:W-:Y:S02]  /*22b0*/  LOP3.LUT R10, R0, 0x78, RZ, 0xfc, !PT ;  /* 0x00000078000a7812 */ /* 0x000fe400078efcff */
[----:B------:R0:W-:Y:S02]  /*22c0*/  STL [R1+0x23c], R11 ;  /* 0x00023c0b01007387 */ /* 0x0001e40000100800 */
[----:B------:R-:W-:-:S02]  /*22d0*/  IABS R37, R10 ;  /* 0x0000000a00257213 */ /* 0x000fc40000000000 */
[----:B------:R2:W-:Y:S04]  /*22e0*/  STL [R1+0x4e0], R9 ;  /* 0x0004e00901007387 */ /* 0x0005e80000100800 */
[----:B------:R3:W-:Y:S01]  /*22f0*/  STL [R1+0x240], R2 ;  /* 0x0002400201007387 */ /* 0x0007e20000100800 */
[C---:B0-----:R-:W-:Y:S02]  /*2300*/  LOP3.LUT R11, R0.reuse, 0x76, RZ, 0xfc, !PT ;  /* 0x00000076000b7812 */ /* 0x041fe400078efcff */
[----:B--2---:R-:W-:-:S03]  /*2310*/  LOP3.LUT R9, R0, 0x7a, RZ, 0xfc, !PT ;  /* 0x0000007a00097812 */ /* 0x004fc600078efcff */
[----:B------:R0:W-:Y:S01]  /*2320*/  STL [R1+0xd80], R11 ;  /* 0x000d800b01007387 */ /* 0x0001e20000100800 */
[----:B---3--:R-:W-:-:S03]  /*2330*/  IABS R2, R8 ;  /* 0x0000000800027213 */ /* 0x008fc60000000000 */
[----:B------:R2:W-:Y:S01]  /*2340*/  STL [R1+0xe10], R10 ;  /* 0x000e100a01007387 */ /* 0x0005e20000100800 */
[----:B------:R-:W-:-:S03]  /*2350*/  IABS R36, R9 ;  /* 0x0000000900247213 */ /* 0x000fc60000000000 */
[----:B------:R-:W-:Y:S01]  /*2360*/  STL [R1+0xe14], R9 ;  /* 0x000e140901007387 */ /* 0x000fe20000100800 */
[C---:B------:R-:W-:Y:S01]  /*2370*/  IMAD.HI.U32 R3, R6.reuse, R2, RZ ;  /* 0x0000000206037227 */ /* 0x040fe200078e00ff */
[----:B0-----:R-:W-:Y:S02]  /*2380*/  IABS R11, R11 ;  /* 0x0000000b000b7213 */ /* 0x001fe40000000000 */
[----:B------:R0:W-:Y:S01]  /*2390*/  STL [R1+0xdd0], R7 ;  /* 0x000dd00701007387 */ /* 0x0001e20000100800 */
[----:B------:R-:W-:Y:S02]  /*23a0*/  IMAD.MOV R3, RZ, RZ, -R3 ;  /* 0x000000ffff037224 */ /* 0x000fe400078e0a03 */
[----:B------:R-:W-:Y:S01]  /*23b0*/  IMAD.HI.U32 R12, R6, R11, RZ ;  /* 0x0000000b060c7227 */ /* 0x000fe200078e00ff */
[----:B------:R3:W-:Y:S03]  /*23c0*/  STL [R1+0xdec], R8 ;  /* 0x000dec0801007387 */ /* 0x0007e60000100800 */
[----:B------:R-:W-:-:S02]  /*23d0*/  IMAD.MOV R12, RZ, RZ, -R12 ;  /* 0x000000ffff0c7224 */ /* 0x000fc400078e0a0c */
[----:B--2---:R-:W-:Y:S01]  /*23e0*/  IMAD.HI.U32 R10, R6, R37, RZ ;  /* 0x00000025060a7227 */ /* 0x004fe200078e00ff */
[----:B0-----:R-:W-:-:S03]  /*23f0*/  IABS R7, R7 ;  /* 0x0000000700077213 */ /* 0x001fc60000000000 */
[----:B------:R-:W-:Y:S01]  /*2400*/  IMAD R11, R5, R12, R11 ;  /* 0x0000000c050b7224 */ /* 0x000fe200078e020b */
[----:B------:R-:W-:Y:S01]  /*2410*/  LOP3.LUT R12, R0, 0x8a, RZ, 0xfc, !PT ;  /* 0x0000008a000c7812 */ /* 0x000fe200078efcff */
[----:B---3--:R-:W-:-:S03]  /*2420*/  IMAD.HI.U32 R8, R6, R7, RZ ;  /* 0x0000000706087227 */ /* 0x008fc600078e00ff */
[----:B------:R0:W-:Y:S01]  /*2430*/  STL [R1+0x524], R11 ;  /* 0x0005240b01007387 */ /* 0x0001e20000100800 */
[----:B------:R-:W-:Y:S01]  /*2440*/  IMAD.MOV R8, RZ, RZ, -R8 ;  /* 0x000000ffff087224 */ /* 0x000fe200078e0a08 */
[----:B------:R-:W-:Y:S01]  /*2450*/  IABS R33, R12 ;  /* 0x0000000c00217213 */ /* 0x000fe20000000000 */
[----:B------:R-:W-:-:S04]  /*2460*/  IMAD.HI.U32 R9, R6, R36, RZ ;  /* 0x0000002406097227 */ /* 0x000fc800078e00ff */
[----:B------:R-:W-:Y:S02]  /*2470*/  IMAD.MOV R10, RZ, RZ, -R10 ;  /* 0x000000ffff0a7224 */ /* 0x000fe400078e0a0a */
[C---:B------:R-:W-:Y:S01]  /*2480*/  IMAD R7, R5.reuse, R8, R7 ;  /* 0x0000000805077224 */ /* 0x040fe200078e0207 */
[C---:B0-----:R-:W-:Y:S01]  /*2490*/  LOP3.LUT R11, R0.reuse, 0x80, RZ, 0xfc, !PT ;  /* 0x00000080000b7812 */ /* 0x041fe200078efcff */
[C---:B------:R-:W-:Y:S01]  /*24a0*/  IMAD R2, R5.reuse, R3, R2 ;  /* 0x0000000305027224 */ /* 0x040fe200078e0202 */
[C---:B------:R-:W-:Y:S01]  /*24b0*/  LOP3.LUT R8, R0.reuse, 0x84, RZ, 0xfc, !PT ;  /* 0x0000008400087812 */ /* 0x040fe200078efcff */
[----:B------:R-:W-:Y:S01]  /*24c0*/  IMAD.MOV R9, RZ, RZ, -R9 ;  /* 0x000000ffff097224 */ /* 0x000fe200078e0a09 */
[----:B------:R0:W-:Y:S01]  /*24d0*/  STL [R1+0x244], R7 ;  /* 0x0002440701007387 */ /* 0x0001e20000100800 */
[C---:B------:R-:W-:Y:S01]  /*24e0*/  IMAD R37, R5.reuse, R10, R37 ;  /* 0x0000000a05257224 */ /* 0x040fe200078e0225 */
[C---:B------:R-:W-:Y:S01]  /*24f0*/  LOP3.LUT R10, R0.reuse, 0x82, RZ, 0xfc, !PT ;  /* 0x00000082000a7812 */ /* 0x040fe200078efcff */
[----:B------:R-:W-:Y:S01]  /*2500*/  IMAD R36, R5, R9, R36 ;  /* 0x0000000905247224 */ /* 0x000fe200078e0224 */
[----:B------:R-:W-:Y:S01]  /*2510*/  STL [R1+0x5a0], R2 ;  /* 0x0005a00201007387 */ /* 0x000fe20000100800 */
[----:B------:R-:W-:-:S02]  /*2520*/  LOP3.LUT R9, R0, 0x86, RZ, 0xfc, !PT ;  /* 0x0000008600097812 */ /* 0x000fc400078efcff */
[----:B------:R-:W-:Y:S01]  /*2530*/  IABS R35, R11 ;  /* 0x0000000b00237213 */ /* 0x000fe20000000000 */
[----:B------:R2:W-:Y:S01]  /*2540*/  STL [R1+0xd6c], R11 ;  /* 0x000d6c0b01007387 */ /* 0x0005e20000100800 */
[----:B------:R-:W-:Y:S02]  /*2550*/  IABS R3, R9 ;  /* 0x0000000900037213 */ /* 0x000fe40000000000 */
[----:B0-----:R-:W-:Y:S01]  /*2560*/  LOP3.LUT R7, R0, 0x88, RZ, 0xfc, !PT ;  /* 0x0000008800077812 */ /* 0x001fe200078efcff */
[----:B------:R0:W-:Y:S01]  /*2570*/  STL [R1+0xd8c], R10 ;  /* 0x000d8c0a01007387 */ /* 0x0001e20000100800 */
[----:B------:R-:W-:Y:S02]  /*2580*/  IABS R34, R10 ;  /* 0x0000000a00227213 */ /* 0x000fe40000000000 */
        /* <DEDUP_REMOVED lines=78> */
[----:B0-----:R-:W-:-:S04]  /*2a70*/  IMAD.HI.U32 R10, R6, R9, RZ ;  /* 0x00000009060a7227 */ /* 0x001fc800078e00ff */
[----:B------:R-:W-:Y:S02]  /*2a80*/  IMAD.MOV R12, RZ, RZ, -R12 ;  /* 0x000000ffff0c7224 */ /* 0x000fe400078e0a0c */
[----:B------:R-:W-:Y:S02]  /*2a90*/  IMAD.MOV R10, RZ, RZ, -R10 ;  /* 0x000000ffff0a7224 */ /* 0x000fe400078e0a0a */
[C---:B------:R-:W-:Y:S02]  /*2aa0*/  IMAD R11, R5.reuse, R12, R11 ;  /* 0x0000000c050b7224 */ /* 0x040fe400078e020b */
[----:B------:R-:W-:Y:S01]  /*2ab0*/  IMAD R9, R5, R10, R9 ;  /* 0x0000000a05097224 */ /* 0x000fe200078e0209 */
[C---:B------:R-:W-:Y:S02]  /*2ac0*/  LOP3.LUT R10, R0.reuse, 0x9e, RZ, 0xfc, !PT ;  /* 0x0000009e000a7812 */ /* 0x040fe400078efcff */
[----:B------:R0:W-:Y:S04]  /*2ad0*/  STL [R1+0x268], R11 ;  /* 0x0002680b01007387 */ /* 0x0001e80000100800 */
[----:B------:R2:W-:Y:S04]  /*2ae0*/  STL [R1+0x604], R9 ;  /* 0x0006040901007387 */ /* 0x0005e80000100800 */
[----:B------:R3:W-:Y:S01]  /*2af0*/  STL [R1+0x284], R2 ;  /* 0x0002840201007387 */ /* 0x0007e20000100800 */
[----:B0-----:R-:W-:-:S03]  /*2b00*/  LOP3.LUT R11, R0, 0xa0, RZ, 0xfc, !PT ;  /* 0x000000a0000b7812 */ /* 0x001fc600078efcff */
[----:B------:R0:W-:Y:S01]  /*2b10*/  STL [R1+0xd20], R10 ;  /* 0x000d200a01007387 */ /* 0x0001e20000100800 */
[----:B--2---:R-:W-:-:S03]  /*2b20*/  LOP3.LUT R9, R0, 0xa2, RZ, 0xfc, !PT ;  /* 0x000000a200097812 */ /* 0x004fc600078efcff */
[----:B------:R2:W-:Y:S01]  /*2b30*/  STL [R1+0xd3c], R11 ;  /* 0x000d3c0b01007387 */ /* 0x0005e20000100800 */
[----:B------:R-:W-:Y:S02]  /*2b40*/  IABS R26, R11 ;  /* 0x0000000b001a7213 */ /* 0x000fe40000000000 */
[----:B---3--:R-:W-:Y:S01]  /*2b50*/  IABS R2, R8 ;  /* 0x0000000800027213 */ /* 0x008fe20000000000 */
[----:B------:R-:W-:Y:S01]  /*2b60*/  STL [R1+0xd64], R9 ;  /* 0x000d640901007387 */ /* 0x000fe20000100800 */
[----:B------:R-:W-:Y:S01]  /*2b70*/  IABS R27, R9 ;  /* 0x00000009001b7213 */ /* 0x000fe20000000000 */
[C---:B------:R-:W-:Y:S01]  /*2b80*/  IMAD.HI.U32 R12, R6.reuse, R26, RZ ;  /* 0x0000001a060c7227 */ /* 0x040fe200078e00ff */
[----:B0-----:R-:W-:Y:S01]  /*2b90*/  IABS R10, R10 ;  /* 0x0000000a000a7213 */ /* 0x001fe20000000000 */
[----:B------:R0:W-:Y:S02]  /*2ba0*/  STL [R1+0xd88], R7 ;  /* 0x000d880701007387 */ /* 0x0001e40000100800 */
[----:B------:R-:W-:-:S02]  /*2bb0*/  IMAD.HI.U32 R3, R6, R2, RZ ;  /* 0x0000000206037227 */ /* 0x000fc400078e00ff */
[----:B------:R3:W-:Y:S02]  /*2bc0*/  STL [R1+0xd9c], R8 ;  /* 0x000d9c0801007387 */ /* 0x0007e40000100800 */
[----:B--2---:R-:W-:Y:S01]  /*2bd0*/  IMAD.HI.U32 R11, R6, R10, RZ ;  /* 0x0000000a060b7227 */ /* 0x004fe200078e00ff */
[----:B0-----:R-:W-:-:S03]  /*2be0*/  IABS R7, R7 ;  /* 0x0000000700077213 */ /* 0x001fc60000000000 */
[----:B------:R-:W-:Y:S02]  /*2bf0*/  IMAD.MOV R11, RZ, RZ, -R11 ;  /* 0x000000ffff0b7224 */ /* 0x000fe400078e0a0b */
[----:B------:R-:W-:Y:S02]  /*2c00*/  IMAD.MOV R3, RZ, RZ, -R3 ;  /* 0x000000ffff037224 */ /* 0x000fe400078e0a03 */
[----:B---3--:R-:W-:-:S04]  /*2c10*/  IMAD.HI.U32 R8, R6, R7, RZ ;  /* 0x0000000706087227 */ /* 0x008fc800078e00ff */
[----:B------:R-:W-:Y:S02]  /*2c20*/  IMAD.MOV R8, RZ, RZ, -R8 ;  /* 0x000000ffff087224 */ /* 0x000fe400078e0a08 */
[----:B------:R-:W-:Y:S01]  /*2c30*/  IMAD R10, R5, R11, R10 ;  /* 0x0000000b050a7224 */ /* 0x000fe200078e020a */
[----:B------:R-:W-:Y:S01]  /*2c40*/  LOP3.LUT R11, R0, 0xa8, RZ, 0xfc, !PT ;  /* 0x000000a8000b7812 */ /* 0x000fe200078efcff */
[----:B------:R-:W-:-:S03]  /*2c50*/  IMAD.HI.U32 R9, R6, R27, RZ ;  /* 0x0000001b06097227 */ /* 0x000fc600078e00ff */
[----:B------:R0:W-:Y:S01]  /*2c60*/  STL [R1+0x61c], R10 ;  /* 0x00061c0a01007387 */ /* 0x0001e20000100800 */
[C---:B------:R-:W-:Y:S01]  /*2c70*/  IMAD R7, R5.reuse, R8, R7 ;  /* 0x0000000805077224 */ /* 0x040fe200078e0207 */
[C---:B------:R-:W-:Y:S01]  /*2c80*/  LOP3.LUT R8, R0.reuse, 0xac, RZ, 0xfc, !PT ;  /* 0x000000ac00087812 */ /* 0x040fe200078efcff */
[C---:B------:R-:W-:Y:S01]  /*2c90*/  IMAD R2, R5.reuse, R3, R2 ;  /* 0x0000000305027224 */ /* 0x040fe200078e0202 */
[----:B------:R-:W-:Y:S01]  /*2ca0*/  IABS R24, R11 ;  /* 0x0000000b00187213 */ /* 0x000fe20000000000 */
[----:B------:R-:W-:Y:S01]  /*2cb0*/  IMAD.MOV R9, RZ, RZ, -R9 ;  /* 0x000000ffff097224 */ /* 0x000fe200078e0a09 */
[----:B------:R2:W-:Y:S01]  /*2cc0*/  STL [R1+0x288], R7 ;  /* 0x0002880701007387 */ /* 0x0005e20000100800 */
[----:B------:R-:W-:Y:S02]  /*2cd0*/  IMAD.MOV R12, RZ, RZ, -R12 ;  /* 0x000000ffff0c7224 */ /* 0x000fe400078e0a0c */
[C---:B------:R-:W-:Y:S01]  /*2ce0*/  IMAD R27, R5.reuse, R9, R27 ;  /* 0x00000009051b7224 */ /* 0x040fe200078e021b */
[C---:B0-----:R-:W-:Y:S01]  /*2cf0*/  LOP3.LUT R10, R0.reuse, 0xaa, RZ, 0xfc, !PT ;  /* 0x000000aa000a7812 */ /* 0x041fe200078efcff */
[----:B------:R0:W-:Y:S01]  /*2d00*/  STL [R1+0x600], R2 ;  /* 0x0006000201007387 */ /* 0x0001e20000100800 */
[C---:B------:R-:W-:Y:S01]  /*2d10*/  LOP3.LUT R9, R0.reuse, 0xae, RZ, 0xfc, !PT ;  /* 0x000000ae00097812 */ /* 0x040fe200078efcff */
[----:B------:R-:W-:Y:S01]  /*2d20*/  IMAD R26, R5, R12, R26 ;  /* 0x0000000c051a7224 */ /* 0x000fe200078e021a */
[----:B------:R-:W-:Y:S01]  /*2d30*/  IABS R25, R10 ;  /* 0x0000000a00197213 */ /* 0x000fe20000000000 */
[----:B------:R3:W-:Y:S01]  /*2d40*/  STL [R1+0xd1c], R11 ;  /* 0x000d1c0b01007387 */ /* 0x0007e20000100800 */
[----:B--2---:R-:W-:-:S02]  /*2d50*/  LOP3.LUT R7, R0, 0xb0, RZ, 0xfc, !PT ;  /* 0x000000b000077812 */ /* 0x004fc400078efcff */
[----:B------:R-:W-:Y:S01]  /*2d60*/  LOP3.LUT R12, R0, 0xb2, RZ, 0xfc, !PT ;  /* 0x000000b2000c7812 */ /* 0x000fe200078efcff */
[----:B------:R-:W-:Y:S01]  /*2d70*/  STL [R1+0xd28], R10 ;  /* 0x000d280a01007387 */ /* 0x000fe20000100800 */
[----:B------:R-:W-:Y:S02]  /*2d80*/  IABS R22, R7 ;  /* 0x0000000700167213 */ /* 0x000fe40000000000 */
[----:B0-----:R-:W-:Y:S01]  /*2d90*/  IABS R2, R9 ;  /* 0x0000000900027213 */ /* 0x001fe20000000000 */
[----:B------:R0:W-:Y:S01]  /*2da0*/  STL [R1+0xd48], R8 ;  /* 0x000d480801007387 */ /* 0x0001e20000100800 */
[----:B------:R-:W-:Y:S01]  /*2db0*/  IABS R23, R12 ;  /* 0x0000000c00177213 */ /* 0x000fe20000000000 */
[C---:B---3--:R-:W-:Y:S02]  /*2dc0*/  IMAD.HI.U32 R11, R6.reuse, R24, RZ ;  /* 0x00000018060b7227 */ /* 0x048fe400078e00ff */
[----:B------:R2:W-:Y:S02]  /*2dd0*/  STL [R1+0xd68], R9 ;  /* 0x000d680901007387 */ /* 0x0005e40000100800 */
[----:B------:R-:W-:-:S02]  /*2de0*/  IMAD.HI.U32 R3, R6, R2, RZ ;  /* 0x0000000206037227 */ /* 0x000fc400078e00ff */
[----:B------:R3:W-:Y:S01]  /*2df0*/  STL [R1+0xd90], R7 ;  /* 0x000d900701007387 */ /* 0x0007e20000100800 */
[----:B0-----:R-:W-:Y:S01]  /*2e00*/  IABS R8, R8 ;  /* 0x0000000800087213 */ /* 0x001fe20000000000 */
[----:B------:R-:W-:Y:S02]  /*2e10*/  IMAD.MOV R3, RZ, RZ, -R3 ;  /* 0x000000ffff037224 */ /* 0x000fe400078e0a03 */
[----:B------:R-:W-:-:S04]  /*2e20*/  IMAD.HI.U32 R10, R6, R25, RZ ;  /* 0x00000019060a7227 */ /* 0x000fc800078e00ff */
[----:B--2---:R-:W-:-:S04]  /*2e30*/  IMAD.HI.U32 R9, R6, R8, RZ ;  /* 0x0000000806097227 */ /* 0x004fc800078e00ff */
[----:B------:R-:W-:Y:S02]  /*2e40*/  IMAD.MOV R9, RZ, RZ, -R9 ;  /* 0x000000ffff097224 */ /* 0x000fe400078e0a09 */
[----:B------:R-:W-:Y:S02]  /*2e50*/  IMAD.MOV R11, RZ, RZ, -R11 ;  /* 0x000000ffff0b7224 */ /* 0x000fe400078e0a0b */
[C---:B------:R-:W-:Y:S01]  /*2e60*/  IMAD R8, R5.reuse, R9, R8 ;  /* 0x0000000905087224 */ /* 0x040fe200078e0208 */
[C---:B------:R-:W-:Y:S01]  /*2e70*/  LOP3.LUT R9, R0.reuse, 0xb4, RZ, 0xfc, !PT ;  /* 0x000000b400097812 */ /* 0x040fe200078efcff */
[C---:B------:R-:W-:Y:S02]  /*2e80*/  IMAD R2, R5.reuse, R3, R2 ;  /* 0x0000000305027224 */ /* 0x040fe400078e0202 */
[----:B------:R-:W-:Y:S01]  /*2e90*/  IMAD.MOV R10, RZ, RZ, -R10 ;  /* 0x000000ffff0a7224 */ /* 0x000fe200078e0a0a */
[----:B------:R0:W-:Y:S01]  /*2ea0*/  STL [R1+0x2a4], R8 ;  /* 0x0002a40801007387 */ /* 0x0001e20000100800 */
[C---:B------:R-:W-:Y:S01]  /*2eb0*/  IMAD R24, R5.reuse, R11, R24 ;  /* 0x0000000b05187224 */ /* 0x040fe200078e0218 */
[----:B------:R-:W-:Y:S01]  /*2ec0*/  LOP3.LUT R11, R0, 0xb6, RZ, 0xfc, !PT ;  /* 0x000000b6000b7812 */ /* 0x000fe200078efcff */
[----:B---3--:R-:W-:Y:S01]  /*2ed0*/  IMAD.HI.U32 R7, R6, R22, RZ ;  /* 0x0000001606077227 */ /* 0x008fe200078e00ff */
[----:B------:R-:W-:Y:S02]  /*2ee0*/  STL [R1+0x5e0], R2 ;  /* 0x0005e00201007387 */ /* 0x000fe40000100800 */
[----:B------:R-:W-:Y:S01]  /*2ef0*/  IABS R3, R11 ;  /* 0x0000000b00037213 */ /* 0x000fe20000000000 */
[C---:B------:R-:W-:Y:S01]  /*2f00*/  IMAD R25, R5.reuse, R10, R25 ;  /* 0x0000000a05197224 */ /* 0x040fe200078e0219 */
[----:B------:R2:W-:Y:S01]  /*2f10*/  STL [R1+0xcf8], R12 ;  /* 0x000cf80c01007387 */ /* 0x0005e20000100800 */
[C---:B------:R-:W-:Y:S01]  /*2f20*/  LOP3.LUT R10, R0.reuse, 0xb8, RZ, 0xfc, !PT ;  /* 0x000000b8000a7812 */ /* 0x040fe200078efcff */
[----:B------:R-:W-:Y:S01]  /*2f30*/  IMAD.MOV R7, RZ, RZ, -R7 ;  /* 0x000000ffff077224 */ /* 0x000fe200078e0a07 */
[----:B0-----:R-:W-:Y:S01]  /*2f40*/  LOP3.LUT R8, R0, 0xba, RZ, 0xfc, !PT ;  /* 0x000000ba00087812 */ /* 0x001fe200078efcff */
[----:B------:R0:W-:Y:S01]  /*2f50*/  STL [R1+0xd24], R9 ;  /* 0x000d240901007387 */ /* 0x0001e20000100800 */
[----:B------:R-:W-:Y:S01]  /*2f60*/  IABS R20, R10 ;  /* 0x0000000a00147213 */ /* 0x000fe20000000000 */
[----:B------:R-:W-:Y:S01]  /*2f70*/  IMAD R22, R5, R7, R22 ;  /* 0x0000000705167224 */ /* 0x000fe200078e0216 */
[----:B------:R-:W-:Y:S01]  /*2f80*/  IABS R21, R8 ;  /* 0x0000000800157213 */ /* 0x000fe20000000000 */
[----:B------:R3:W-:Y:S01]  /*2f90*/  STL [R1+0xd38], R11 ;  /* 0x000d380b01007387 */ /* 0x0007e20000100800 */
[----:B------:R-:W-:Y:S01]  /*2fa0*/  IMAD.HI.U32 R7, R6, R3, RZ ;  /* 0x0000000306077227 */ /* 0x000fe200078e00ff */
[----:B--2---:R-:W-:-:S02]  /*2fb0*/  LOP3.LUT R12, R0, 0xc0, RZ, 0xfc, !PT ;  /* 0x000000c0000c7812 */ /* 0x004fc400078efcff */
[----:B------:R2:W-:Y:S01]  /*2fc0*/  STL [R1+0xd54], R10 ;  /* 0x000d540a01007387 */ /* 0x0005e20000100800 */
[----:B------:R-:W-:Y:S01]  /*2fd0*/  IMAD.MOV R7, RZ, RZ, -R7 ;  /* 0x000000ffff077224 */ /* 0x000fe200078e0a07 */
[----:B0-----:R-:W-:Y:S01]  /*2fe0*/  IABS R9, R9 ;  /* 0x0000000900097213 */ /* 0x001fe20000000000 */
[C---:B------:R-:W-:Y:S01]  /*2ff0*/  IMAD.HI.U32 R2, R6.reuse, R21, RZ ;  /* 0x0000001506027227 */ /* 0x040fe200078e00ff */
[----:B------:R0:W-:Y:S01]  /*3000*/  STL [R1+0xd74], R8 ;  /* 0x000d740801007387 */ /* 0x0001e20000100800 */
[----:B------:R-:W-:Y:S02]  /*3010*/  IABS R18, R12 ;  /* 0x0000000c00127213 */ /* 0x000fe40000000000 */
[----:B---3--:R-:W-:-:S04]  /*3020*/  IMAD.HI.U32 R11, R6, R23, RZ ;  /* 0x00000017060b7227 */ /* 0x008fc800078e00ff */
[----:B--2---:R-:W-:-:S04]  /*3030*/  IMAD.HI.U32 R10, R6, R9, RZ ;  /* 0x00000009060a7227 */ /* 0x004fc800078e00ff */
[----:B------:R-:W-:Y:S02]  /*3040*/  IMAD.MOV R10, RZ, RZ, -R10 ;  /* 0x000000ffff0a7224 */ /* 0x000fe400078e0a0a */
[----:B------:R-:W-:Y:S02]  /*3050*/  IMAD.MOV R11, RZ, RZ, -R11 ;  /* 0x000000ffff0b7224 */ /* 0x000fe400078e0a0b */
[C---:B------:R-:W-:Y:S01]  /*3060*/  IMAD R9, R5.reuse, R10, R9 ;  /* 0x0000000a05097224 */ /* 0x040fe200078e0209 */
[C---:B------:R-:W-:Y:S01]  /*3070*/  LOP3.LUT R10, R0.reuse, 0xc2, RZ, 0xfc, !PT ;  /* 0x000000c2000a7812 */ /* 0x040fe200078efcff */
[C---:B------:R-:W-:Y:S01]  /*3080*/  IMAD R23, R5.reuse, R11, R23 ;  /* 0x0000000b05177224 */ /* 0x040fe200078e0217 */
[----:B------:R-:W-:Y:S01]  /*3090*/  LOP3.LUT R11, R0, 0xbc, RZ, 0xfc, !PT ;  /* 0x000000bc000b7812 */ /* 0x000fe200078efcff */
[----:B------:R-:W-:Y:S01]  /*30a0*/  IMAD R3, R5, R7, R3 ;  /* 0x0000000705037224 */ /* 0x000fe200078e0203 */
[----:B------:R2:W-:Y:S01]  /*30b0*/  STL [R1+0x2a8], R9 ;  /* 0x0002a80901007387 */ /* 0x0005e20000100800 */
[----:B0-----:R-:W-:Y:S01]  /*30c0*/  IMAD.HI.U32 R8, R6, R20, RZ ;  /* 0x0000001406087227 */ /* 0x001fe200078e00ff */
[----:B------:R-:W-:-:S02]  /*30d0*/  IABS R19, R10 ;  /* 0x0000000a00137213 */ /* 0x000fc40000000000 */
[----:B------:R-:W-:Y:S01]  /*30e0*/  STL [R1+0x5c4], R3 ;  /* 0x0005c40301007387 */ /* 0x000fe20000100800 */
[----:B------:R-:W-:Y:S02]  /*30f0*/  IMAD.MOV R8, RZ, RZ, -R8 ;  /* 0x000000ffff087224 */ /* 0x000fe400078e0a08 */
[----:B------:R-:W-:Y:S01]  /*3100*/  IMAD.MOV R2, RZ, RZ, -R2 ;  /* 0x000000ffff027224 */ /* 0x000fe200078e0a02 */
[----:B------:R0:W-:Y:S01]  /*3110*/  STL [R1+0xce4], R11 ;  /* 0x000ce40b01007387 */ /* 0x0001e20000100800 */
[C---:B------:R-:W-:Y:S01]  /*3120*/  IMAD R20, R5.reuse, R8, R20 ;  /* 0x0000000805147224 */ /* 0x040fe200078e0214 */
[----:B--2---:R-:W-:Y:S01]  /*3130*/  LOP3.LUT R9, R0, 0xc4, RZ, 0xfc, !PT ;  /* 0x000000c400097812 */ /* 0x004fe200078efcff */
[----:B------:R-:W-:Y:S01]  /*3140*/  IMAD R21, R5, R2, R21 ;  /* 0x0000000205157224 */ /* 0x000fe200078e0215 */
[----:B------:R-:W-:Y:S01]  /*3150*/  STL [R1+0xd00], R13 ;  /* 0x000d000d01007387 */ /* 0x000fe20000100800 */
[----:B------:R-:W-:Y:S01]  /*3160*/  IABS R8, R13 ;  /* 0x0000000d00087213 */ /* 0x000fe20000000000 */
[----:B------:R-:W-:Y:S01]  /*3170*/  IMAD.HI.U32 R7, R6, R19, RZ ;  /* 0x0000001306077227 */ /* 0x000fe200078e00ff */
[----:B------:R-:W-:Y:S01]  /*3180*/  IABS R2, R9 ;  /* 0x0000000900027213 */ /* 0x000fe20000000000 */
[----:B------:R2:W-:Y:S01]  /*3190*/  STL [R1+0xd34], R12 ;  /* 0x000d340c01007387 */ /* 0x0005e20000100800 */
[----:B0-----:R-:W-:Y:S01]  /*31a0*/  IABS R11, R11 ;  /* 0x0000000b000b7213 */ /* 0x001fe20000000000 */
[----:B------:R-:W-:-:S02]  /*31b0*/  IMAD.MOV R7, RZ, RZ, -R7 ;  /* 0x000000ffff077224 */ /* 0x000fc400078e0a07 */
[----:B------:R0:W-:Y:S01]  /*31c0*/  STL [R1+0xd44], R10 ;  /* 0x000d440a01007387 */ /* 0x0001e20000100800 */
[----:B------:R-:W-:-:S03]  /*31d0*/  IMAD.HI.U32 R3, R6, R2, RZ ;  /* 0x0000000206037227 */ /* 0x000fc600078e00ff */
[----:B------:R3:W-:Y:S01]  /*31e0*/  STL [R1+0xd58], R9 ;  /* 0x000d580901007387 */ /* 0x0007e20000100800 */
[----:B------:R-:W-:Y:S02]  /*31f0*/  IMAD.MOV R3, RZ, RZ, -R3 ;  /* 0x000000ffff037224 */ /* 0x000fe400078e0a03 */
[----:B--2---:R-:W-:-:S04]  /*3200*/  IMAD.HI.U32 R12, R6, R11, RZ ;  /* 0x0000000b060c7227 */ /* 0x004fc800078e00ff */
[----:B------:R-:W-:Y:S02]  /*3210*/  IMAD.MOV R12, RZ, RZ, -R12 ;  /* 0x000000ffff0c7224 */ /* 0x000fe400078e0a0c */
[----:B0-----:R-:W-:-:S04]  /*3220*/  IMAD.HI.U32 R10, R6, R18, RZ ;  /* 0x00000012060a7227 */ /* 0x001fc800078e00ff */
[----:B---3--:R-:W-:-:S04]  /*3230*/  IMAD.HI.U32 R9, R6, R8, RZ ;  /* 0x0000000806097227 */ /* 0x008fc800078e00ff */
[----:B------:R-:W-:Y:S02]  /*3240*/  IMAD.MOV R9, RZ, RZ, -R9 ;  /* 0x000000ffff097224 */ /* 0x000fe400078e0a09 */
[C---:B------:R-:W-:Y:S02]  /*3250*/  IMAD R11, R5.reuse, R12, R11 ;  /* 0x0000000c050b7224 */ /* 0x040fe400078e020b */
[----:B------:R-:W-:Y:S02]  /*3260*/  IMAD.MOV R10, RZ, RZ, -R10 ;  /* 0x000000ffff0a7224 */ /* 0x000fe400078e0a0a */
[C---:B------:R-:W-:Y:S01]  /*3270*/  IMAD R8, R5.reuse, R9, R8 ;  /* 0x0000000905087224 */ /* 0x040fe200078e0208 */
[----:B------:R0:W-:Y:S01]  /*3280*/  STL [R1+0x2c4], R11 ;  /* 0x0002c40b01007387 */ /* 0x0001e20000100800 */
[C---:B------:R-:W-:Y:S01]  /*3290*/  IMAD R2, R5.reuse, R3, R2 ;  /* 0x0000000305027224 */ /* 0x040fe200078e0202 */
[C---:B------:R-:W-:Y:S01]  /*32a0*/  LOP3.LUT R9, R0.reuse, 0xca, RZ, 0xfc, !PT ;  /* 0x000000ca00097812 */ /* 0x040fe200078efcff */
[C---:B------:R-:W-:Y:S01]  /*32b0*/  IMAD R18, R5.reuse, R10, R18 ;  /* 0x0000000a05127224 */ /* 0x040fe200078e0212 */
[C---:B------:R-:W-:Y:S01]  /*32c0*/  LOP3.LUT R10, R0.reuse, 0xc8, RZ, 0xfc, !PT ;  /* 0x000000c8000a7812 */ /* 0x040fe200078efcff */
[----:B------:R-:W-:Y:S01]  /*32d0*/  IMAD R19, R5, R7, R19 ;  /* 0x0000000705137224 */ /* 0x000fe200078e0213 */
[----:B------:R2:W-:Y:S01]  /*32e0*/  STL [R1+0x5c0], R8 ;  /* 0x0005c00801007387 */ /* 0x0005e20000100800 */
[----:B------:R-:W-:-:S02]  /*32f0*/  LOP3.LUT R7, R0, 0xcc, RZ, 0xfc, !PT ;  /* 0x000000cc00077812 */ /* 0x000fc400078efcff */
[----:B------:R-:W-:Y:S01]  /*3300*/  IABS R16, R10 ;  /* 0x0000000a00107213 */ /* 0x000fe20000000000 */
[----:B------:R3:W-:Y:S01]  /*3310*/  STL [R1+0x2c8], R2 ;  /* 0x0002c80201007387 */ /* 0x0007e20000100800 */
[----:B0-----:R-:W-:-:S03]  /*3320*/  LOP3.LUT R11, R0, 0xc6, RZ, 0xfc, !PT ;  /* 0x000000c6000b7812 */ /* 0x001fc600078efcff */
[----:B------:R-:W-:Y:S02]  /*3330*/  IMAD.HI.U32 R13, R6, R16, RZ ;  /* 0x00000010060d7227 */ /* 0x000fe400078e00ff */
[----:B------:R0:W-:Y:S01]  /*3340*/  STL [R1+0xcb8], R11 ;  /* 0x000cb80b01007387 */ /* 0x0001e20000100800 */
[----:B--2---:R-:W-:Y:S01]  /*3350*/  LOP3.LUT R8, R0, 0xce, RZ, 0xfc, !PT ;  /* 0x000000ce00087812 */ /* 0x004fe200078efcff */
[----:B------:R-:W-:Y:S02]  /*3360*/  IMAD.MOV R13, RZ, RZ, -R13 ;  /* 0x000000ffff0d7224 */ /* 0x000fe400078e0a0d */
[----:B------:R-:W-:Y:S01]  /*3370*/  STL [R1+0xcf0], R10 ;  /* 0x000cf00a01007387 */ /* 0x000fe20000100800 */
[----:B---3--:R-:W-:Y:S01]  /*3380*/  IABS R2, R8 ;  /* 0x0000000800027213 */ /* 0x008fe20000000000 */
[----:B------:R-:W-:Y:S02]  /*3390*/  IMAD R16, R5, R13, R16 ;  /* 0x0000000d05107224 */ /* 0x000fe400078e0210 */
[----:B------:R2:W-:Y:S01]  /*33a0*/  STL [R1+0xd0c], R9 ;  /* 0x000d0c0901007387 */ /* 0x0005e20000100800 */
[----:B0-----:R-:W-:Y:S01]  /*33b0*/  IABS R11, R11 ;  /* 0x0000000b000b7213 */ /* 0x001fe20000000000 */
[----:B------:R-:W-:-:S02]  /*33c0*/  IMAD.HI.U32 R3, R6, R2, RZ ;  /* 0x0000000206037227 */ /* 0x000fc400078e00ff */
[----:B------:R0:W-:Y:S02]  /*33d0*/  STL [R1+0xd40], R7 ;  /* 0x000d400701007387 */ /* 0x0001e40000100800 */
[C---:B------:R-:W-:Y:S02]  /*33e0*/  IMAD.HI.U32 R12, R6.reuse, R11, RZ ;  /* 0x0000000b060c7227 */ /* 0x040fe400078e00ff */
[----:B------:R3:W-:Y:S01]  /*33f0*/  STL [R1+0xd50], R8 ;  /* 0x000d500801007387 */ /* 0x0007e20000100800 */
[----:B--2---:R-:W-:Y:S01]  /*3400*/  IABS R9, R9 ;  /* 0x0000000900097213 */ /* 0x004fe20000000000 */
[----:B------:R-:W-:Y:S02]  /*3410*/  IMAD.MOV R12, RZ, RZ, -R12 ;  /* 0x000000ffff0c7224 */ /* 0x000fe400078e0a0c */
[----:B------:R-:W-:Y:S01]  /*3420*/  IMAD.MOV R3, RZ, RZ, -R3 ;  /* 0x000000ffff037224 */ /* 0x000fe200078e0a03 */
[----:B0-----:R-:W-:Y:S01]  /*3430*/  IABS R7, R7 ;  /* 0x0000000700077213 */ /* 0x001fe20000000000 */
[----:B------:R-:W-:-:S04]  /*3440*/  IMAD.HI.U32 R10, R6, R9, RZ ;  /* 0x00000009060a7227 */ /* 0x000fc800078e00ff */
[----:B---3--:R-:W-:-:S04]  /*3450*/  IMAD.HI.U32 R8, R6, R7, RZ ;  /* 0x0000000706087227 */ /* 0x008fc800078e00ff */
[----:B------:R-:W-:Y:S02]  /*3460*/  IMAD.MOV R10, RZ, RZ, -R10 ;  /* 0x000000ffff0a7224 */ /* 0x000fe400078e0a0a */
[----:B------:R-:W-:Y:S02]  /*3470*/  IMAD.MOV R8, RZ, RZ, -R8 ;  /* 0x000000ffff087224 */ /* 0x000fe400078e0a08 */
[C---:B------:R-:W-:Y:S02]  /*3480*/  IMAD R11, R5.reuse, R12, R11 ;  /* 0x0000000c050b7224 */ /* 0x040fe400078e020b */
[C---:B------:R-:W-:Y:S01]  /*3490*/  IMAD R9, R5.reuse, R10, R9 ;  /* 0x0000000a05097224 */ /* 0x040fe200078e0209 */
[C---:B------:R-:W-:Y:S01]  /*34a0*/  LOP3.LUT R10, R0.reuse, 0xd2, RZ, 0xfc, !PT ;  /* 0x000000d2000a7812 */ /* 0x040fe200078efcff */
[C---:B------:R-:W-:Y:S01]  /*34b0*/  IMAD R7, R5.reuse, R8, R7 ;  /* 0x0000000805077224 */ /* 0x040fe200078e0207 */
[----:B------:R0:W-:Y:S01]  /*34c0*/  STL [R1+0x560], R11 ;  /* 0x0005600b01007387 */ /* 0x0001e20000100800 */
[----:B------:R-:W-:Y:S01]  /*34d0*/  IMAD R2, R5, R3, R2 ;  /* 0x0000000305027224 */ /* 0x000fe200078e0202 */
[----:B------:R-:W-:-:S02]  /*34e0*/  LOP3.LUT R8, R0, 0xd4, RZ, 0xfc, !PT ;  /* 0x000000d400087812 */ /* 0x000fc400078efcff */
[----:B------:R2:W-:Y:S04]  /*34f0*/  STL [R1+0xe8], R9 ;  /* 0x0000e80901007387 */ /* 0x0005e80000100800 */
[----:B------:R3:W-:Y:S01]  /*3500*/  STL [R1+0x324], R7 ;  /* 0x0003240701007387 */ /* 0x0007e20000100800 */
[----:B0-----:R-:W-:-:S03]  /*3510*/  LOP3.LUT R11, R0, 0xd0, RZ, 0xfc, !PT ;  /* 0x000000d0000b7812 */ /* 0x001fc600078efcff */
[----:B------:R0:W-:Y:S01]  /*3520*/  STL [R1+0x564], R2 ;  /* 0x0005640201007387 */ /* 0x0001e20000100800 */
[----:B--2---:R-:W-:-:S03]  /*3530*/  LOP3.LUT R9, R0, 0xd6, RZ, 0xfc, !PT ;  /* 0x000000d600097812 */ /* 0x004fc600078efcff */
[----:B------:R-:W-:Y:S01]  /*3540*/  STL [R1+0xc94], R11 ;  /* 0x000c940b01007387 */ /* 0x000fe20000100800 */
[----:B------:R-:W-:Y:S02]  /*3550*/  IABS R17, R11 ;  /* 0x0000000b00117213 */ /* 0x000fe40000000000 */
[----:B---3--:R-:W-:Y:S01]  /*3560*/  LOP3.LUT R7, R0, 0xd8, RZ, 0xfc, !PT ;  /* 0x000000d800077812 */ /* 0x008fe200078efcff */
[----:B------:R2:W-:Y:S01]  /*3570*/  STL [R1+0xcc4], R10 ;  /* 0x000cc40a01007387 */ /* 0x0005e20000100800 */
[----:B0-----:R-:W-:Y:S01]  /*3580*/  IABS R2, R9 ;  /* 0x0000000900027213 */ /* 0x001fe20000000000 */
[C---:B------:R-:W-:Y:S02]  /*3590*/  IMAD.HI.U32 R12, R6.reuse, R17, RZ ;  /* 0x00000011060c7227 */ /* 0x040fe400078e00ff */
[----:B------:R0:W-:Y:S01]  /*35a0*/  STL [R1+0xcf4], R8 ;  /* 0x000cf40801007387 */ /* 0x0001e20000100800 */
[----:B------:R-:W-:Y:S01]  /*35b0*/  IABS R14, R7 ;  /* 0x00000007000e7213 */ /* 0x000fe20000000000 */
[----:B------:R-:W-:-:S02]  /*35c0*/  IMAD.HI.U32 R3, R6, R2, RZ ;  /* 0x0000000206037227 */ /* 0x000fc400078e00ff */
[----:B------:R3:W-:Y:S01]  /*35d0*/  STL [R1+0xd14], R9 ;  /* 0x000d140901007387 */ /* 0x0007e20000100800 */
[----:B--2---:R-:W-:Y:S01]  /*35e0*/  IABS R10, R10 ;  /* 0x0000000a000a7213 */ /* 0x004fe20000000000 */
[----:B------:R-:W-:Y:S02]  /*35f0*/  IMAD.MOV R12, RZ, RZ, -R12 ;  /* 0x000000ffff0c7224 */ /* 0x000fe400078e0a0c */
[----:B------:R2:W-:Y:S01]  /*3600*/  STL [R1+0xd4c], R7 ;  /* 0x000d4c0701007387 */ /* 0x0005e20000100800 */
[----:B------:R-:W-:Y:S01]  /*3610*/  IMAD.MOV R3, RZ, RZ, -R3 ;  /* 0x000000ffff037224 */ /* 0x000fe200078e0a03 */
[----:B0-----:R-:W-:Y:S01]  /*3620*/  IABS R8, R8 ;  /* 0x0000000800087213 */ /* 0x001fe20000000000 */
[----:B------:R-:W-:-:S04]  /*3630*/  IMAD.HI.U32 R11, R6, R10, RZ ;  /* 0x0000000a060b7227 */ /* 0x000fc800078e00ff */
[----:B---3--:R-:W-:-:S04]  /*3640*/  IMAD.HI.U32 R9, R6, R8, RZ ;  /* 0x0000000806097227 */ /* 0x008fc800078e00ff */
[----:B------:R-:W-:Y:S02]  /*3650*/  IMAD.MOV R11, RZ, RZ, -R11 ;  /* 0x000000ffff0b7224 */ /* 0x000fe400078e0a0b */
[----:B------:R-:W-:Y:S02]  /*3660*/  IMAD.MOV R9, RZ, RZ, -R9 ;  /* 0x000000ffff097224 */ /* 0x000fe400078e0a09 */
[C---:B------:R-:W-:Y:S01]  /*3670*/  IMAD R10, R5.reuse, R11, R10 ;  /* 0x0000000b050a7224 */ /* 0x040fe200078e020a */
[C---:B------:R-:W-:Y:S01]  /*3680*/  LOP3.LUT R11, R0.reuse, 0xdc, RZ, 0xfc, !PT ;  /* 0x000000dc000b7812 */ /* 0x040fe200078efcff */
[C---:B------:R-:W-:Y:S01]  /*3690*/  IMAD R8, R5.reuse, R9, R8 ;  /* 0x0000000905087224 */ /* 0x040fe200078e0208 */
[----:B------:R-:W-:Y:S01]  /*36a0*/  LOP3.LUT R9, R0, 0xe2, RZ, 0xfc, !PT ;  /* 0x000000e200097812 */ /* 0x000fe200078efcff */
[----:B--2---:R-:W-:Y:S01]  /*36b0*/  IMAD.HI.U32 R7, R6, R14, RZ ;  /* 0x0000000e06077227 */ /* 0x004fe200078e00ff */
[----:B------:R0:W-:Y:S03]  /*36c0*/  STL [R1+0x128], R10 ;  /* 0x0001280a01007387 */ /* 0x0001e60000100800 */
[C---:B------:R-:W-:Y:S01]  /*36d0*/  IMAD R17, R5.reuse, R12, R17 ;  /* 0x0000000c05117224 */ /* 0x040fe200078e0211 */
[----:B------:R-:W-:Y:S01]  /*36e0*/  LOP3.LUT R12, R0, 0xda, RZ, 0xfc, !PT ;  /* 0x000000da000c7812 */ /* 0x000fe200078efcff */
[----:B------:R-:W-:Y:S01]  /*36f0*/  IMAD R2, R5, R3, R2 ;  /* 0x0000000305027224 */ /* 0x000fe200078e0202 */
[----:B------:R2:W-:Y:S01]  /*3700*/  STL [R1+0x308], R8 ;  /* 0x0003080801007387 */ /* 0x0005e20000100800 */
[----:B------:R-:W-:-:S03]  /*3710*/  IMAD.MOV R7, RZ, RZ, -R7 ;  /* 0x000000ffff077224 */ /* 0x000fc600078e0a07 */
[----:B------:R3:W-:Y:S01]  /*3720*/  STL [R1+0x520], R2 ;  /* 0x0005200201007387 */ /* 0x0007e20000100800 */
[C---:B0-----:R-:W-:Y:S01]  /*3730*/  LOP3.LUT R10, R0.reuse, 0xe0, RZ, 0xfc, !PT ;  /* 0x000000e0000a7812 */ /* 0x041fe200078efcff */
[----:B------:R-:W-:Y:S01]  /*3740*/  IMAD R14, R5, R7, R14 ;  /* 0x00000007050e7224 */ /* 0x000fe200078e020e */
[----:B------:R-:W-:Y:S01]  /*3750*/  IABS R7, R11 ;  /* 0x0000000b00077213 */ /* 0x000fe20000000000 */
[----:B------:R0:W-:Y:S01]  /*3760*/  STL [R1+0xc84], R12 ;  /* 0x000c840c01007387 */ /* 0x0001e20000100800 */
[----:B------:R-:W-:Y:S02]  /*3770*/  IABS R15, R10 ;  /* 0x0000000a000f7213 */ /* 0x000fe40000000000 */
[----:B--2---:R-:W-:Y:S01]  /*3780*/  LOP3.LUT R8, R0, 0xde, RZ, 0xfc, !PT ;  /* 0x000000de00087812 */ /* 0x004fe200078efcff */
[----:B------:R-:W-:Y:S01]  /*3790*/  STL [R1+0xca0], R11 ;  /* 0x000ca00b01007387 */ /* 0x000fe20000100800 */
[----:B---3--:R-:W-:-:S03]  /*37a0*/  IABS R2, R9 ;  /* 0x0000000900027213 */ /* 0x008fc60000000000 */
[----:B------:R2:W-:Y:S01]  /*37b0*/  STL [R1+0xcd0], R8 ;  /* 0x000cd00801007387 */ /* 0x0005e20000100800 */
[----:B0-----:R-:W-:Y:S01]  /*37c0*/  IABS R12, R12 ;  /* 0x0000000c000c7213 */ /* 0x001fe20000000000 */
[C---:B------:R-:W-:Y:S02]  /*37d0*/  IMAD.HI.U32 R3, R6.reuse, R2, RZ ;  /* 0x0000000206037227 */ /* 0x040fe400078e00ff */
[----:B------:R0:W-:Y:S02]  /*37e0*/  STL [R1+0xcfc], R10 ;  /* 0x000cfc0a01007387 */ /* 0x0001e40000100800 */
[----:B------:R-:W-:Y:S02]  /*37f0*/  IMAD.HI.U32 R13, R6, R12, RZ ;  /* 0x0000000c060d7227 */ /* 0x000fe400078e00ff */
[----:B------:R3:W-:Y:S01]  /*3800*/  STL [R1+0xd18], R9 ;  /* 0x000d180901007387 */ /* 0x0007e20000100800 */
[----:B--2---:R-:W-:Y:S01]  /*3810*/  IABS R8, R8 ;  /* 0x0000000800087213 */ /* 0x004fe20000000000 */
[----:B------:R-:W-:-:S02]  /*3820*/  IMAD.MOV R13, RZ, RZ, -R13 ;  /* 0x000000ffff0d7224 */ /* 0x000fc400078e0a0d */
[----:B------:R-:W-:-:S04]  /*3830*/  IMAD.HI.U32 R11, R6, R15, RZ ;  /* 0x0000000f060b7227 */ /* 0x000fc800078e00ff */
[----:B0-----:R-:W-:-:S04]  /*3840*/  IMAD.HI.U32 R10, R6, R8, RZ ;  /* 0x00000008060a7227 */ /* 0x001fc800078e00ff */
[----:B---3--:R-:W-:-:S04]  /*3850*/  IMAD.HI.U32 R9, R6, R7, RZ ;  /* 0x0000000706097227 */ /* 0x008fc800078e00ff */
[----:B------:R-:W-:Y:S02]  /*3860*/  IMAD.MOV R9, RZ, RZ, -R9 ;  /* 0x000000ffff097224 */ /* 0x000fe400078e0a09 */
[----:B------:R-:W-:Y:S02]  /*3870*/  IMAD.MOV R10, RZ, RZ, -R10 ;  /* 0x000000ffff0a7224 */ /* 0x000fe400078e0a0a */
[C---:B------:R-:W-:Y:S02]  /*3880*/  IMAD R12, R5.reuse, R13, R12 ;  /* 0x0000000d050c7224 */ /* 0x040fe400078e020c */
[----:B------:R-:W-:Y:S02]  /*3890*/  IMAD.MOV R3, RZ, RZ, -R3 ;  /* 0x000000ffff037224 */ /* 0x000fe400078e0a03 */
[----:B------:R-:W-:Y:S01]  /*38a0*/  IMAD R9, R5, R9, R7 ;  /* 0x0000000905097224 */ /* 0x000fe200078e0207 */
[----:B------:R0:W-:Y:S01]  /*38b0*/  STL [R1+0x148], R12 ;  /* 0x0001480c01007387 */ /* 0x0001e20000100800 */
[----:B------:R-:W-:-:S02]  /*38c0*/  IMAD.MOV R11, RZ, RZ, -R11 ;  /* 0x000000ffff0b7224 */ /* 0x000fc400078e0a0b */
[C---:B------:R-:W-:Y:S01]  /*38d0*/  IMAD R7, R5.reuse, R10, R8 ;  /* 0x0000000a05077224 */ /* 0x040fe200078e0208 */
[----:B------:R2:W-:Y:S01]  /*38e0*/  STL [R1+0x2e8], R9 ;  /* 0x0002e80901007387 */ /* 0x0005e20000100800 */
[C---:B------:R-:W-:Y:S01]  /*38f0*/  IMAD R2, R5.reuse, R3, R2 ;  /* 0x0000000305027224 */ /* 0x040fe200078e0202 */
[C---:B------:R-:W-:Y:S01]  /*3900*/  LOP3.LUT R10, R0.reuse, 0xe4, RZ, 0xfc, !PT ;  /* 0x000000e4000a7812 */ /* 0x040fe200078efcff */
[----:B------:R-:W-:Y:S01]  /*3910*/  IMAD R15, R5, R11, R15 ;  /* 0x0000000b050f7224 */ /* 0x000fe200078e020f */
[----:B------:R3:W-:Y:S01]  /*3920*/  STL [R1+0x4e4], R7 ;  /* 0x0004e40701007387 */ /* 0x0007e20000100800 */
[C---:B------:R-:W-:Y:S02]  /*3930*/  LOP3.LUT R11, R0.reuse, 0xe8, RZ, 0xfc, !PT ;  /* 0x000000e8000b7812 */ /* 0x040fe400078efcff */
[----:B------:R-:W-:Y:S01]  /*3940*/  LOP3.LUT R8, R0, 0xec, RZ, 0xfc, !PT ;  /* 0x000000ec00087812 */ /* 0x000fe200078efcff */
[----:B------:R4:W-:Y:S01]  /*3950*/  STL [R1+0x1c4], R2 ;  /* 0x0001c40201007387 */ /* 0x0009e20000100800 */
[----:B0-----:R-:W-:-:S02]  /*3960*/  IABS R12, R11 ;  /* 0x0000000b000c7213 */ /* 0x001fc40000000000 */
[C---:B--2---:R-:W-:Y:S01]  /*3970*/  LOP3.LUT R9, R0.reuse, 0xe6, RZ, 0xfc, !PT ;  /* 0x000000e600097812 */ /* 0x044fe200078efcff */
[----:B------:R0:W-:Y:S01]  /*3980*/  STL [R1+0xc80], R10 ;  /* 0x000c800a01007387 */ /* 0x0001e20000100800 */
[----:B---3--:R-:W-:Y:S01]  /*3990*/  LOP3.LUT R7, R0, 0xea, RZ, 0xfc, !PT ;  /* 0x000000ea00077812 */ /* 0x008fe200078efcff */
[C---:B------:R-:W-:Y:S02]  /*39a0*/  IMAD.HI.U32 R79, R6.reuse, R12, RZ ;  /* 0x0000000c064f7227 */ /* 0x040fe400078e00ff */
[----:B------:R2:W-:Y:S01]  /*39b0*/  STL [R1+0xc90], R9 ;  /* 0x000c900901007387 */ /* 0x0005e20000100800 */
[----:B----4-:R-:W-:Y:S01]  /*39c0*/  IABS R2, R8 ;  /* 0x0000000800027213 */ /* 0x010fe20000000000 */
[----:B------:R-:W-:Y:S02]  /*39d0*/  IMAD.MOV R79, RZ, RZ, -R79 ;  /* 0x000000ffff4f7224 */ /* 0x000fe400078e0a4f */
[----:B------:R3:W-:Y:S01]  /*39e0*/  STL [R1+0xcb0], R11 ;  /* 0x000cb00b01007387 */ /* 0x0007e20000100800 */
[----:B0-----:R-:W-:Y:S01]  /*39f0*/  IABS R10, R10 ;  /* 0x0000000a000a7213 */ /* 0x001fe20000000000 */
[----:B------:R-:W-:-:S02]  /*3a00*/  IMAD.HI.U32 R3, R6, R2, RZ ;  /* 0x0000000206037227 */ /* 0x000fc400078e00ff */
[----:B------:R0:W-:Y:S01]  /*3a10*/  STL [R1+0xce0], R7 ;  /* 0x000ce00701007387 */ /* 0x0001e20000100800 */
[----:B--2---:R-:W-:Y:S01]  /*3a20*/  IABS R9, R9 ;  /* 0x0000000900097213 */ /* 0x004fe20000000000 */
[----:B------:R-:W-:Y:S02]  /*3a30*/  IMAD.MOV R3, RZ, RZ, -R3 ;  /* 0x000000ffff037224 */ /* 0x000fe400078e0a03 */
[----:B------:R2:W-:Y:S01]  /*3a40*/  STL [R1+0xd08], R8 ;  /* 0x000d080801007387 */ /* 0x0005e20000100800 */
[----:B------:R-:W-:Y:S02]  /*3a50*/  IMAD R12, R5, R79, R12 ;  /* 0x0000004f050c7224 */ /* 0x000fe400078e020c */
[----:B---3--:R-:W-:Y:S01]  /*3a60*/  IMAD.HI.U32 R11, R6, R10, RZ ;  /* 0x0000000a060b7227 */ /* 0x008fe200078e00ff */
[----:B0-----:R-:W-:-:S03]  /*3a70*/  IABS R7, R7 ;  /* 0x0000000700077213 */ /* 0x001fc60000000000 */
[----:B------:R-:W-:-:S04]  /*3a80*/  IMAD.HI.U32 R13, R6, R9, RZ ;  /* 0x00000009060d7227 */ /* 0x000fc800078e00ff */
[----:B--2---:R-:W-:-:S04]  /*3a90*/  IMAD.HI.U32 R8, R6, R7, RZ ;  /* 0x0000000706087227 */ /* 0x004fc800078e00ff */
[----:B------:R-:W-:Y:S02]  /*3aa0*/  IMAD.MOV R11, RZ, RZ, -R11 ;  /* 0x000000ffff0b7224 */ /* 0x000fe400078e0a0b */
        /* <DEDUP_REMOVED lines=14> */
[----:B------:R2:W-:Y:S01]  /*3b90*/  STL [R1+0xc70], R11 ;  /* 0x000c700b01007387 */ /* 0x0005e20000100800 */
[----:B------:R-:W-:Y:S02]  /*3ba0*/  IABS R13, R10 ;  /* 0x0000000a000d7213 */ /* 0x000fe40000000000 */
[----:B---3--:R-:W-:Y:S01]  /*3bb0*/  LOP3.LUT R7, R0, 0xf6, RZ, 0xfc, !PT ;  /* 0x000000f600077812 */ /* 0x008fe200078efcff */
[----:B------:R-:W-:Y:S01]  /*3bc0*/  STL [R1+0xcb4], R10 ;  /* 0x000cb40a01007387 */ /* 0x000fe20000100800 */
[----:B0-----:R-:W-:Y:S01]  /*3bd0*/  IABS R2, R8 ;  /* 0x0000000800027213 */ /* 0x001fe20000000000 */
[----:B------:R-:W-:Y:S02]  /*3be0*/  IMAD.HI.U32 R80, R6, R13, RZ ;  /* 0x0000000d06507227 */ /* 0x000fe400078e00ff */
[----:B------:R0:W-:Y:S01]  /*3bf0*/  STL [R1+0xcc0], R9 ;  /* 0x000cc00901007387 */ /* 0x0001e20000100800 */
[----:B------:R-:W-:Y:S02]  /*3c00*/  IABS R3, R7 ;  /* 0x0000000700037213 */ /* 0x000fe40000000000 */
[----:B--2---:R-:W-:Y:S01]  /*3c10*/  IABS R11, R11 ;  /* 0x0000000b000b7213 */ /* 0x004fe20000000000 */
[----:B------:R2:W-:Y:S01]  /*3c20*/  STL [R1+0xcdc], R8 ;  /* 0x000cdc0801007387 */ /* 0x0005e20000100800 */
[----:B------:R-:W-:-:S03]  /*3c30*/  IMAD.MOV R80, RZ, RZ, -R80 ;  /* 0x000000ffff507224 */ /* 0x000fc600078e0a50 */
[C---:B------:R-:W-:Y:S01]  /*3c40*/  IMAD.HI.U32 R79, R6.reuse, R11, RZ ;  /* 0x0000000b064f7227 */ /* 0x040fe200078e00ff */
[----:B------:R3:W-:Y:S01]  /*3c50*/  STL [R1+0xd10], R7 ;  /* 0x000d100701007387 */ /* 0x0007e20000100800 */
[----:B0-----:R-:W-:Y:S02]  /*3c60*/  IABS R9, R9 ;  /* 0x0000000900097213 */ /* 0x001fe40000000000 */
[----:B------:R-:W-:Y:S02]  /*3c70*/  IMAD.MOV R79, RZ, RZ, -R79 ;  /* 0x000000ffff4f7224 */ /* 0x000fe400078e0a4f */
[----:B--2---:R-:W-:-:S04]  /*3c80*/  IMAD.HI.U32 R8, R6, R3, RZ ;  /* 0x0000000306087227 */ /* 0x004fc800078e00ff */
[----:B------:R-:W-:-:S04]  /*3c90*/  IMAD.HI.U32 R10, R6, R9, RZ ;  /* 0x00000009060a7227 */ /* 0x000fc800078e00ff */
[----:B---3--:R-:W-:-:S04]  /*3ca0*/  IMAD.HI.U32 R7, R6, R2, RZ ;  /* 0x0000000206077227 */ /* 0x008fc800078e00ff */
[----:B------:R-:W-:Y:S02]  /*3cb0*/  IMAD.MOV R10, RZ, RZ, -R10 ;  /* 0x000000ffff0a7224 */ /* 0x000fe400078e0a0a */
[C---:B------:R-:W-:Y:S02]  /*3cc0*/  IMAD R13, R5.reuse, R80, R13 ;  /* 0x00000050050d7224 */ /* 0x040fe400078e020d */
[----:B------:R-:W-:Y:S02]  /*3cd0*/  IMAD.MOV R7, RZ, RZ, -R7 ;  /* 0x000000ffff077224 */ /* 0x000fe400078e0a07 */
[C---:B------:R-:W-:Y:S01]  /*3ce0*/  IMAD R11, R5.reuse, R79, R11 ;  /* 0x0000004f050b7224 */ /* 0x040fe200078e020b */
[----:B------:R0:W-:Y:S01]  /*3cf0*/  STL [R1+0xe18], R13 ;  /* 0x000e180d01007387 */ /* 0x0001e20000100800 */
[----:B------:R-:W-:Y:S02]  /*3d00*/  IMAD.MOV R8, RZ, RZ, -R8 ;  /* 0x000000ffff087224 */ /* 0x000fe400078e0a08 */
[C---:B------:R-:W-:Y:S01]  /*3d10*/  IMAD R9, R5.reuse, R10, R9 ;  /* 0x0000000a05097224 */ /* 0x040fe200078e0209 */
[----:B------:R2:W-:Y:S01]  /*3d20*/  STL [R1+0x460], R11 ;  /* 0x0004600b01007387 */ /* 0x0005e20000100800 */
[C---:B------:R-:W-:Y:S01]  /*3d30*/  IMAD R7, R5.reuse, R7, R2 ;  /* 0x0000000705077224 */ /* 0x040fe200078e0202 */
[----:B------:R-:W-:Y:S01]  /*3d40*/  LOP3.LUT R10, R0, 0xfa, RZ, 0xfc, !PT ;  /* 0x000000fa000a7812 */ /* 0x000fe200078efcff */
[----:B------:R-:W-:Y:S01]  /*3d50*/  IMAD R2, R5, R8, R3 ;  /* 0x0000000805027224 */ /* 0x000fe200078e0203 */
[----:B------:R3:W-:Y:S02]  /*3d60*/  STL [R1+0x1e4], R9 ;  /* 0x0001e40901007387 */ /* 0x0007e40000100800 */
[----:B------:R-:W-:-:S02]  /*3d70*/  IABS R79, R10 ;  /* 0x0000000a004f7213 */ /* 0x000fc40000000000 */
[----:B------:R4:W-:Y:S01]  /*3d80*/  STL [R1+0x340], R7 ;  /* 0x0003400701007387 */ /* 0x0009e20000100800 */
[C---:B0-----:R-:W-:Y:S02]  /*3d90*/  LOP3.LUT R13, R0.reuse, 0x106, RZ, 0xfc, !PT ;  /* 0x00000106000d7812 */ /* 0x041fe400078efcff */
[----:B--2---:R-:W-:Y:S01]  /*3da0*/  LOP3.LUT R11, R0, 0xf8, RZ, 0xfc, !PT ;  /* 0x000000f8000b7812 */ /* 0x004fe200078efcff */
[----:B------:R0:W-:Y:S01]  /*3db0*/  STL [R1+0x444], R2 ;  /* 0x0004440201007387 */ /* 0x0001e20000100800 */
[----:B------:R-:W-:Y:S01]  /*3dc0*/  IMAD.HI.U32 R80, R6, R79, RZ ;  /* 0x0000004f06507227 */ /* 0x000fe200078e00ff */
[C---:B---3--:R-:W-:Y:S02]  /*3dd0*/  LOP3.LUT R9, R0.reuse, 0xfe, RZ, 0xfc, !PT ;  /* 0x000000fe00097812 */ /* 0x048fe400078efcff */
[----:B------:R2:W-:Y:S01]  /*3de0*/  STL [R1+0xc58], R11 ;  /* 0x000c580b01007387 */ /* 0x0005e20000100800 */
[----:B------:R-:W-:Y:S01]  /*3df0*/  IMAD.MOV R80, RZ, RZ, -R80 ;  /* 0x000000ffff507224 */ /* 0x000fe200078e0a50 */
[----:B----4-:R-:W-:-:S02]  /*3e00*/  LOP3.LUT R7, R0, 0x100, RZ, 0xfc, !PT ;  /* 0x0000010000077812 */ /* 0x010fc400078efcff */
[----:B------:R3:W-:Y:S01]  /*3e10*/  STL [R1+0xc7c], R10 ;  /* 0x000c7c0a01007387 */ /* 0x0007e20000100800 */
[----:B------:R-:W-:Y:S02]  /*3e20*/  IABS R3, R9 ;  /* 0x0000000900037213 */ /* 0x000fe40000000000 */
[----:B0-----:R-:W-:Y:S02]  /*3e30*/  LOP3.LUT R2, R0, 0xfc, RZ, 0xfc, !PT ;  /* 0x000000fc00027812 */ /* 0x001fe400078efcff */
[----:B--2---:R-:W-:Y:S01]  /*3e40*/  IABS R11, R11 ;  /* 0x0000000b000b7213 */ /* 0x004fe20000000000 */
[C---:B------:R-:W-:Y:S02]  /*3e50*/  IMAD.HI.U32 R8, R6.reuse, R3, RZ ;  /* 0x0000000306087227 */ /* 0x040fe400078e00ff */
[----:B------:R0:W-:Y:S01]  /*3e60*/  STL [R1+0xcbc], R2 ;  /* 0x000cbc0201007387 */ /* 0x0001e20000100800 */
[----:B---3--:R-:W-:Y:S01]  /*3e70*/  IABS R10, R7 ;  /* 0x00000007000a7213 */ /* 0x008fe20000000000 */
[----:B------:R-:W-:-:S02]  /*3e80*/  IMAD.HI.U32 R81, R6, R11, RZ ;  /* 0x0000000b06517227 */ /* 0x000fc400078e00ff */
[----:B------:R2:W-:Y:S02]  /*3e90*/  STL [R1+0xccc], R9 ;  /* 0x000ccc0901007387 */ /* 0x0005e40000100800 */
[----:B------:R-:W-:Y:S02]  /*3ea0*/  IMAD.MOV R81, RZ, RZ, -R81 ;  /* 0x000000ffff517224 */ /* 0x000fe400078e0a51 */
[----:B------:R3:W-:Y:S01]  /*3eb0*/  STL [R1+0xcec], R7 ;  /* 0x000cec0701007387 */ /* 0x0007e20000100800 */
[----:B------:R-:W-:Y:S01]  /*3ec0*/  IMAD.MOV R8, RZ, RZ, -R8 ;  /* 0x000000ffff087224 */ /* 0x000fe200078e0a08 */
[----:B0-----:R-:W-:Y:S01]  /*3ed0*/  IABS R2, R2 ;  /* 0x0000000200027213 */ /* 0x001fe20000000000 */
[----:B------:R-:W-:Y:S02]  /*3ee0*/  IMAD R11, R5, R81, R11 ;  /* 0x00000051050b7224 */ /* 0x000fe400078e020b */
[----:B--2---:R-:W-:-:S03]  /*3ef0*/  IMAD.HI.U32 R9, R6, R10, RZ ;  /* 0x0000000a06097227 */ /* 0x004fc600078e00ff */
[----:B------:R0:W-:Y:S01]  /*3f00*/  STL [R1+0xe1c], R11 ;  /* 0x000e1c0b01007387 */ /* 0x0001e20000100800 */
[----:B---3--:R-:W-:-:S04]  /*3f10*/  IMAD.HI.U32 R7, R6, R2, RZ ;  /* 0x0000000206077227 */ /* 0x008fc800078e00ff */
[----:B------:R-:W-:Y:S02]  /*3f20*/  IMAD.MOV R7, RZ, RZ, -R7 ;  /* 0x000000ffff077224 */ /* 0x000fe400078e0a07 */
[----:B------:R-:W-:Y:S02]  /*3f30*/  IMAD.MOV R9, RZ, RZ, -R9 ;  /* 0x000000ffff097224 */ /* 0x000fe400078e0a09 */
[C---:B0-----:R-:W-:Y:S02]  /*3f40*/  IMAD R11, R5.reuse, R80, R79 ;  /* 0x00000050050b7224 */ /* 0x041fe400078e024f */
[C---:B------:R-:W-:Y:S02]  /*3f50*/  IMAD R7, R5.reuse, R7, R2 ;  /* 0x0000000705077224 */ /* 0x040fe400078e0202 */
[C---:B------:R-:W-:Y:S01]  /*3f60*/  IMAD R10, R5.reuse, R9, R10 ;  /* 0x00000009050a7224 */ /* 0x040fe200078e020a */
[----:B------:R0:W-:Y:S01]  /*3f70*/  STL [R1+0x1f0], R11 ;  /* 0x0001f00b01007387 */ /* 0x0001e20000100800 */
[----:B------:R-:W-:Y:S01]  /*3f80*/  IMAD R2, R5, R8, R3 ;  /* 0x0000000805027224 */ /* 0x000fe200078e0203 */
[----:B------:R-:W-:-:S02]  /*3f90*/  IABS R8, R13 ;  /* 0x0000000d00087213 */ /* 0x000fc40000000000 */
[----:B------:R2:W-:Y:S03]  /*3fa0*/  STL [R1+0x358], R7 ;  /* 0x0003580701007387 */ /* 0x0005e60000100800 */
[----:B------:R-:W-:Y:S01]  /*3fb0*/  IMAD.HI.U32 R80, R6, R8, RZ ;  /* 0x0000000806507227 */ /* 0x000fe200078e00ff */
[----:B------:R-:W-:Y:S01]  /*3fc0*/  STL [R1+0xe20], R10 ;  /* 0x000e200a01007387 */ /* 0x000fe20000100800 */
[C---:B0-----:R-:W-:Y:S02]  /*3fd0*/  LOP3.LUT R11, R0.reuse, 0x108, RZ, 0xfc, !PT ;  /* 0x00000108000b7812 */ /* 0x041fe400078efcff */
[----:B------:R-:W-:Y:S01]  /*3fe0*/  IMAD.MOV R80, RZ, RZ, -R80 ;  /* 0x000000ffff507224 */ /* 0x000fe200078e0a50 */
[----:B------:R0:W-:Y:S01]  /*3ff0*/  STL [R1+0x484], R2 ;  /* 0x0004840201007387 */ /* 0x0001e20000100800 */
[----:B--2---:R-:W-:-:S03]  /*4000*/  LOP3.LUT R7, R0, 0x104, RZ, 0xfc, !PT ;  /* 0x0000010400077812 */ /* 0x004fc600078efcff */
[----:B------:R-:W-:Y:S01]  /*4010*/  STL [R1+0xc3c], R66 ;  /* 0x000c3c4201007387 */ /* 0x000fe20000100800 */
[----:B------:R-:W-:-:S03]  /*4020*/  IABS R9, R11 ;  /* 0x0000000b00097213 */ /* 0x000fc60000000000 */
[----:B------:R2:W-:Y:S01]  /*4030*/  STL [R1+0xc64], R7 ;  /* 0x000c640701007387 */ /* 0x0005e20000100800 */
[----:B0-----:R-:W-:Y:S01]  /*4040*/  LOP3.LUT R2, R0, 0x10a, RZ, 0xfc, !PT ;  /* 0x0000010a00027812 */ /* 0x001fe200078efcff */
[----:B------:R-:W-:Y:S02]  /*4050*/  IMAD.HI.U32 R81, R6, R9, RZ ;  /* 0x0000000906517227 */ /* 0x000fe400078e00ff */
[----:B------:R-:W-:Y:S02]  /*4060*/  STL [R1+0xc8c], R13 ;  /* 0x000c8c0d01007387 */ /* 0x000fe40000100800 */
[----:B------:R-:W-:Y:S02]  /*4070*/  IMAD.MOV R81, RZ, RZ, -R81 ;  /* 0x000000ffff517224 */ /* 0x000fe400078e0a51 */
[----:B------:R0:W-:Y:S01]  /*4080*/  STL [R1+0xcc8], R11 ;  /* 0x000cc80b01007387 */ /* 0x0001e20000100800 */
[----:B--2---:R-:W-:Y:S01]  /*4090*/  IABS R7, R7 ;  /* 0x0000000700077213 */ /* 0x004fe20000000000 */
[----:B------:R-:W-:-:S02]  /*40a0*/  IMAD R9, R5, R81, R9 ;  /* 0x0000005105097224 */ /* 0x000fc400078e0209 */
[----:B------:R2:W-:Y:S02]  /*40b0*/  STL [R1+0xcd8], R2 ;  /* 0x000cd80201007387 */ /* 0x0005e40000100800 */
[----:B------:R-:W-:-:S04]  /*40c0*/  IMAD.HI.U32 R79, R6, R7, RZ ;  /* 0x00000007064f7227 */ /* 0x000fc800078e00ff */
[----:B------:R-:W-:Y:S02]  /*40d0*/  IMAD.MOV R79, RZ, RZ, -R79 ;  /* 0x000000ffff4f7224 */ /* 0x000fe400078e0a4f */
[C---:B0-----:R-:W-:Y:S01]  /*40e0*/  IMAD R11, R5.reuse, R83, R82 ;  /* 0x00000053050b7224 */ /* 0x041fe200078e0252 */
[----:B--2---:R-:W-:Y:S01]  /*40f0*/  IABS R2, R2 ;  /* 0x0000000200027213 */ /* 0x004fe20000000000 */
[C---:B------:R-:W-:Y:S02]  /*4100*/  IMAD R10, R5.reuse, R79, R7 ;  /* 0x0000004f050a7224 */ /* 0x040fe400078e0207 */
[----:B------:R-:W-:Y:S01]  /*4110*/  IMAD R7, R5, R80, R8 ;  /* 0x0000005005077224 */ /* 0x000fe200078e0208 */
[----:B------:R0:W-:Y:S01]  /*4120*/  STL [R1+0x1fc], R11 ;  /* 0x0001fc0b01007387 */ /* 0x0001e20000100800 */
[----:B------:R-:W-:Y:S01]  /*4130*/  IMAD.HI.U32 R3, R6, R2, RZ ;  /* 0x0000000206037227 */ /* 0x000fe200078e00ff */
[----:B------:R-:W-:Y:S02]  /*4140*/  LOP3.LUT R8, R0, 0x10e, RZ, 0xfc, !PT ;  /* 0x0000010e00087812 */ /* 0x000fe400078efcff */
[----:B------:R2:W-:Y:S01]  /*4150*/  STL [R1+0x35c], R10 ;  /* 0x00035c0a01007387 */ /* 0x0005e20000100800 */
[----:B------:R-:W-:-:S03]  /*4160*/  IMAD.MOV R3, RZ, RZ, -R3 ;  /* 0x000000ffff037224 */ /* 0x000fc600078e0a03 */
[----:B------:R3:W-:Y:S01]  /*4170*/  STL [R1+0xe24], R9 ;  /* 0x000e240901007387 */ /* 0x0007e20000100800 */
[----:B------:R-:W-:Y:S01]  /*4180*/  IMAD R2, R5, R3, R2 ;  /* 0x0000000305027224 */ /* 0x000fe200078e0202 */
[C---:B0-----:R-:W-:Y:S02]  /*4190*/  LOP3.LUT R11, R0.reuse, 0x10c, RZ, 0xfc, !PT ;  /* 0x0000010c000b7812 */ /* 0x041fe400078efcff */
[----:B------:R0:W-:Y:S01]  /*41a0*/  STL [R1+0x480], R7 ;  /* 0x0004800701007387 */ /* 0x0001e20000100800 */
[----:B--2---:R-:W-:-:S03]  /*41b0*/  LOP3.LUT R10, R0, 0x110, RZ, 0xfc, !PT ;  /* 0x00000110000a7812 */ /* 0x004fc600078efcff */
[----:B------:R2:W-:Y:S01]  /*41c0*/  STL [R1+0x208], R2 ;  /* 0x0002080201007387 */ /* 0x0005e20000100800 */
[----:B------:R-:W-:Y:S02]  /*41d0*/  IABS R81, R11 ;  /* 0x0000000b00517213 */ /* 0x000fe40000000000 */
[----:B---3--:R-:W-:Y:S01]  /*41e0*/  LOP3.LUT R9, R0, 0x112, RZ, 0xfc, !PT ;  /* 0x0000011200097812 */ /* 0x008fe200078efcff */
[----:B------:R-:W-:Y:S01]  /*41f0*/  STL [R1+0xc08], R11 ;  /* 0x000c080b01007387 */ /* 0x000fe20000100800 */
[----:B------:R-:W-:Y:S01]  /*4200*/  IABS R80, R10 ;  /* 0x0000000a00507213 */ /* 0x000fe20000000000 */
[----:B------:R-:W-:Y:S01]  /*4210*/  IMAD.HI.U32 R82, R6, R81, RZ ;  /* 0x0000005106527227 */ /* 0x000fe200078e00ff */
[----:B0-----:R-:W-:Y:S01]  /*4220*/  LOP3.LUT R7, R0, 0x114, RZ, 0xfc, !PT ;  /* 0x0000011400077812 */ /* 0x001fe200078efcff */
[----:B------:R0:W-:Y:S01]  /*4230*/  STL [R1+0xc44], R8 ;  /* 0x000c440801007387 */ /* 0x0001e20000100800 */
[----:B--2---:R-:W-:Y:S01]  /*4240*/  IABS R2, R9 ;  /* 0x0000000900027213 */ /* 0x004fe20000000000 */
[----:B------:R-:W-:-:S02]  /*4250*/  IMAD.HI.U32 R84, R6, R80, RZ ;  /* 0x0000005006547227 */ /* 0x000fc400078e00ff */
[----:B------:R2:W-:Y:S01]  /*4260*/  STL [R1+0xc6c], R10 ;  /* 0x000c6c0a01007387 */ /* 0x0005e20000100800 */
[----:B------:R-:W-:Y:S01]  /*4270*/  IABS R3, R7 ;  /* 0x0000000700037213 */ /* 0x000fe20000000000 */
[----:B------:R-:W-:Y:S02]  /*4280*/  IMAD.MOV R82, RZ, RZ, -R82 ;  /* 0x000000ffff527224 */ /* 0x000fe400078e0a52 */
[----:B------:R-:W-:Y:S01]  /*4290*/  STL [R1+0xc9c], R9 ;  /* 0x000c9c0901007387 */ /* 0x000fe20000100800 */
[----:B------:R-:W-:Y:S01]  /*42a0*/  IMAD.MOV R84, RZ, RZ, -R84 ;  /* 0x000000ffff547224 */ /* 0x000fe200078e0a54 */
[----:B0-----:R-:W-:Y:S01]  /*42b0*/  IABS R8, R8 ;  /* 0x0000000800087213 */ /* 0x001fe20000000000 */
[C---:B------:R-:W-:Y:S01]  /*42c0*/  IMAD.HI.U32 R79, R6.reuse, R3, RZ ;  /* 0x00000003064f7227 */ /* 0x040fe200078e00ff */
[----:B------:R0:W-:Y:S03]  /*42d0*/  STL [R1+0xcd4], R7 ;  /* 0x000cd40701007387 */ /* 0x0001e60000100800 */
[----:B------:R-:W-:-:S04]  /*42e0*/  IMAD.HI.U32 R83, R6, R8, RZ ;  /* 0x0000000806537227 */ /* 0x000fc800078e00ff */
[----:B------:R-:W-:Y:S02]  /*42f0*/  IMAD.MOV R83, RZ, RZ, -R83 ;  /* 0x000000ffff537224 */ /* 0x000fe400078e0a53 */
[----:B--2---:R-:W-:Y:S02]  /*4300*/  IMAD R10, R5, R82, R81 ;  /* 0x00000052050a7224 */ /* 0x004fe400078e0251 */
[----:B0-----:R-:W-:-:S03]  /*4310*/  IMAD.HI.U32 R7, R6, R2, RZ ;  /* 0x0000000206077227 */ /* 0x001fc600078e00ff */
[----:B------:R0:W-:Y:S01]  /*4320*/  STL [R1+0x370], R10 ;  /* 0x0003700a01007387 */ /* 0x0001e20000100800 */
[----:B------:R-:W-:Y:S02]  /*4330*/  IMAD.MOV R7, RZ, RZ, -R7 ;  /* 0x000000ffff077224 */ /* 0x000fe400078e0a07 */
[C---:B------:R-:W-:Y:S02]  /*4340*/  IMAD R9, R5.reuse, R83, R8 ;  /* 0x0000005305097224 */ /* 0x040fe400078e0208 */
[----:B------:R-:W-:Y:S02]  /*4350*/  IMAD.MOV R79, RZ, RZ, -R79 ;  /* 0x000000ffff4f7224 */ /* 0x000fe400078e0a4f */
[C---:B------:R-:W-:Y:S02]  /*4360*/  IMAD R8, R5.reuse, R84, R80 ;  /* 0x0000005405087224 */ /* 0x040fe400078e0250 */
[C---:B------:R-:W-:Y:S01]  /*4370*/  IMAD R7, R5.reuse, R7, R2 ;  /* 0x0000000705077224 */ /* 0x040fe200078e0202 */
[----:B0-----:R-:W-:Y:S01]  /*4380*/  LOP3.LUT R10, R0, 0x116, RZ, 0xfc, !PT ;  /* 0x00000116000a7812 */ /* 0x001fe200078efcff */
[----:B------:R-:W-:Y:S01]  /*4390*/  IMAD R2, R5, R79, R3 ;  /* 0x0000004f05027224 */ /* 0x000fe200078e0203 */
[----:B------:R0:W-:Y:S01]  /*43a0*/  STL [R1+0xe28], R8 ;  /* 0x000e280801007387 */ /* 0x0001e20000100800 */
[----:B------:R-:W-:Y:S01]  /*43b0*/  IMAD.U32 R11, RZ, RZ, UR6 ;  /* 0x00000006ff0b7e24 */ /* 0x000fe2000f8e00ff */
[----:B------:R-:W-:-:S02]  /*43c0*/  IABS R83, R10 ;  /* 0x0000000a00537213 */ /* 0x000fc40000000000 */
[----:B------:R2:W-:Y:S03]  /*43d0*/  STL [R1+0x4c4], R9 ;  /* 0x0004c40901007387 */ /* 0x0005e60000100800 */
[----:B------:R-:W-:Y:S01]  /*43e0*/  IMAD.HI.U32 R84, R6, R83, RZ ;  /* 0x0000005306547227 */ /* 0x000fe200078e00ff */
[----:B------:R3:W-:Y:S01]  /*43f0*/  STL [R1+0x21c], R7 ;  /* 0x00021c0701007387 */ /* 0x0007e20000100800 */
[C---:B0-----:R-:W-:Y:S02]  /*4400*/  LOP3.LUT R8, R0.reuse, 0x11e, RZ, 0xfc, !PT ;  /* 0x0000011e00087812 */ /* 0x041fe400078efcff */
[----:B------:R-:W-:Y:S01]  /*4410*/  IMAD.MOV R84, RZ, RZ, -R84 ;  /* 0x000000ffff547224 */ /* 0x000fe200078e0a54 */
[----:B------:R0:W-:Y:S01]  /*4420*/  STL [R1+0x394], R2 ;  /* 0x0003940201007387 */ /* 0x0001e20000100800 */
[----:B--2---:R-:W-:-:S03]  /*4430*/  LOP3.LUT R9, R0, 0x11c, RZ, 0xfc, !PT ;  /* 0x0000011c00097812 */ /* 0x004fc600078efcff */
[----:B------:R2:W-:Y:S01]  /*4440*/  STL [R1+0xbf8], R10 ;  /* 0x000bf80a01007387 */ /* 0x0005e20000100800 */
[----:B------:R-:W-:Y:S02]  /*4450*/  IABS R79, R8 ;  /* 0x00000008004f7213 */ /* 0x000fe40000000000 */
[----:B---3--:R-:W-:Y:S02]  /*4460*/  LOP3.LUT R7, R0, 0x118, RZ, 0xfc, !PT ;  /* 0x0000011800077812 */ /* 0x008fe400078efcff */
[----:B------:R-:W-:Y:S01]  /*4470*/  IABS R3, R9 ;  /* 0x0000000900037213 */ /* 0x000fe20000000000 */
[----:B------:R-:W-:Y:S01]  /*4480*/  IMAD.HI.U32 R82, R6, R79, RZ ;  /* 0x0000004f06527227 */ /* 0x000fe200078e00ff */
[----:B0-----:R-:W-:Y:S01]  /*4490*/  LOP3.LUT R2, R0, 0x11a, RZ, 0xfc, !PT ;  /* 0x0000011a00027812 */ /* 0x001fe200078efcff */
[----:B------:R0:W-:Y:S02]  /*44a0*/  STL [R1+0xc18], R7 ;  /* 0x000c180701007387 */ /* 0x0001e40000100800 */
[----:B------:R-:W-:Y:S01]  /*44b0*/  IMAD.HI.U32 R81, R6, R3, RZ ;  /* 0x0000000306517227 */ /* 0x000fe200078e00ff */
[----:B--2---:R-:W-:Y:S01]  /*44c0*/  LOP3.LUT R10, R0, 0x134, RZ, 0xfc, !PT ;  /* 0x00000134000a7812 */ /* 0x004fe200078efcff */
[----:B------:R2:W-:Y:S02]  /*44d0*/  STL [R1+0xc4c], R2 ;  /* 0x000c4c0201007387 */ /* 0x0005e40000100800 */
[----:B------:R-:W-:-:S02]  /*44e0*/  IMAD.MOV R81, RZ, RZ, -R81 ;  /* 0x000000ffff517224 */ /* 0x000fc400078e0a51 */
[----:B------:R3:W-:Y:S01]  /*44f0*/  STL [R1+0xc78], R9 ;  /* 0x000c780901007387 */ /* 0x0007e20000100800 */
[----:B------:R-:W-:Y:S01]  /*4500*/  IMAD.MOV R82, RZ, RZ, -R82 ;  /* 0x000000ffff527224 */ /* 0x000fe200078e0a52 */
[----:B0-----:R-:W-:Y:S01]  /*4510*/  IABS R7, R7 ;  /* 0x0000000700077213 */ /* 0x001fe20000000000 */
[----:B------:R-:W-:Y:S01]  /*4520*/  IMAD R3, R5, R81, R3 ;  /* 0x0000005105037224 */ /* 0x000fe200078e0203 */
[----:B------:R0:W-:Y:S01]  /*4530*/  STL [R1+0xca8], R8 ;  /* 0x000ca80801007387 */ /* 0x0001e20000100800 */
[----:B--2---:R-:W-:Y:S02]  /*4540*/  IABS R2, R2 ;  /* 0x0000000200027213 */ /* 0x004fe40000000000 */
[----:B------:R-:W-:Y:S01]  /*4550*/  IMAD.HI.U32 R85, R6, R7, RZ ;  /* 0x0000000706557227 */ /* 0x000fe200078e00ff */
[----:B---3--:R-:W-:-:S03]  /*4560*/  LOP3.LUT R9, R0, 0x124, RZ, 0xfc, !PT ;  /* 0x0000012400097812 */ /* 0x008fc600078efcff */
[----:B------:R-:W-:-:S04]  /*4570*/  IMAD.HI.U32 R80, R6, R2, RZ ;  /* 0x0000000206507227 */ /* 0x000fc800078e00ff */
[----:B------:R-:W-:Y:S02]  /*4580*/  IMAD.MOV R85, RZ, RZ, -R85 ;  /* 0x000000ffff557224 */ /* 0x000fe400078e0a55 */
[----:B------:R-:W-:Y:S02]  /*4590*/  IMAD.MOV R80, RZ, RZ, -R80 ;  /* 0x000000ffff507224 */ /* 0x000fe400078e0a50 */
[C---:B------:R-:W-:Y:S02]  /*45a0*/  IMAD R7, R5.reuse, R85, R7 ;  /* 0x0000005505077224 */ /* 0x040fe400078e0207 */
[C---:B0-----:R-:W-:Y:S02]  /*45b0*/  IMAD R8, R5.reuse, R84, R83 ;  /* 0x0000005405087224 */ /* 0x041fe400078e0253 */
[C---:B------:R-:W-:Y:S01]  /*45c0*/  IMAD R2, R5.reuse, R80, R2 ;  /* 0x0000005005027224 */ /* 0x040fe200078e0202 */
[----:B------:R0:W-:Y:S04]  /*45d0*/  STL [R1+0xe2c], R7 ;  /* 0x000e2c0701007387 */ /* 0x0001e80000100800 */
[----:B------:R2:W-:Y:S04]  /*45e0*/  STL [R1+0x4c0], R8 ;  /* 0x0004c00801007387 */ /* 0x0005e80000100800 */
[----:B------:R3:W-:Y:S01]  /*45f0*/  STL [R1+0x200], R2 ;  /* 0x0002000201007387 */ /* 0x0007e20000100800 */
[----:B0-----:R-:W-:Y:S01]  /*4600*/  IMAD R7, R5, R82, R79 ;  /* 0x0000005205077224 */ /* 0x001fe200078e024f */
[----:B------:R-:W-:-:S02]  /*4610*/  IABS R79, R9 ;  /* 0x00000009004f7213 */ /* 0x000fc40000000000 */
[----:B------:R0:W-:Y:S01]  /*4620*/  STL [R1+0x390], R3 ;  /* 0x0003900301007387 */ /* 0x0001e20000100800 */
[----:B--2---:R-:W-:-:S03]  /*4630*/  LOP3.LUT R8, R0, 0x126, RZ, 0xfc, !PT ;  /* 0x0000012600087812 */ /* 0x004fc600078efcff */
[----:B------:R2:W-:Y:S01]  /*4640*/  STL [R1+0x504], R7 ;  /* 0x0005040701007387 */ /* 0x0005e20000100800 */
[----:B------:R-:W-:Y:S01]  /*4650*/  IMAD.HI.U32 R82, R6, R79, RZ ;  /* 0x0000004f06527227 */ /* 0x000fe200078e00ff */
[C---:B---3--:R-:W-:Y:S02]  /*4660*/  LOP3.LUT R2, R0.reuse, 0x120, RZ, 0xfc, !PT ;  /* 0x0000012000027812 */ /* 0x048fe400078efcff */
[----:B------:R-:W-:Y:S01]  /*4670*/  IABS R80, R8 ;  /* 0x0000000800507213 */ /* 0x000fe20000000000 */
[----:B------:R-:W-:Y:S01]  /*4680*/  IMAD.MOV R82, RZ, RZ, -R82 ;  /* 0x000000ffff527224 */ /* 0x000fe200078e0a52 */
[----:B0-----:R-:W-:Y:S01]  /*4690*/  LOP3.LUT R3, R0, 0x122, RZ, 0xfc, !PT ;  /* 0x0000012200037812 */ /* 0x001fe200078efcff */
[----:B------:R0:W-:Y:S02]  /*46a0*/  STL [R1+0xbf4], R2 ;  /* 0x000bf40201007387 */ /* 0x0001e40000100800 */
[----:B------:R-:W-:Y:S01]  /*46b0*/  IMAD.HI.U32 R83, R6, R80, RZ ;  /* 0x0000005006537227 */ /* 0x000fe200078e00ff */
[----:B--2---:R-:W-:Y:S01]  /*46c0*/  LOP3.LUT R7, R0, 0x128, RZ, 0xfc, !PT ;  /* 0x0000012800077812 */ /* 0x004fe200078efcff */
[----:B------:R2:W-:Y:S02]  /*46d0*/  STL [R1+0xc04], R3 ;  /* 0x000c040301007387 */ /* 0x0005e40000100800 */
[----:B------:R-:W-:Y:S01]  /*46e0*/  IMAD.MOV R83, RZ, RZ, -R83 ;  /* 0x000000ffff537224 */ /* 0x000fe200078e0a53 */
[----:B------:R-:W-:Y:S01]  /*46f0*/  IABS R92, R7 ;  /* 0x00000007005c7213 */ /* 0x000fe20000000000 */
[----:B------:R3:W-:Y:S01]  /*4700*/  STL [R1+0xc24], R9 ;  /* 0x000c240901007387 */ /* 0x0007e20000100800 */
[----:B0-----:R-:W-:-:S03]  /*4710*/  IABS R2, R2 ;  /* 0x0000000200027213 */ /* 0x001fc60000000000 */
[----:B------:R0:W-:Y:S01]  /*4720*/  STL [R1+0xc54], R8 ;  /* 0x000c540801007387 */ /* 0x0001e20000100800 */
[C---:B------:R-:W-:Y:S01]  /*4730*/  IMAD.HI.U32 R84, R6.reuse, R92, RZ ;  /* 0x0000005c06547227 */ /* 0x040fe200078e00ff */
[----:B--2---:R-:W-:Y:S02]  /*4740*/  IABS R3, R3 ;  /* 0x0000000300037213 */ /* 0x004fe40000000000 */
[----:B------:R2:W-:Y:S01]  /*4750*/  STL [R1+0xc88], R7 ;  /* 0x000c880701007387 */ /* 0x0005e20000100800 */
[----:B------:R-:W-:Y:S01]  /*4760*/  IMAD.HI.U32 R85, R6, R2, RZ ;  /* 0x0000000206557227 */ /* 0x000fe200078e00ff */
[----:B---3--:R-:W-:-:S03]  /*4770*/  LOP3.LUT R9, R0, 0x12a, RZ, 0xfc, !PT ;  /* 0x0000012a00097812 */ /* 0x008fc600078efcff */
[----:B------:R-:W-:Y:S01]  /*4780*/  IMAD.HI.U32 R81, R6, R3, RZ ;  /* 0x0000000306517227 */ /* 0x000fe200078e00ff */
[----:B0-----:R-:W-:-:S03]  /*4790*/  LOP3.LUT R8, R0, 0x12c, RZ, 0xfc, !PT ;  /* 0x0000012c00087812 */ /* 0x001fc600078efcff */
[----:B------:R-:W-:Y:S02]  /*47a0*/  IMAD.MOV R85, RZ, RZ, -R85 ;  /* 0x000000ffff557224 */ /* 0x000fe400078e0a55 */
[----:B------:R-:W-:Y:S02]  /*47b0*/  IMAD.MOV R81, RZ, RZ, -R81 ;  /* 0x000000ffff517224 */ /* 0x000fe400078e0a51 */
[C---:B------:R-:W-:Y:S02]  /*47c0*/  IMAD R2, R5.reuse, R85, R2 ;  /* 0x0000005505027224 */ /* 0x040fe400078e0202 */
[C---:B--2---:R-:W-:Y:S02]  /*47d0*/  IMAD R7, R5.reuse, R81, R3 ;  /* 0x0000005105077224 */ /* 0x044fe400078e0203 */
[----:B------:R-:W-:Y:S01]  /*47e0*/  IMAD R3, R5, R82, R79 ;  /* 0x0000005205037224 */ /* 0x000fe200078e024f */
[----:B------:R0:W-:Y:S01]  /*47f0*/  STL [R1+0xe30], R2 ;  /* 0x000e300201007387 */ /* 0x0001e20000100800 */
[----:B------:R-:W-:Y:S01]  /*4800*/  IMAD.MOV R84, RZ, RZ, -R84 ;  /* 0x000000ffff547224 */ /* 0x000fe200078e0a54 */
[----:B------:R-:W-:-:S02]  /*4810*/  IABS R82, R9 ;  /* 0x0000000900527213 */ /* 0x000fc40000000000 */
[----:B------:R2:W-:Y:S01]  /*4820*/  STL [R1+0x204], R7 ;  /* 0x0002040701007387 */ /* 0x0005e20000100800 */
[----:B------:R-:W-:-:S03]  /*4830*/  IMAD R92, R5, R84, R92 ;  /* 0x00000054055c7224 */ /* 0x000fc600078e025c */
[----:B------:R3:W-:Y:S01]  /*4840*/  STL [R1+0x374], R3 ;  /* 0x0003740301007387 */ /* 0x0007e20000100800 */
[----:B0-----:R-:W-:Y:S01]  /*4850*/  IMAD R2, R5, R83, R80 ;  /* 0x0000005305027224 */ /* 0x001fe200078e0250 */
[----:B------:R-:W-:Y:S02]  /*4860*/  IABS R80, R8 ;  /* 0x0000000800507213 */ /* 0x000fe40000000000 */
[----:B------:R-:W-:Y:S01]  /*4870*/  STL [R1+0xe34], R92 ;  /* 0x000e345c01007387 */ /* 0x000fe20000100800 */
[----:B------:R-:W-:Y:S01]  /*4880*/  IMAD.HI.U32 R83, R6, R82, RZ ;  /* 0x0000005206537227 */ /* 0x000fe200078e00ff */
[----:B--2---:R-:W-:Y:S02]  /*4890*/  LOP3.LUT R7, R0, 0x12e, RZ, 0xfc, !PT ;  /* 0x0000012e00077812 */ /* 0x004fe400078efcff */
[----:B------:R0:W-:Y:S01]  /*48a0*/  STL [R1+0x500], R2 ;  /* 0x0005000201007387 */ /* 0x0001e20000100800 */
[----:B------:R-:W-:Y:S01]  /*48b0*/  IMAD.HI.U32 R84, R6, R80, RZ ;  /* 0x0000005006547227 */ /* 0x000fe200078e00ff */
[----:B---3--:R-:W-:-:S02]  /*48c0*/  LOP3.LUT R3, R0, 0x130, RZ, 0xfc, !PT ;  /* 0x0000013000037812 */ /* 0x008fc400078efcff */
[----:B------:R-:W-:Y:S01]  /*48d0*/  IABS R81, R7 ;  /* 0x0000000700517213 */ /* 0x000fe20000000000 */
[----:B------:R2:W-:Y:S01]  /*48e0*/  STL [R1+0xbd0], R9 ;  /* 0x000bd00901007387 */ /* 0x0005e20000100800 */
[----:B------:R-:W-:Y:S01]  /*48f0*/  IABS R91, R3 ;  /* 0x00000003005b7213 */ /* 0x000fe20000000000 */
[----:B------:R-:W-:Y:S02]  /*4900*/  IMAD.MOV R83, RZ, RZ, -R83 ;  /* 0x000000ffff537224 */ /* 0x000fe400078e0a53 */
[----:B------:R3:W-:Y:S01]  /*4910*/  STL [R1+0xc00], R8 ;  /* 0x000c000801007387 */ /* 0x0007e20000100800 */
[----:B0-----:R-:W-:Y:S01]  /*4920*/  LOP3.LUT R2, R0, 0x132, RZ, 0xfc, !PT ;  /* 0x0000013200027812 */ /* 0x001fe200078efcff */
[C---:B------:R-:W-:Y:S02]  /*4930*/  IMAD.HI.U32 R86, R6.reuse, R91, RZ ;  /* 0x0000005b06567227 */ /* 0x040fe400078e00ff */
[----:B------:R0:W-:Y:S02]  /*4940*/  STL [R1+0xc14], R7 ;  /* 0x000c140701007387 */ /* 0x0001e40000100800 */
[----:B------:R-:W-:Y:S01]  /*4950*/  IMAD.HI.U32 R85, R6, R81, RZ ;  /* 0x0000005106557227 */ /* 0x000fe200078e00ff */
[----:B--2---:R-:W-:Y:S01]  /*4960*/  LOP3.LUT R9, R0, 0x136, RZ, 0xfc, !PT ;  /* 0x0000013600097812 */ /* 0x004fe200078efcff */
[----:B------:R2:W-:Y:S02]  /*4970*/  STL [R1+0xc30], R3 ;  /* 0x000c300301007387 */ /* 0x0005e40000100800 */
[----:B------:R-:W-:-:S02]  /*4980*/  IMAD.MOV R84, RZ, RZ, -R84 ;  /* 0x000000ffff547224 */ /* 0x000fc400078e0a54 */
[----:B------:R-:W-:Y:S01]  /*4990*/  IMAD.MOV R86, RZ, RZ, -R86 ;  /* 0x000000ffff567224 */ /* 0x000fe200078e0a56 */
[----:B------:R4:W-:Y:S01]  /*49a0*/  STL [R1+0xc60], R2 ;  /* 0x000c600201007387 */ /* 0x0009e20000100800 */
[----:B------:R-:W-:Y:S02]  /*49b0*/  IMAD.MOV R85, RZ, RZ, -R85 ;  /* 0x000000ffff557224 */ /* 0x000fe400078e0a55 */
[C---:B---3--:R-:W-:Y:S01]  /*49c0*/  IMAD R8, R5.reuse, R83, R82 ;  /* 0x0000005305087224 */ /* 0x048fe200078e0252 */
[----:B------:R-:W-:Y:S01]  /*49d0*/  IABS R82, R9 ;  /* 0x0000000900527213 */ /* 0x000fe20000000000 */
[C---:B0-----:R-:W-:Y:S01]  /*49e0*/  IMAD R7, R5.reuse, R84, R80 ;  /* 0x0000005405077224 */ /* 0x041fe200078e0250 */
[----:B--2---:R-:W-:Y:S01]  /*49f0*/  IABS R3, R2 ;  /* 0x0000000200037213 */ /* 0x004fe20000000000 */
[C---:B------:R-:W-:Y:S01]  /*4a00*/  IMAD R91, R5.reuse, R86, R91 ;  /* 0x00000056055b7224 */ /* 0x040fe200078e025b */
[----:B------:R0:W-:Y:S01]  /*4a10*/  STL [R1+0x1f8], R8 ;  /* 0x0001f80801007387 */ /* 0x0001e20000100800 */
[----:B------:R-:W-:Y:S01]  /*4a20*/  IABS R84, R10 ;  /* 0x0000000a00547213 */ /* 0x000fe20000000000 */
[----:B----4-:R-:W-:-:S02]  /*4a30*/  IMAD R2, R5, R85, R81 ;  /* 0x0000005505027224 */ /* 0x010fc400078e0251 */
[----:B------:R-:W-:Y:S01]  /*4a40*/  IMAD.HI.U32 R79, R6, R3, RZ ;  /* 0x00000003064f7227 */ /* 0x000fe200078e00ff */
[----:B------:R2:W-:Y:S03]  /*4a50*/  STL [R1+0x344], R7 ;  /* 0x0003440701007387 */ /* 0x0005e60000100800 */
[----:B------:R-:W-:Y:S01]  /*4a60*/  IMAD.MOV R79, RZ, RZ, -R79 ;  /* 0x000000ffff4f7224 */ /* 0x000fe200078e0a4f */
[----:B------:R-:W-:Y:S01]  /*4a70*/  STL [R1+0xe38], R91 ;  /* 0x000e385b01007387 */ /* 0x000fe20000100800 */
[----:B0-----:R-:W-:Y:S01]  /*4a80*/  LOP3.LUT R8, R0, 0x138, RZ, 0xfc, !PT ;  /* 0x0000013800087812 */ /* 0x001fe200078efcff */
[C---:B------:R-:W-:Y:S02]  /*4a90*/  IMAD.HI.U32 R85, R6.reuse, R84, RZ ;  /* 0x0000005406557227 */ /* 0x040fe400078e00ff */
[----:B------:R0:W-:Y:S01]  /*4aa0*/  STL [R1+0x544], R2 ;  /* 0x0005440201007387 */ /* 0x0001e20000100800 */
[----:B------:R-:W-:Y:S01]  /*4ab0*/  IABS R83, R8 ;  /* 0x0000000800537213 */ /* 0x000fe20000000000 */
[----:B------:R-:W-:Y:S01]  /*4ac0*/  IMAD.HI.U32 R86, R6, R82, RZ ;  /* 0x0000005206567227 */ /* 0x000fe200078e00ff */
[----:B--2---:R-:W-:-:S03]  /*4ad0*/  LOP3.LUT R7, R0, 0x13a, RZ, 0xfc, !PT ;  /* 0x0000013a00077812 */ /* 0x004fc600078efcff */
[----:B------:R-:W-:-:S04]  /*4ae0*/  IMAD.HI.U32 R87, R6, R83, RZ ;  /* 0x0000005306577227 */ /* 0x000fc800078e00ff */
[----:B0-----:R-:W-:Y:S01]  /*4af0*/  IMAD R2, R5, R79, R3 ;  /* 0x0000004f05027224 */ /* 0x001fe200078e0203 */
[----:B------:R-:W-:Y:S01]  /*4b00*/  IABS R3, R7 ;  /* 0x0000000700037213 */ /* 0x000fe20000000000 */
[----:B------:R-:W-:Y:S02]  /*4b10*/  IMAD.MOV R85, RZ, RZ, -R85 ;  /* 0x000000ffff557224 */ /* 0x000fe400078e0a55 */
[----:B------:R-:W-:Y:S01]  /*4b20*/  IMAD.MOV R86, RZ, RZ, -R86 ;  /* 0x000000ffff567224 */ /* 0x000fe200078e0a56 */
[----:B------:R0:W-:Y:S01]  /*4b30*/  STL [R1+0x1f4], R2 ;  /* 0x0001f40201007387 */ /* 0x0001e20000100800 */
[----:B------:R-:W-:-:S03]  /*4b40*/  IMAD.HI.U32 R80, R6, R3, RZ ;  /* 0x0000000306507227 */ /* 0x000fc600078e00ff */
[----:B------:R2:W-:Y:S01]  /*4b50*/  STL [R1+0xbc4], R10 ;  /* 0x000bc40a01007387 */ /* 0x0005e20000100800 */
[----:B------:R-:W-:Y:S02]  /*4b60*/  IMAD.MOV R87, RZ, RZ, -R87 ;  /* 0x000000ffff577224 */ /* 0x000fe400078e0a57 */
[----:B------:R-:W-:Y:S01]  /*4b70*/  IMAD.MOV R80, RZ, RZ, -R80 ;  /* 0x000000ffff507224 */ /* 0x000fe200078e0a50 */
[----:B------:R3:W-:Y:S01]  /*4b80*/  STL [R1+0xbdc], R9 ;  /* 0x000bdc0901007387 */ /* 0x0007e20000100800 */
[----:B0-----:R-:W-:Y:S02]  /*4b90*/  LOP3.LUT R2, R0, 0x13c, RZ, 0xfc, !PT ;  /* 0x0000013c00027812 */ /* 0x001fe400078efcff */
[----:B------:R-:W-:Y:S01]  /*4ba0*/  IMAD R3, R5, R80, R3 ;  /* 0x0000005005037224 */ /* 0x000fe200078e0203 */
[----:B------:R0:W-:Y:S01]  /*4bb0*/  STL [R1+0xc10], R8 ;  /* 0x000c100801007387 */ /* 0x0001e20000100800 */
[----:B------:R-:W-:-:S03]  /*4bc0*/  IABS R79, R2 ;  /* 0x00000002004f7213 */ /* 0x000fc60000000000 */
[----:B------:R4:W-:Y:S01]  /*4bd0*/  STL [R1+0xc20], R7 ;  /* 0x000c200701007387 */ /* 0x0009e20000100800 */
[----:B--2---:R-:W-:Y:S01]  /*4be0*/  LOP3.LUT R10, R0, 0x15c, RZ, 0xfc, !PT ;  /* 0x0000015c000a7812 */ /* 0x004fe200078efcff */
[----:B------:R-:W-:Y:S02]  /*4bf0*/  IMAD.HI.U32 R81, R6, R79, RZ ;  /* 0x0000004f06517227 */ /* 0x000fe400078e00ff */
[----:B------:R2:W-:Y:S01]  /*4c00*/  STL [R1+0xc38], R2 ;  /* 0x000c380201007387 */ /* 0x0005e20000100800 */
[----:B---3--:R-:W-:Y:S01]  /*4c10*/  LOP3.LUT R9, R0, 0x13e, RZ, 0xfc, !PT ;  /* 0x0000013e00097812 */ /* 0x008fe200078efcff */
[C---:B0-----:R-:W-:Y:S02]  /*4c20*/  IMAD R8, R5.reuse, R85, R84 ;  /* 0x0000005505087224 */ /* 0x041fe400078e0254 */
[----:B------:R-:W-:Y:S01]  /*4c30*/  IMAD.MOV R81, RZ, RZ, -R81 ;  /* 0x000000ffff517224 */ /* 0x000fe200078e0a51 */
[----:B------:R-:W-:Y:S01]  /*4c40*/  IABS R85, R9 ;  /* 0x0000000900557213 */ /* 0x000fe20000000000 */
[C---:B----4-:R-:W-:Y:S01]  /*4c50*/  IMAD R7, R5.reuse, R87, R83 ;  /* 0x0000005705077224 */ /* 0x050fe200078e0253 */
[----:B------:R0:W-:Y:S01]  /*4c60*/  STL [R1+0x2e4], R8 ;  /* 0x0002e40801007387 */ /* 0x0001e20000100800 */
[----:B--2---:R-:W-:-:S02]  /*4c70*/  IMAD R2, R5, R86, R82 ;  /* 0x0000005605027224 */ /* 0x004fc400078e0252 */
[----:B------:R-:W-:-:S03]  /*4c80*/  IMAD.HI.U32 R86, R6, R85, RZ ;  /* 0x0000005506567227 */ /* 0x000fc600078e00ff */
[----:B------:R2:W-:Y:S01]  /*4c90*/  STL [R1+0x540], R2 ;  /* 0x0005400201007387 */ /* 0x0005e20000100800 */
[----:B------:R-:W-:Y:S01]  /*4ca0*/  IMAD.MOV R86, RZ, RZ, -R86 ;  /* 0x000000ffff567224 */ /* 0x000fe200078e0a56 */
[----:B0-----:R-:W-:Y:S02]  /*4cb0*/  LOP3.LUT R8, R0, 0x140, RZ, 0xfc, !PT ;  /* 0x0000014000087812 */ /* 0x001fe400078efcff */
[----:B------:R0:W-:Y:S02]  /*4cc0*/  STL [R1+0x8], R7 ;  /* 0x0000080701007387 */ /* 0x0001e40000100800 */
[----:B------:R-:W-:Y:S02]  /*4cd0*/  IABS R84, R8 ;  /* 0x0000000800547213 */ /* 0x000fe40000000000 */
[----:B------:R3:W-:Y:S01]  /*4ce0*/  STL [R1+0x1ec], R3 ;  /* 0x0001ec0301007387 */ /* 0x0007e20000100800 */
[----:B--2---:R-:W-:Y:S02]  /*4cf0*/  IMAD R2, R5, R81, R79 ;  /* 0x0000005105027224 */ /* 0x004fe400078e024f */
[----:B------:R-:W-:Y:S01]  /*4d00*/  IMAD.HI.U32 R87, R6, R84, RZ ;  /* 0x0000005406577227 */ /* 0x000fe200078e00ff */
[----:B0-----:R-:W-:-:S02]  /*4d10*/  LOP3.LUT R7, R0, 0x144, RZ, 0xfc, !PT ;  /* 0x0000014400077812 */ /* 0x001fc400078efcff */
[----:B------:R0:W-:Y:S01]  /*4d20*/  STL [R1+0x584], R2 ;  /* 0x0005840201007387 */ /* 0x0001e20000100800 */
[----:B------:R-:W-:Y:S01]  /*4d30*/  IMAD.MOV R87, RZ, RZ, -R87 ;  /* 0x000000ffff577224 */ /* 0x000fe200078e0a57 */
[----:B---3--:R-:W-:Y:S02]  /*4d40*/  LOP3.LUT R3, R0, 0x142, RZ, 0xfc, !PT ;  /* 0x0000014200037812 */ /* 0x008fe400078efcff */
[----:B------:R2:W-:Y:S01]  /*4d50*/  STL [R1+0xbb0], R9 ;  /* 0x000bb00901007387 */ /* 0x0005e20000100800 */
[----:B------:R-:W-:-:S03]  /*4d60*/  IABS R79, R7 ;  /* 0x00000007004f7213 */ /* 0x000fc60000000000 */
[----:B------:R3:W-:Y:S01]  /*4d70*/  STL [R1+0xbc8], R8 ;  /* 0x000bc80801007387 */ /* 0x0007e20000100800 */
[----:B0-----:R-:W-:Y:S01]  /*4d80*/  LOP3.LUT R2, R0, 0x146, RZ, 0xfc, !PT ;  /* 0x0000014600027812 */ /* 0x001fe200078efcff */
[----:B------:R-:W-:Y:S02]  /*4d90*/  IMAD.HI.U32 R82, R6, R79, RZ ;  /* 0x0000004f06527227 */ /* 0x000fe400078e00ff */
[----:B------:R0:W-:Y:S01]  /*4da0*/  STL [R1+0xbe4], R3 ;  /* 0x000be40301007387 */ /* 0x0001e20000100800 */
[----:B------:R-:W-:Y:S01]  /*4db0*/  IABS R80, R2 ;  /* 0x0000000200507213 */ /* 0x000fe20000000000 */
[----:B------:R-:W-:Y:S02]  /*4dc0*/  IMAD.MOV R82, RZ, RZ, -R82 ;  /* 0x000000ffff527224 */ /* 0x000fe400078e0a52 */
[----:B------:R-:W-:Y:S01]  /*4dd0*/  STL [R1+0xc1c], R7 ;  /* 0x000c1c0701007387 */ /* 0x000fe20000100800 */
[----:B--2---:R-:W-:Y:S01]  /*4de0*/  LOP3.LUT R9, R0, 0x148, RZ, 0xfc, !PT ;  /* 0x0000014800097812 */ /* 0x004fe200078efcff */
[----:B---3--:R-:W-:-:S02]  /*4df0*/  IMAD R8, R5, R86, R85 ;  /* 0x0000005605087224 */ /* 0x008fc400078e0255 */
[C---:B------:R-:W-:Y:S01]  /*4e00*/  IMAD.HI.U32 R83, R6.reuse, R80, RZ ;  /* 0x0000005006537227 */ /* 0x040fe200078e00ff */
[----:B------:R2:W-:Y:S01]  /*4e10*/  STL [R1+0xc2c], R2 ;  /* 0x000c2c0201007387 */ /* 0x0005e20000100800 */
[----:B0-----:R-:W-:Y:S02]  /*4e20*/  IABS R3, R3 ;  /* 0x0000000300037213 */ /* 0x001fe40000000000 */
[----:B------:R-:W-:Y:S01]  /*4e30*/  IMAD.MOV R83, RZ, RZ, -R83 ;  /* 0x000000ffff537224 */ /* 0x000fe200078e0a53 */
[----:B------:R0:W-:Y:S01]  /*4e40*/  STL [R1+0x580], R8 ;  /* 0x0005800801007387 */ /* 0x0001e20000100800 */
[----:B------:R-:W-:Y:S01]  /*4e50*/  IABS R86, R9 ;  /* 0x0000000900567213 */ /* 0x000fe20000000000 */
[----:B------:R-:W-:-:S04]  /*4e60*/  IMAD.HI.U32 R81, R6, R3, RZ ;  /* 0x0000000306517227 */ /* 0x000fc800078e00ff */
[----:B------:R-:W-:Y:S02]  /*4e70*/  IMAD.MOV R81, RZ, RZ, -R81 ;  /* 0x000000ffff517224 */ /* 0x000fe400078e0a51 */
[C---:B--2---:R-:W-:Y:S02]  /*4e80*/  IMAD R2, R5.reuse, R87, R84 ;  /* 0x0000005705027224 */ /* 0x044fe400078e0254 */
[C---:B------:R-:W-:Y:S01]  /*4e90*/  IMAD R7, R5.reuse, R81, R3 ;  /* 0x0000005105077224 */ /* 0x040fe200078e0203 */
[----:B0-----:R-:W-:Y:S01]  /*4ea0*/  LOP3.LUT R8, R0, 0x14c, RZ, 0xfc, !PT ;  /* 0x0000014c00087812 */ /* 0x001fe200078efcff */
[----:B------:R-:W-:Y:S01]  /*4eb0*/  IMAD R3, R5, R82, R79 ;  /* 0x0000005205037224 */ /* 0x000fe200078e024f */
[----:B------:R0:W-:Y:S01]  /*4ec0*/  STL [R1+0x4], R2 ;  /* 0x0000040201007387 */ /* 0x0001e20000100800 */
[----:B------:R-:W-:Y:S01]  /*4ed0*/  IMAD.HI.U32 R87, R6, R86, RZ ;  /* 0x0000005606577227 */ /* 0x000fe200078e00ff */
[----:B------:R-:W-:Y:S02]  /*4ee0*/  IABS R79, R8 ;  /* 0x00000008004f7213 */ /* 0x000fe40000000000 */
[----:B------:R2:W-:Y:S01]  /*4ef0*/  STL [R1+0x1e8], R7 ;  /* 0x0001e80701007387 */ /* 0x0005e20000100800 */
[----:B------:R-:W-:-:S03]  /*4f00*/  IMAD.MOV R87, RZ, RZ, -R87 ;  /* 0x000000ffff577224 */ /* 0x000fc600078e0a57 */
[----:B------:R3:W-:Y:S01]  /*4f10*/  STL [R1+0x5bc], R3 ;  /* 0x0005bc0301007387 */ /* 0x0007e20000100800 */
[----:B0-----:R-:W-:Y:S02]  /*4f20*/  IMAD R2, R5, R83, R80 ;  /* 0x0000005305027224 */ /* 0x001fe400078e0250 */
[----:B------:R-:W-:Y:S01]  /*4f30*/  IMAD.HI.U32 R83, R6, R79, RZ ;  /* 0x0000004f06537227 */ /* 0x000fe200078e00ff */
[C---:B--2---:R-:W-:Y:S02]  /*4f40*/  LOP3.LUT R7, R0.reuse, 0x14e, RZ, 0xfc, !PT ;  /* 0x0000014e00077812 */ /* 0x044fe400078efcff */
        /* <DEDUP_REMOVED lines=12> */
[----:B--2---:R-:W-:Y:S02]  /*5010*/  LOP3.LUT R9, R0, 0x152, RZ, 0xfc, !PT ;  /* 0x0000015200097812 */ /* 0x004fe400078efcff */
[----:B---3--:R-:W-:Y:S01]  /*5020*/  IABS R3, R3 ;  /* 0x0000000300037213 */ /* 0x008fe20000000000 */
[----:B------:R2:W-:Y:S01]  /*5030*/  STL [R1+0xc28], R2 ;  /* 0x000c280201007387 */ /* 0x0005e20000100800 */
[----:B------:R-:W-:-:S04]  /*5040*/  IMAD.HI.U32 R85, R6, R81, RZ ;  /* 0x0000005106557227 */ /* 0x000fc800078e00ff */
[----:B------:R-:W-:-:S04]  /*5050*/  IMAD.HI.U32 R82, R6, R3, RZ ;  /* 0x0000000306527227 */ /* 0x000fc800078e00ff */
[----:B------:R-:W-:Y:S02]  /*5060*/  IMAD.MOV R82, RZ, RZ, -R82 ;  /* 0x000000ffff527224 */ /* 0x000fe400078e0a52 */
[C---:B0-----:R-:W-:Y:S02]  /*5070*/  IMAD R8, R5.reuse, R87, R86 ;  /* 0x0000005705087224 */ /* 0x041fe400078e0256 */
[C---:B--2---:R-:W-:Y:S02]  /*5080*/  IMAD R2, R5.reuse, R82, R3 ;  /* 0x0000005205027224 */ /* 0x044fe400078e0203 */
[C---:B------:R-:W-:Y:S01]  /*5090*/  IMAD R7, R5.reuse, R83, R79 ;  /* 0x0000005305077224 */ /* 0x040fe200078e024f */
[----:B------:R0:W-:Y:S01]  /*50a0*/  STL [R1+0x14], R8 ;  /* 0x0000140801007387 */ /* 0x0001e20000100800 */
[----:B------:R-:W-:Y:S01]  /*50b0*/  IMAD.MOV R85, RZ, RZ, -R85 ;  /* 0x000000ffff557224 */ /* 0x000fe200078e0a55 */
[----:B------:R-:W-:Y:S01]  /*50c0*/  IABS R83, R9 ;  /* 0x0000000900537213 */ /* 0x000fe20000000000 */
[----:B------:R-:W-:Y:S01]  /*50d0*/  IMAD R3, R5, R84, R80 ;  /* 0x0000005405037224 */ /* 0x000fe200078e0250 */
[----:B------:R2:W-:Y:S03]  /*50e0*/  STL [R1+0x1e0], R2 ;  /* 0x0001e00201007387 */ /* 0x0005e60000100800 */
[----:B------:R-:W-:Y:S01]  /*50f0*/  IMAD.HI.U32 R84, R6, R83, RZ ;  /* 0x0000005306547227 */ /* 0x000fe200078e00ff */
[----:B------:R3:W-:Y:S01]  /*5100*/  STL [R1+0x5dc], R7 ;  /* 0x0005dc0701007387 */ /* 0x0007e20000100800 */
[----:B0-----:R-:W-:-:S02]  /*5110*/  LOP3.LUT R8, R0, 0x154, RZ, 0xfc, !PT ;  /* 0x0000015400087812 */ /* 0x001fc400078efcff */
[----:B------:R-:W-:Y:S01]  /*5120*/  IMAD.MOV R84, RZ, RZ, -R84 ;  /* 0x000000ffff547224 */ /* 0x000fe200078e0a54 */
[----:B------:R0:W-:Y:S01]  /*5130*/  STL [R1+0x5d8], R3 ;  /* 0x0005d80301007387 */ /* 0x0001e20000100800 */
[----:B--2---:R-:W-:Y:S01]  /*5140*/  IMAD R2, R5, R85, R81 ;  /* 0x0000005505027224 */ /* 0x004fe200078e0251 */
[----:B------:R-:W-:Y:S02]  /*5150*/  IABS R80, R8 ;  /* 0x0000000800507213 */ /* 0x000fe40000000000 */
[----:B---3--:R-:W-:Y:S02]  /*5160*/  LOP3.LUT R7, R0, 0x156, RZ, 0xfc, !PT ;  /* 0x0000015600077812 */ /* 0x008fe400078efcff */
[----:B------:R2:W-:Y:S01]  /*5170*/  STL [R1+0x10], R2 ;  /* 0x0000100201007387 */ /* 0x0005e20000100800 */
[----:B------:R-:W-:Y:S01]  /*5180*/  IMAD.HI.U32 R85, R6, R80, RZ ;  /* 0x0000005006557227 */ /* 0x000fe200078e00ff */
[C---:B0-----:R-:W-:Y:S02]  /*5190*/  LOP3.LUT R3, R0.reuse, 0x158, RZ, 0xfc, !PT ;  /* 0x0000015800037812 */ /* 0x041fe400078efcff */
[----:B------:R0:W-:Y:S01]  /*51a0*/  STL [R1+0xba0], R9 ;  /* 0x000ba00901007387 */ /* 0x0001e20000100800 */
[----:B------:R-:W-:Y:S01]  /*51b0*/  IABS R81, R7 ;  /* 0x0000000700517213 */ /* 0x000fe20000000000 */
[----:B------:R-:W-:Y:S01]  /*51c0*/  IMAD.MOV R85, RZ, RZ, -R85 ;  /* 0x000000ffff557224 */ /* 0x000fe200078e0a55 */
[----:B------:R-:W-:Y:S01]  /*51d0*/  IABS R82, R3 ;  /* 0x0000000300527213 */ /* 0x000fe20000000000 */
[----:B------:R3:W-:Y:S01]  /*51e0*/  STL [R1+0xba8], R8 ;  /* 0x000ba80801007387 */ /* 0x0007e20000100800 */
[----:B--2---:R-:W-:Y:S01]  /*51f0*/  LOP3.LUT R2, R0, 0x15a, RZ, 0xfc, !PT ;  /* 0x0000015a00027812 */ /* 0x004fe200078efcff */
[----:B------:R-:W-:-:S02]  /*5200*/  IMAD.HI.U32 R86, R6, R81, RZ ;  /* 0x0000005106567227 */ /* 0x000fc400078e00ff */
[----:B------:R2:W-:Y:S01]  /*5210*/  STL [R1+0xbb8], R7 ;  /* 0x000bb80701007387 */ /* 0x0005e20000100800 */
[----:B0-----:R-:W-:Y:S01]  /*5220*/  LOP3.LUT R9, R0, 0x160, RZ, 0xfc, !PT ;  /* 0x0000016000097812 */ /* 0x001fe200078efcff */
[----:B------:R-:W-:Y:S02]  /*5230*/  IMAD.MOV R86, RZ, RZ, -R86 ;  /* 0x000000ffff567224 */ /* 0x000fe400078e0a56 */
[----:B------:R0:W-:Y:S01]  /*5240*/  STL [R1+0xbd8], R3 ;  /* 0x000bd80301007387 */ /* 0x0001e20000100800 */
[----:B------:R-:W-:-:S03]  /*5250*/  IMAD.HI.U32 R87, R6, R82, RZ ;  /* 0x0000005206577227 */ /* 0x000fc600078e00ff */
[----:B------:R4:W-:Y:S01]  /*5260*/  STL [R1+0xbf0], R2 ;  /* 0x000bf00201007387 */ /* 0x0009e20000100800 */
[C---:B---3--:R-:W-:Y:S01]  /*5270*/  IMAD R8, R5.reuse, R86, R81 ;  /* 0x0000005605087224 */ /* 0x048fe200078e0251 */
[----:B------:R-:W-:Y:S01]  /*5280*/  IABS R86, R10 ;  /* 0x0000000a00567213 */ /* 0x000fe20000000000 */
[----:B--2---:R-:W-:Y:S01]  /*5290*/  IMAD R7, R5, R84, R83 ;  /* 0x0000005405077224 */ /* 0x004fe200078e0253 */
[----:B------:R-:W-:Y:S01]  /*52a0*/  IABS R83, R9 ;  /* 0x0000000900537213 */ /* 0x000fe20000000000 */
[----:B------:R-:W-:Y:S01]  /*52b0*/  IMAD.MOV R87, RZ, RZ, -R87 ;  /* 0x000000ffff577224 */ /* 0x000fe200078e0a57 */
[----:B0-----:R-:W-:Y:S02]  /*52c0*/  IABS R3, R2 ;  /* 0x0000000200037213 */ /* 0x001fe40000000000 */
[----:B------:R0:W-:Y:S01]  /*52d0*/  STL [R1+0x1c8], R7 ;  /* 0x0001c80701007387 */ /* 0x0001e20000100800 */
[----:B------:R-:W-:-:S04]  /*52e0*/  IMAD.HI.U32 R84, R6, R83, RZ ;  /* 0x0000005306547227 */ /* 0x000fc800078e00ff */
[----:B------:R-:W-:-:S04]  /*52f0*/  IMAD.HI.U32 R79, R6, R3, RZ ;  /* 0x00000003064f7227 */ /* 0x000fc800078e00ff */
[C---:B----4-:R-:W-:Y:S02]  /*5300*/  IMAD R2, R5.reuse, R85, R80 ;  /* 0x0000005505027224 */ /* 0x050fe400078e0250 */
[----:B------:R-:W-:Y:S02]  /*5310*/  IMAD.MOV R79, RZ, RZ, -R79 ;  /* 0x000000ffff4f7224 */ /* 0x000fe400078e0a4f */
[----:B0-----:R-:W-:Y:S01]  /*5320*/  IMAD R7, R5, R87, R82 ;  /* 0x0000005705077224 */ /* 0x001fe200078e0252 */
[----:B------:R0:W-:Y:S01]  /*5330*/  STL [R1+0x5fc], R2 ;  /* 0x0005fc0201007387 */ /* 0x0001e20000100800 */
[----:B------:R-:W-:-:S03]  /*5340*/  IMAD.HI.U32 R85, R6, R86, RZ ;  /* 0x0000005606557227 */ /* 0x000fc600078e00ff */
[----:B------:R2:W-:Y:S01]  /*5350*/  STL [R1+0x5f8], R8 ;  /* 0x0005f80801007387 */ /* 0x0005e20000100800 */
[----:B------:R-:W-:Y:S02]  /*5360*/  IMAD.MOV R85, RZ, RZ, -R85 ;  /* 0x000000ffff557224 */ /* 0x000fe400078e0a55 */
[----:B------:R-:W-:Y:S01]  /*5370*/  IMAD.MOV R84, RZ, RZ, -R84 ;  /* 0x000000ffff547224 */ /* 0x000fe200078e0a54 */
[----:B------:R3:W-:Y:S01]  /*5380*/  STL [R1+0x24], R7 ;  /* 0x0000240701007387 */ /* 0x0007e20000100800 */
[----:B0-----:R-:W-:Y:S01]  /*5390*/  IMAD R2, R5, R79, R3 ;  /* 0x0000004f05027224 */ /* 0x001fe200078e0203 */
[----:B--2---:R-:W-:-:S04]  /*53a0*/  LOP3.LUT R8, R0, 0x162, RZ, 0xfc, !PT ;  /* 0x0000016200087812 */ /* 0x004fc800078efcff */
[----:B------:R0:W-:Y:S01]  /*53b0*/  STL [R1+0x1a8], R2 ;  /* 0x0001a80201007387 */ /* 0x0001e20000100800 */
[----:B------:R-:W-:-:S03]  /*53c0*/  IABS R79, R8 ;  /* 0x00000008004f7213 */ /* 0x000fc60000000000 */
[----:B------:R2:W-:Y:S01]  /*53d0*/  STL [R1+0xb9c], R10 ;  /* 0x000b9c0a01007387 */ /* 0x0005e20000100800 */
[----:B---3--:R-:W-:Y:S01]  /*53e0*/  LOP3.LUT R7, R0, 0x168, RZ, 0xfc, !PT ;  /* 0x0000016800077812 */ /* 0x008fe200078efcff */
[----:B------:R-:W-:-:S03]  /*53f0*/  IMAD.HI.U32 R81, R6, R79, RZ ;  /* 0x0000004f06517227 */ /* 0x000fc600078e00ff */
[----:B------:R-:W-:Y:S01]  /*5400*/  IABS R80, R7 ;  /* 0x0000000700507213 */ /* 0x000fe20000000000 */
[----:B------:R3:W-:Y:S01]  /*5410*/  STL [R1+0xbac], R9 ;  /* 0x000bac0901007387 */ /* 0x0007e20000100800 */
[----:B0-----:R-:W-:Y:S01]  /*5420*/  LOP3.LUT R2, R0, 0x16a, RZ, 0xfc, !PT ;  /* 0x0000016a00027812 */ /* 0x001fe200078efcff */
[----:B------:R-:W-:Y:S02]  /*5430*/  IMAD.MOV R81, RZ, RZ, -R81 ;  /* 0x000000ffff517224 */ /* 0x000fe400078e0a51 */
[----:B------:R0:W-:Y:S01]  /*5440*/  STL [R1+0xbc0], R8 ;  /* 0x000bc00801007387 */ /* 0x0001e20000100800 */
[----:B------:R-:W-:Y:S01]  /*5450*/  IABS R3, R2 ;  /* 0x0000000200037213 */ /* 0x000fe20000000000 */
[----:B------:R-:W-:Y:S01]  /*5460*/  IMAD.HI.U32 R82, R6, R80, RZ ;  /* 0x0000005006527227 */ /* 0x000fe200078e00ff */
[----:B--2---:R-:W-:Y:S01]  /*5470*/  LOP3.LUT R10, R0, 0x170, RZ, 0xfc, !PT ;  /* 0x00000170000a7812 */ /* 0x004fe200078efcff */
[----:B------:R2:W-:Y:S02]  /*5480*/  STL [R1+0xc40], R7 ;  /* 0x000c400701007387 */ /* 0x0005e40000100800 */
[----:B------:R-:W-:Y:S01]  /*5490*/  IMAD.HI.U32 R87, R6, R3, RZ ;  /* 0x0000000306577227 */ /* 0x000fe200078e00ff */
[----:B---3--:R-:W-:Y:S01]  /*54a0*/  LOP3.LUT R9, R0, 0x172, RZ, 0xfc, !PT ;  /* 0x0000017200097812 */ /* 0x008fe200078efcff */
[----:B------:R3:W-:Y:S02]  /*54b0*/  STL [R1+0xc48], R2 ;  /* 0x000c480201007387 */ /* 0x0007e40000100800 */
[----:B0-----:R-:W-:-:S02]  /*54c0*/  IMAD R8, R5, R81, R79 ;  /* 0x0000005105087224 */ /* 0x001fc400078e024f */
[----:B------:R-:W-:Y:S02]  /*54d0*/  IMAD.MOV R82, RZ, RZ, -R82 ;  /* 0x000000ffff527224 */ /* 0x000fe400078e0a52 */
[C---:B--2---:R-:W-:Y:S02]  /*54e0*/  IMAD R7, R5.reuse, R85, R86 ;  /* 0x0000005505077224 */ /* 0x044fe400078e0256 */
[----:B------:R-:W-:Y:S02]  /*54f0*/  IMAD.MOV R87, RZ, RZ, -R87 ;  /* 0x000000ffff577224 */ /* 0x000fe400078e0a57 */
[C---:B---3--:R-:W-:Y:S01]  /*5500*/  IMAD R2, R5.reuse, R84, R83 ;  /* 0x0000005405027224 */ /* 0x048fe200078e0253 */
[----:B------:R0:W-:Y:S04]  /*5510*/  STL [R1+0x618], R7 ;  /* 0x0006180701007387 */ /* 0x0001e80000100800 */
[----:B------:R2:W-:Y:S04]  /*5520*/  STL [R1+0x20], R2 ;  /* 0x0000200201007387 */ /* 0x0005e80000100800 */
[----:B------:R3:W-:Y:S01]  /*5530*/  STL [R1+0x1a4], R8 ;  /* 0x0001a40801007387 */ /* 0x0007e20000100800 */
[----:B0-----:R-:W-:Y:S01]  /*5540*/  IMAD R7, R5, R82, R80 ;  /* 0x0000005205077224 */ /* 0x001fe200078e0250 */
[----:B------:R-:W-:-:S02]  /*5550*/  IABS R82, R10 ;  /* 0x0000000a00527213 */ /* 0x000fc40000000000 */
[----:B------:R-:W-:Y:S01]  /*5560*/  IABS R80, R9 ;  /* 0x0000000900507213 */ /* 0x000fe20000000000 */
[----:B--2---:R-:W-:Y:S01]  /*5570*/  IMAD R2, R5, R87, R3 ;  /* 0x0000005705027224 */ /* 0x004fe200078e0203 */
[----:B------:R0:W-:Y:S01]  /*5580*/  STL [R1+0x3c], R7 ;  /* 0x00003c0701007387 */ /* 0x0001e20000100800 */
[----:B------:R-:W-:Y:S01]  /*5590*/  IMAD.HI.U32 R85, R6, R82, RZ ;  /* 0x0000005206557227 */ /* 0x000fe200078e00ff */
[----:B---3--:R-:W-:Y:S02]  /*55a0*/  LOP3.LUT R8, R0, 0x178, RZ, 0xfc, !PT ;  /* 0x0000017800087812 */ /* 0x008fe400078efcff */
[----:B------:R2:W-:Y:S01]  /*55b0*/  STL [R1+0x188], R2 ;  /* 0x0001880201007387 */ /* 0x0005e20000100800 */
[----:B------:R-:W-:Y:S01]  /*55c0*/  IMAD.HI.U32 R83, R6, R80, RZ ;  /* 0x0000005006537227 */ /* 0x000fe200078e00ff */
[----:B------:R-:W-:Y:S02]  /*55d0*/  IABS R81, R8 ;  /* 0x0000000800517213 */ /* 0x000fe40000000000 */
[----:B------:R-:W-:Y:S01]  /*55e0*/  STL [R1+0xbe8], R10 ;  /* 0x000be80a01007387 */ /* 0x000fe20000100800 */
[----:B------:R-:W-:Y:S01]  /*55f0*/  IMAD.MOV R88, RZ, RZ, -R85 ;  /* 0x000000ffff587224 */ /* 0x000fe200078e0a55 */
[----:B0-----:R-:W-:Y:S01]  /*5600*/  LOP3.LUT R7, R0, 0x17a, RZ, 0xfc, !PT ;  /* 0x0000017a00077812 */ /* 0x001fe200078efcff */
[----:B------:R-:W-:Y:S01]  /*5610*/  IMAD.MOV R87, RZ, RZ, -R83 ;  /* 0x000000ffff577224 */ /* 0x000fe200078e0a53 */
[----:B------:R-:W-:Y:S01]  /*5620*/  STL [R1+0xbfc], R9 ;  /* 0x000bfc0901007387 */ /* 0x000fe20000100800 */
[----:B------:R-:W-:Y:S01]  /*5630*/  IMAD.HI.U32 R84, R6, R81, RZ ;  /* 0x0000005106547227 */ /* 0x000fe200078e00ff */
[----:B--2---:R-:W-:-:S02]  /*5640*/  LOP3.LUT R2, R0, 0x180, RZ, 0xfc, !PT ;  /* 0x0000018000027812 */ /* 0x004fc400078efcff */
[----:B------:R-:W-:Y:S01]  /*5650*/  IABS R3, R7 ;  /* 0x0000000700037213 */ /* 0x000fe20000000000 */
[----:B------:R0:W-:Y:S01]  /*5660*/  STL [R1+0xc68], R8 ;  /* 0x000c680801007387 */ /* 0x0001e20000100800 */
[----:B------:R-:W-:Y:S01]  /*5670*/  IABS R79, R2 ;  /* 0x00000002004f7213 */ /* 0x000fe20000000000 */
[----:B------:R-:W-:Y:S02]  /*5680*/  IMAD.MOV R84, RZ, RZ, -R84 ;  /* 0x000000ffff547224 */ /* 0x000fe400078e0a54 */
[----:B------:R2:W-:Y:S01]  /*5690*/  STL [R1+0xcac], R7 ;  /* 0x000cac0701007387 */ /* 0x0005e20000100800 */
[----:B------:R-:W-:-:S03]  /*56a0*/  IMAD.HI.U32 R86, R6, R3, RZ ;  /* 0x0000000306567227 */ /* 0x000fc600078e00ff */
[----:B------:R3:W-:Y:S01]  /*56b0*/  STL [R1+0xd30], R2 ;  /* 0x000d300201007387 */ /* 0x0007e20000100800 */
[----:B------:R-:W-:-:S04]  /*56c0*/  IMAD.HI.U32 R89, R6, R79, RZ ;  /* 0x0000004f06597227 */ /* 0x000fc800078e00ff */
[C---:B0-----:R-:W-:Y:S02]  /*56d0*/  IMAD R8, R5.reuse, R88, R82 ;  /* 0x0000005805087224 */ /* 0x041fe400078e0252 */
[C---:B--2---:R-:W-:Y:S02]  /*56e0*/  IMAD R7, R5.reuse, R84, R81 ;  /* 0x0000005405077224 */ /* 0x044fe400078e0251 */
[----:B------:R-:W-:Y:S01]  /*56f0*/  IMAD.MOV R85, RZ, RZ, -R86 ;  /* 0x000000ffff557224 */ /* 0x000fe200078e0a56 */
[----:B------:R-:W-:Y:S01]  /*5700*/  STL [R1+0x40], R8 ;  /* 0x0000400801007387 */ /* 0x000fe20000100800 */
[C---:B---3--:R-:W-:Y:S02]  /*5710*/  IMAD R2, R5.reuse, R87, R80 ;  /* 0x0000005705027224 */ /* 0x048fe400078e0250 */
[----:B------:R-:W-:Y:S02]  /*5720*/  IMAD.MOV R83, RZ, RZ, -R89 ;  /* 0x000000ffff537224 */ /* 0x000fe400078e0a59 */
[----:B------:R-:W-:Y:S01]  /*5730*/  IMAD R3, R5, R85, R3 ;  /* 0x0000005505037224 */ /* 0x000fe200078e0203 */
[----:B------:R0:W-:Y:S01]  /*5740*/  STL [R1+0x184], R2 ;  /* 0x0001840201007387 */ /* 0x0001e20000100800 */
[----:B------:R-:W-:-:S02]  /*5750*/  IMAD.U32 R89, RZ, RZ, UR6 ;  /* 0x00000006ff597e24 */ /* 0x000fc4000f8e00ff */
[----:B------:R-:W-:Y:S01]  /*5760*/  IMAD.U32 R88, RZ, RZ, UR6 ;  /* 0x00000006ff587e24 */ /* 0x000fe2000f8e00ff */
[----:B------:R2:W-:Y:S01]  /*5770*/  STL [R1+0x4c], R7 ;  /* 0x00004c0701007387 */ /* 0x0005e20000100800 */
[----:B------:R-:W-:Y:S02]  /*5780*/  IMAD R89, R89, 0x2, R90 ;  /* 0x0000000259597824 */ /* 0x000fe400078e025a */
[----:B------:R-:W-:Y:S01]  /*5790*/  IMAD.U32 R87, RZ, RZ, UR6 ;  /* 0x00000006ff577e24 */ /* 0x000fe2000f8e00ff */
[----:B------:R3:W-:Y:S01]  /*57a0*/  STL [R1+0x168], R3 ;  /* 0x0001680301007387 */ /* 0x0007e20000100800 */
[----:B------:R-:W-:Y:S02]  /*57b0*/  IMAD R88, R88, 0x2, R89 ;  /* 0x0000000258587824 */ /* 0x000fe400078e0259 */
[----:B0-----:R-:W-:Y:S02]  /*57c0*/  IMAD R2, R5, R83, R79 ;  /* 0x0000005305027224 */ /* 0x001fe400078e024f */
[----:B------:R-:W-:Y:S01]  /*57d0*/  IMAD.U32 R86, RZ, RZ, UR6 ;  /* 0x00000006ff567e24 */ /* 0x000fe2000f8e00ff */
[----:B--2---:R-:W-:Y:S01]  /*57e0*/  LOP3.LUT R7, R0, 0x182, RZ, 0xfc, !PT ;  /* 0x0000018200077812 */ /* 0x004fe200078efcff */
[----:B------:R-:W-:Y:S01]  /*57f0*/  IMAD R87, R87, 0x2, R88 ;  /* 0x0000000257577824 */ /* 0x000fe200078e0258 */
[----:B------:R0:W-:Y:S01]  /*5800*/  STL [R1+0x48], R2 ;  /* 0x0000480201007387 */ /* 0x0001e20000100800 */
[----:B------:R-:W-:Y:S01]  /*5810*/  IMAD.U32 R85, RZ, RZ, UR6 ;  /* 0x00000006ff557e24 */ /* 0x000fe2000f8e00ff */
[----:B------:R-:W-:Y:S01]  /*5820*/  IABS R80, R7 ;  /* 0x0000000700507213 */ /* 0x000fe20000000000 */
[----:B------:R-:W-:Y:S01]  /*5830*/  IMAD R86, R86, 0x2, R87 ;  /* 0x0000000256567824 */ /* 0x000fe200078e0257 */
[----:B---3--:R-:W-:Y:S01]  /*5840*/  LOP3.LUT R3, R0, 0x188, RZ, 0xfc, !PT ;  /* 0x0000018800037812 */ /* 0x008fe200078efcff */
[----:B------:R1:W-:Y:S01]  /*5850*/  STL [R1+0xc5c], R7 ;  /* 0x000c5c0701007387 */ /* 0x0003e20000100800 */
[----:B------:R-:W-:-:S02]  /*5860*/  IMAD.U32 R84, RZ, RZ, UR6 ;  /* 0x00000006ff547e24 */ /* 0x000fc4000f8e00ff */
[----:B------:R-:W-:Y:S01]  /*5870*/  IMAD.HI.U32 R81, R6, R80, RZ ;  /* 0x0000005006517227 */ /* 0x000fe200078e00ff */
[----:B------:R2:W-:Y:S01]  /*5880*/  STL [R1+0xce8], R3 ;  /* 0x000ce80301007387 */ /* 0x0005e20000100800 */
[----:B0-----:R-:W-:Y:S02]  /*5890*/  LOP3.LUT R2, R0, 0x18a, RZ, 0xfc, !PT ;  /* 0x0000018a00027812 */ /* 0x001fe400078efcff */
[----:B------:R-:W-:Y:S02]  /*58a0*/  IMAD.MOV R81, RZ, RZ, -R81 ;  /* 0x000000ffff517224 */ /* 0x000fe400078e0a51 */
[----:B------:R-:W-:Y:S01]  /*58b0*/  IABS R79, R2 ;  /* 0x00000002004f7213 */ /* 0x000fe20000000000 */
[----:B------:R0:W-:Y:S01]  /*58c0*/  STL [R1+0xd04], R2 ;  /* 0x000d040201007387 */ /* 0x0001e20000100800 */
[----:B------:R-:W-:Y:S01]  /*58d0*/  IMAD R85, R85, 0x2, R86 ;  /* 0x0000000255557824 */ /* 0x000fe200078e0256 */
[----:B-1----:R-:W-:Y:S01]  /*58e0*/  LOP3.LUT R7, R74, 0x3f, RZ, 0xc0, !PT ;  /* 0x0000003f4a077812 */ /* 0x002fe200078ec0ff */
[----:B------:R-:W-:Y:S01]  /*58f0*/  IMAD.U32 R9, RZ, RZ, UR6 ;  /* 0x00000006ff097e24 */ /* 0x000fe2000f8e00ff */
[----:B--2---:R-:W-:Y:S01]  /*5900*/  IABS R3, R3 ;  /* 0x0000000300037213 */ /* 0x004fe20000000000 */
[----:B------:R-:W-:-:S04]  /*5910*/  IMAD.HI.U32 R83, R6, R79, RZ ;  /* 0x0000004f06537227 */ /* 0x000fc800078e00ff */
[----:B------:R-:W-:-:S04]  /*5920*/  IMAD.HI.U32 R82, R6, R3, RZ ;  /* 0x0000000306527227 */ /* 0x000fc800078e00ff */
[C---:B0-----:R-:W-:Y:S02]  /*5930*/  IMAD R2, R5.reuse, R81, R80 ;  /* 0x0000005105027224 */ /* 0x041fe400078e0250 */
[----:B------:R-:W-:Y:S02]  /*5940*/  IMAD.MOV R83, RZ, RZ, -R83 ;  /* 0x000000ffff537224 */ /* 0x000fe400078e0a53 */
[----:B------:R-:W-:Y:S01]  /*5950*/  IMAD.MOV R82, RZ, RZ, -R82 ;  /* 0x000000ffff527224 */ /* 0x000fe200078e0a52 */
[----:B------:R0:W-:Y:S01]  /*5960*/  STL [R1+0x164], R2 ;  /* 0x0001640201007387 */ /* 0x0001e20000100800 */
[----:B------:R-:W-:Y:S02]  /*5970*/  IMAD R84, R84, 0x2, R85 ;  /* 0x0000000254547824 */ /* 0x000fe400078e0255 */
[----:B------:R-:W-:Y:S02]  /*5980*/  IMAD R3, R5, R82, R3 ;  /* 0x0000005205037224 */ /* 0x000fe400078e0203 */
[----:B------:R-:W-:-:S02]  /*5990*/  IMAD.U32 R82, RZ, RZ, UR6 ;  /* 0x00000006ff527e24 */ /* 0x000fc4000f8e00ff */
[----:B------:R-:W-:Y:S01]  /*59a0*/  IMAD.U32 R81, RZ, RZ, UR6 ;  /* 0x00000006ff517e24 */ /* 0x000fe2000f8e00ff */
[----:B------:R1:W-:Y:S01]  /*59b0*/  STL [R1+0x58], R3 ;  /* 0x0000580301007387 */ /* 0x0003e20000100800 */
[----:B------:R-:W-:Y:S02]  /*59c0*/  IMAD.U32 R80, RZ, RZ, UR6 ;  /* 0x00000006ff507e24 */ /* 0x000fe4000f8e00ff */
[----:B0-----:R-:W-:Y:S02]  /*59d0*/  IMAD R2, R5, R83, R79 ;  /* 0x0000005305027224 */ /* 0x001fe400078e024f */
[----:B------:R-:W-:Y:S02]  /*59e0*/  IMAD.U32 R83, RZ, RZ, UR6 ;  /* 0x00000006ff537e24 */ /* 0x000fe4000f8e00ff */
[----:B------:R-:W-:Y:S01]  /*59f0*/  IMAD R8, R93, 0x40, R7 ;  /* 0x000000405d087824 */ /* 0x000fe200078e0207 */
[----:B------:R0:W-:Y:S01]  /*5a00*/  STL [R1+0x144], R2 ;  /* 0x0001440201007387 */ /* 0x0001e20000100800 */
[----:B------:R-:W-:Y:S01]  /*5a10*/  IMAD R83, R83, 0x2, R84 ;  /* 0x0000000253537824 */ /* 0x000fe200078e0254 */
[----:B-1----:R-:W-:-:S02]  /*5a20*/  LOP3.LUT R3, R0, 0x190, RZ, 0xfc, !PT ;  /* 0x0000019000037812 */ /* 0x002fc400078efcff */
[----:B------:R-:W-:Y:S01]  /*5a30*/  IABS R93, R8 ;  /* 0x00000008005d7213 */ /* 0x000fe20000000000 */
[----:B------:R-:W-:Y:S01]  /*5a40*/  IMAD R82, R82, 0x2, R83 ;  /* 0x0000000252527824 */ /* 0x000fe200078e0253 */
[----:B------:R-:W-:Y:S01]  /*5a50*/  ISETP.GE.AND P1, PT, R8, RZ, PT ;  /* 0x000000ff0800720c */ /* 0x000fe20003f26270 */
[----:B------:R1:W-:Y:S02]  /*5a60*/  STL [R1+0xc74], R3 ;  /* 0x000c740301007387 */ /* 0x0003e40000100800 */
[----:B------:R-:W-:Y:S01]  /*5a70*/  IMAD R81, R81, 0x2, R82 ;  /* 0x0000000251517824 */ /* 0x000fe200078e0252 */
[----:B0-----:R-:W-:-:S03]  /*5a80*/  LOP3.LUT R2, R0, 0x192, RZ, 0xfc, !PT ;  /* 0x0000019200027812 */ /* 0x001fc600078efcff */
[----:B------:R-:W-:Y:S01]  /*5a90*/  IMAD R80, R80, 0x2, R81 ;  /* 0x0000000250507824 */ /* 0x000fe200078e0251 */
[----:B------:R-:W-:Y:S01]  /*5aa0*/  IABS R79, R2 ;  /* 0x00000002004f7213 */ /* 0x000fe20000000000 */
[----:B------:R0:W-:Y:S01]  /*5ab0*/  STL [R1+0xc98], R2 ;  /* 0x000c980201007387 */ /* 0x0001e20000100800 */
[----:B-1----:R-:W-:Y:S01]  /*5ac0*/  IABS R3, R3 ;  /* 0x0000000300037213 */ /* 0x002fe20000000000 */
[----:B------:R-:W-:Y:S02]  /*5ad0*/  IMAD R66, R9, 0x2, R80 ;  /* 0x0000000209427824 */ /* 0x000fe400078e0250 */
[----:B------:R-:W-:Y:S01]  /*5ae0*/  STL [R1+0xa50], R8 ;  /* 0x000a500801007387 */ /* 0x000fe20000100800 */
[----:B------:R-:W-:-:S04]  /*5af0*/  IMAD.HI.U32 R9, R75, R93, RZ ;  /* 0x0000005d4b097227 */ /* 0x000fc800078e00ff */
[----:B------:R-:W-:-:S04]  /*5b00*/  IMAD.HI.U32 R10, R6, R3, RZ ;  /* 0x00000003060a7227 */ /* 0x000fc800078e00ff */
[----:B0-----:R-:W-:-:S04]  /*5b10*/  IMAD.HI.U32 R2, R6, R79, RZ ;  /* 0x0000004f06027227 */ /* 0x001fc800078e00ff */
[----:B------:R-:W-:Y:S02]  /*5b20*/  IMAD.MOV R13, RZ, RZ, -R10 ;  /* 0x000000ffff0d7224 */ /* 0x000fe400078e0a0a */
[----:B------:R-:W-:Y:S02]  /*5b30*/  IMAD.MOV R2, RZ, RZ, -R2 ;  /* 0x000000ffff027224 */ /* 0x000fe400078e0a02 */
[----:B------:R-:W-:Y:S02]  /*5b40*/  IMAD R11, R11, 0x2, R66 ;  /* 0x000000020b0b7824 */ /* 0x000fe400078e0242 */
[C---:B------:R-:W-:Y:S02]  /*5b50*/  IMAD R13, R5.reuse, R13, R3 ;  /* 0x0000000d050d7224 */ /* 0x040fe400078e0203 */
[----:B------:R-:W-:Y:S01]  /*5b60*/  IMAD R3, R5, R2, R79 ;  /* 0x0000000205037224 */ /* 0x000fe200078e024f */
[----:B------:R0:W-:Y:S01]  /*5b70*/  STL [R1+0x1c], R11 ;  /* 0x00001c0b01007387 */ /* 0x0001e20000100800 */
[----:B------:R-:W-:-:S02]  /*5b80*/  IMAD.U32 R10, RZ, RZ, UR6 ;  /* 0x00000006ff0a7e24 */ /* 0x000fc4000f8e00ff */
[----:B------:R-:W-:Y:S01]  /*5b90*/  IMAD.MOV R9, RZ, RZ, -R9 ;  /* 0x000000ffff097224 */ /* 0x000fe200078e0a09 */
[----:B------:R1:W-:Y:S01]  /*5ba0*/  STL [R1+0x54], R13 ;  /* 0x0000540d01007387 */ /* 0x0003e20000100800 */
[----:B------:R-:W-:Y:S02]  /*5bb0*/  IMAD.U32 R2, RZ, RZ, UR6 ;  /* 0x00000006ff027e24 */ /* 0x000fe4000f8e00ff */
[----:B------:R-:W-:Y:S01]  /*5bc0*/  IMAD R67, R10, 0x2, R11 ;  /* 0x000000020a437824 */ /* 0x000fe200078e020b */
[----:B------:R2:W-:Y:S01]  /*5bd0*/  STL [R1+0x124], R3 ;  /* 0x0001240301007387 */ /* 0x0005e20000100800 */
[----:B------:R-:W-:Y:S02]  /*5be0*/  IMAD.U32 R79, RZ, RZ, UR6 ;  /* 0x00000006ff4f7e24 */ /* 0x000fe4000f8e00ff */
[----:B------:R-:W-:Y:S01]  /*5bf0*/  IMAD R68, R2, 0x2, R67 ;  /* 0x0000000202447824 */ /* 0x000fe200078e0243 */
[----:B------:R3:W-:Y:S01]  /*5c00*/  STL [R1+0xbe0], R71 ;  /* 0x000be04701007387 */ /* 0x0007e20000100800 */
[----:B0-----:R-:W-:Y:S01]  /*5c10*/  IMAD.U32 R11, RZ, RZ, UR6 ;  /* 0x00000006ff0b7e24 */ /* 0x001fe2000f8e00ff */
[----:B-1----:R-:W-:Y:S01]  /*5c20*/  LOP3.LUT R13, R0, 0x19a, RZ, 0xfc, !PT ;  /* 0x0000019a000d7812 */ /* 0x002fe200078efcff */
[----:B------:R-:W-:Y:S01]  /*5c30*/  IMAD R69, R79, 0x2, R68 ;  /* 0x000000024f457824 */ /* 0x000fe200078e0244 */
[----:B------:R-:W-:Y:S01]  /*5c40*/  IABS R79, R71 ;  /* 0x00000047004f7213 */ /* 0x000fe20000000000 */
[----:B------:R-:W-:-:S02]  /*5c50*/  IMAD.U32 R66, RZ, RZ, UR6 ;  /* 0x00000006ff427e24 */ /* 0x000fc4000f8e00ff */
[----:B--2---:R-:W-:Y:S01]  /*5c60*/  IMAD R3, R78, R9, R93 ;  /* 0x000000094e037224 */ /* 0x004fe200078e025d */
[----:B------:R-:W-:Y:S01]  /*5c70*/  LOP3.LUT R9, R0, 0x1a0, RZ, 0xfc, !PT ;  /* 0x000001a000097812 */ /* 0x000fe200078efcff */
[----:B------:R-:W-:Y:S01]  /*5c80*/  IMAD.U32 R93, RZ, RZ, UR6 ;  /* 0x00000006ff5d7e24 */ /* 0x000fe2000f8e00ff */
[----:B------:R0:W-:Y:S01]  /*5c90*/  STL [R1+0xbd4], R13 ;  /* 0x000bd40d01007387 */ /* 0x0001e20000100800 */
[----:B------:R-:W-:Y:S01]  /*5ca0*/  IMAD.U32 R8, RZ, RZ, UR6 ;  /* 0x00000006ff087e24 */ /* 0x000fe2000f8e00ff */
[----:B------:R-:W-:Y:S01]  /*5cb0*/  ISETP.GT.U32.AND P0, PT, R78, R3, PT ;  /* 0x000000034e00720c */ /* 0x000fe20003f04070 */
[----:B------:R-:W-:Y:S01]  /*5cc0*/  IMAD R70, R93, 0x2, R69 ;  /* 0x000000025d467824 */ /* 0x000fe200078e0245 */
[----:B------:R-:W-:Y:S01]  /*5cd0*/  IABS R93, R13 ;  /* 0x0000000d005d7213 */ /* 0x000fe20000000000 */
[----:B------:R1:W-:Y:S02]  /*5ce0*/  STL [R1+0xc0c], R9 ;  /* 0x000c0c0901007387 */ /* 0x0003e40000100800 */
[----:B---3--:R-:W-:-:S02]  /*5cf0*/  IMAD R71, R11, 0x2, R70 ;  /* 0x000000020b477824 */ /* 0x008fc400078e0246 */
[----:B0-----:R-:W-:Y:S02]  /*5d00*/  IMAD.MOV.U32 R13, RZ, RZ, R79 ;  /* 0x000000ffff0d7224 */ /* 0x001fe400078e004f */
[----:B------:R-:W-:Y:S02]  /*5d10*/  IMAD.MOV.U32 R79, RZ, RZ, R93 ;  /* 0x000000ffff4f7224 */ /* 0x000fe400078e005d */
[----:B------:R-:W-:Y:S01]  /*5d20*/  IMAD R72, R10, 0x2, R71 ;  /* 0x000000020a487824 */ /* 0x000fe200078e0247 */
[----:B-1----:R-:W-:Y:S01]  /*5d30*/  IABS R9, R9 ;  /* 0x0000000900097213 */ /* 0x002fe20000000000 */
[----:B------:R-:W-:Y:S02]  /*5d40*/  @!P0 IMAD.IADD R3, R3, 0x1, -R78 ;  /* 0x0000000103038824 */ /* 0x000fe400078e0a4e */
[----:B------:R-:W-:-:S03]  /*5d50*/  IMAD.HI.U32 R10, R6, R13, RZ ;  /* 0x0000000d060a7227 */ /* 0x000fc600078e00ff */
[----:B------:R-:W-:Y:S01]  /*5d60*/  ISETP.GT.U32.AND P0, PT, R78, R3, PT ;  /* 0x000000034e00720c */ /* 0x000fe20003f04070 */
[----:B------:R-:W-:Y:S02]  /*5d70*/  IMAD.MOV.U32 R93, RZ, RZ, R9 ;  /* 0x000000ffff5d7224 */ /* 0x000fe400078e0009 */
[----:B------:R-:W-:-:S04]  /*5d80*/  IMAD.HI.U32 R9, R6, R79, RZ ;  /* 0x0000004f06097227 */ /* 0x000fc800078e00ff */
[----:B------:R-:W-:Y:S02]  /*5d90*/  IMAD R73, R2, 0x2, R72 ;  /* 0x0000000202497824 */ /* 0x000fe400078e0248 */
[----:B------:R-:W-:-:S04]  /*5da0*/  IMAD.HI.U32 R2, R6, R93, RZ ;  /* 0x0000005d06027227 */ /* 0x000fc800078e00ff */
[----:B------:R-:W-:Y:S02]  /*5db0*/  IMAD.MOV R11, RZ, RZ, -R10 ;  /* 0x000000ffff0b7224 */ /* 0x000fe400078e0a0a */
[----:B------:R-:W-:Y:S02]  /*5dc0*/  IMAD.MOV R10, RZ, RZ, -R9 ;  /* 0x000000ffff0a7224 */ /* 0x000fe400078e0a09 */
[----:B------:R-:W-:Y:S02]  /*5dd0*/  IMAD.U32 R9, RZ, RZ, UR6 ;  /* 0x00000006ff097e24 */ /* 0x000fe4000f8e00ff */
[----:B------:R-:W-:Y:S02]  /*5de0*/  IMAD R74, R66, 0x2, R73 ;  /* 0x00000002424a7824 */ /* 0x000fe400078e0249 */
[----:B------:R-:W-:Y:S02]  /*5df0*/  IMAD.MOV R2, RZ, RZ, -R2 ;  /* 0x000000ffff027224 */ /* 0x000fe400078e0a02 */
[----:B------:R-:W-:-:S02]  /*5e00*/  IMAD R11, R5, R11, R13 ;  /* 0x0000000b050b7224 */ /* 0x000fc400078e020d */
[----:B------:R-:W-:Y:S02]  /*5e10*/  IMAD R10, R5, R10, R79 ;  /* 0x0000000a050a7224 */ /* 0x000fe400078e024f */
[----:B------:R-:W-:Y:S01]  /*5e20*/  IMAD.U32 R79, RZ, RZ, UR6 ;  /* 0x00000006ff4f7e24 */ /* 0x000fe2000f8e00ff */
[----:B------:R-:W-:Y:S01]  /*5e30*/  STL [R1+0x44], R11 ;  /* 0x0000440b01007387 */ /* 0x000fe20000100800 */
[----:B------:R-:W-:Y:S02]  /*5e40*/  IMAD R75, R9, 0x2, R74 ;  /* 0x00000002094b7824 */ /* 0x000fe400078e024a */
[----:B------:R-:W-:Y:S01]  /*5e50*/  IMAD R2, R5, R2, R93 ;  /* 0x0000000205027224 */ /* 0x000fe200078e025d */
[----:B------:R-:W-:Y:S01]  /*5e60*/  STL [R1+0x108], R10 ;  /* 0x0001080a01007387 */ /* 0x000fe20000100800 */
[----:B------:R-:W-:Y:S01]  /*5e70*/  @!P0 IMAD.IADD R3, R3, 0x1, -R78 ;  /* 0x0000000103038824 */ /* 0x000fe200078e0a4e */
[----:B------:R-:W-:Y:S01]  /*5e80*/  ISETP.NE.AND P0, PT, R4, RZ, PT ;  /* 0x000000ff0400720c */ /* 0x000fe20003f05270 */
[----:B------:R-:W-:Y:S01]  /*5e90*/  IMAD.U32 R78, RZ, RZ, UR6 ;  /* 0x00000006ff4e7e24 */ /* 0x000fe2000f8e00ff */
[----:B------:R0:W-:Y:S01]  /*5ea0*/  STL [R1+0x50], R2 ;  /* 0x0000500201007387 */ /* 0x0001e20000100800 */
[----:B------:R-:W-:-:S02]  /*5eb0*/  IMAD R92, R79, 0x2, R75 ;  /* 0x000000024f5c7824 */ /* 0x000fc400078e024b */
[----:B------:R-:W-:Y:S02]  /*5ec0*/  IMAD.U32 R93, RZ, RZ, UR6 ;  /* 0x00000006ff5d7e24 */ /* 0x000fe4000f8e00ff */
[----:B------:R-:W-:-:S04]  /*5ed0*/  IMAD R91, R78, 0x2, R92 ;  /* 0x000000024e5b7824 */ /* 0x000fc800078e025c */
[----:B------:R-:W-:Y:S01]  /*5ee0*/  IMAD R13, R93, 0x2, R91 ;  /* 0x000000025d0d7824 */ /* 0x000fe200078e025b */
[----:B0-----:R-:W-:-:S04]  /*5ef0*/  LOP3.LUT R2, R0, 0x1a2, RZ, 0xfc, !PT ;  /* 0x000001a200027812 */ /* 0x001fc800078efcff */
[----:B------:R-:W-:Y:S01]  /*5f00*/  IABS R79, R2 ;  /* 0x00000002004f7213 */ /* 0x000fe20000000000 */
[----:B------:R0:W-:Y:S04]  /*5f10*/  STL [R1+0xb94], R2 ;  /* 0x000b940201007387 */ /* 0x0001e80000100800 */
[----:B------:R-:W-:-:S04]  /*5f20*/  IMAD.HI.U32 R93, R6, R79, RZ ;  /* 0x0000004f065d7227 */ /* 0x000fc800078e00ff */
[----:B------:R-:W-:Y:S02]  /*5f30*/  IMAD.MOV R93, RZ, RZ, -R93 ;  /* 0x000000ffff5d7224 */ /* 0x000fe400078e0a5d */
[----:B0-----:R-:W-:-:S04]  /*5f40*/  IMAD.U32 R2, RZ, RZ, UR6 ;  /* 0x00000006ff027e24 */ /* 0x001fc8000f8e00ff */
[----:B------:R-:W-:Y:S01]  /*5f50*/  IMAD R11, R2, 0x2, R13 ;  /* 0x00000002020b7824 */ /* 0x000fe200078e020d */
[----:B------:R-:W-:-:S03]  /*5f60*/  LOP3.LUT R2, R0, 0x1a8, RZ, 0xfc, !PT ;  /* 0x000001a800027812 */ /* 0x000fc600078efcff */
[----:B------:R-:W-:Y:S02]  /*5f70*/  IMAD R10, R78, 0x2, R11 ;  /* 0x000000024e0a7824 */ /* 0x000fe400078e020b */
[----:B------:R-:W-:Y:S01]  /*5f80*/  IMAD.MOV.U32 R78, RZ, RZ, R3 ;  /* 0x000000ffff4e7224 */ /* 0x000fe200078e0003 */
[----:B------:R-:W-:Y:S01]  /*5f90*/  IABS R3, R2 ;  /* 0x0000000200037213 */ /* 0x000fe20000000000 */
[----:B------:R-:W-:Y:S01]  /*5fa0*/  IMAD R9, R8, 0x2, R10 ;  /* 0x0000000208097824 */ /* 0x000fe200078e020a */
[----:B------:R0:W-:Y:S01]  /*5fb0*/  STL [R1+0xb98], R2 ;  /* 0x000b980201007387 */ /* 0x0001e20000100800 */
[----:B------:R-:W-:Y:S02]  /*5fc0*/  IMAD R8, R5, R93, R79 ;  /* 0x0000005d05087224 */ /* 0x000fe400078e024f */
[----:B------:R-:W-:Y:S02]  /*5fd0*/  IMAD R93, R7, UR7, RZ ;  /* 0x00000007075d7c24 */ /* 0x000fe4000f8e02ff */
[----:B------:R-:W-:Y:S01]  /*5fe0*/  @!P1 IMAD.MOV R78, RZ, RZ, -R78 ;  /* 0x000000ffff4e9224 */ /* 0x000fe200078e0a4e */
[----:B------:R-:W-:Y:S01]  /*5ff0*/  @!P0 LOP3.LUT R78, RZ, R4, RZ, 0x33, !PT ;  /* 0x00000004ff4e8212 */ /* 0x000fe200078e33ff */
[----:B------:R1:W-:Y:S01]  /*6000*/  STL [R1+0x104], R8 ;  /* 0x0001040801007387 */ /* 0x0003e20000100800 */
[----:B------:R-:W-:Y:S01]  /*6010*/  LEA R4, P1, R93, UR18, 0x1 ;  /* 0x000000125d047c11 */ /* 0x000fe2000f8208ff */
[----:B------:R-:W-:-:S02]  /*6020*/  IMAD.U32 R79, RZ, RZ, UR6 ;  /* 0x00000006ff4f7e24 */ /* 0x000fc4000f8e00ff */
[----:B0-----:R-:W-:Y:S02]  /*6030*/  IMAD.U32 R2, RZ, RZ, UR6 ;  /* 0x00000006ff027e24 */ /* 0x001fe4000f8e00ff */
[----:B------:R0:W-:Y:S01]  /*6040*/  STL [R1+0xe3c], R4 ;  /* 0x000e3c0401007387 */ /* 0x0001e20000100800 */
[----:B------:R-:W-:Y:S02]  /*6050*/  IMAD R78, R78, UR4, RZ ;  /* 0x000000044e4e7c24 */ /* 0x000fe4000f8e02ff */
[----:B-1----:R-:W-:-:S04]  /*6060*/  IMAD R8, R2, 0x2, R9 ;  /* 0x0000000202087824 */ /* 0x002fc800078e0209 */
[----:B------:R-:W-:Y:S01]  /*6070*/  IMAD R7, R79, 0x2, R8 ;  /* 0x000000024f077824 */ /* 0x000fe200078e0208 */
[----:B------:R-:W-:Y:S01]  /*6080*/  LEA R79, P0, R78, UR16, 0x1 ;  /* 0x000000104e4f7c11 */ /* 0x000fe2000f8008ff */
[----:B0-----:R-:W-:Y:S01]  /*6090*/  IMAD.HI.U32 R4, R6, R3, RZ ;  /* 0x0000000306047227 */ /* 0x001fe200078e00ff */
[C---:B------:R-:W-:Y:S01]  /*60a0*/  ISETP.GT.U32.AND P4, PT, R5.reuse, R77, PT ;  /* 0x0000004d0500720c */ /* 0x040fe20003f84070 */
[----:B------:R-:W0:Y:S02]  /*60b0*/  LDCU UR16, c[0x0][0x39c] ;  /* 0x00007380ff1077ac */ /* 0x000e240008000800 */
[----:B------:R-:W-:Y:S02]  /*60c0*/  IMAD.MOV R4, RZ, RZ, -R4 ;  /* 0x000000ffff047224 */ /* 0x000fe400078e0a04 */
[----:B------:R-:W-:Y:S02]  /*60d0*/  IMAD R2, R2, 0x2, R7 ;  /* 0x0000000202027824 */ /* 0x000fe400078e0207 */
[----:B------:R-:W-:-:S02]  /*60e0*/  IMAD R3, R5, R4, R3 ;  /* 0x0000000405037224 */ /* 0x000fc400078e0203 */
[----:B------:R-:W2:Y:S01]  /*60f0*/  LDL.LU R4, [R1+0x1c] ;  /* 0x00001c0001047983 */ /* 0x000ea20000300800 */
[----:B------:R-:W-:Y:S02]  /*6100*/  LEA.HI.X.SX32 R78, R78, UR17, 0x1, P0 ;  /* 0x000000114e4e7c11 */ /* 0x000fe400080f0eff */
[----:B------:R-:W-:Y:S01]  /*6110*/  ISETP.GT.U32.AND P0, PT, R5, R76, PT ;  /* 0x0000004c0500720c */ /* 0x000fe20003f04070 */
[----:B------:R1:W-:Y:S02]  /*6120*/  STL [R1], R3 ;  /* 0x0000000301007387 */ /* 0x0003e40000100800 */
[----:B-1----:R-:W-:Y:S01]  /*6130*/  LEA.HI.X.SX32 R3, R93, UR19, 0x1, P1 ;  /* 0x000000135d037c11 */ /* 0x002fe200088f0eff */
[----:B------:R-:W-:Y:S01]  /*6140*/  IMAD R93, R66, 0x2, R2 ;  /* 0x00000002425d7824 */ /* 0x000fe200078e0202 */
[----:B------:R-:W-:-:S03]  /*6150*/  LEA R66, P1, R90, R79, 0x1 ;  /* 0x0000004f5a427211 */ /* 0x000fc600078208ff */
[----:B------:R1:W-:Y:S02]  /*6160*/  STL [R1+0xe40], R3 ;  /* 0x000e400301007387 */ /* 0x0003e40000100800 */
[----:B-1----:R-:W-:-:S05]  /*6170*/  LOP3.LUT R3, R0, 0x1aa, RZ, 0xfc, !PT ;  /* 0x000001aa00037812 */ /* 0x002fca00078efcff */
[----:B------:R-:W-:Y:S04]  /*6180*/  STL [R1+0xb90], R3 ;  /* 0x000b900301007387 */ /* 0x000fe80000100800 */
[----:B------:R1:W-:Y:S01]  /*6190*/  STL [R1+0x94], R66 ;  /* 0x0000944201007387 */ /* 0x0003e20000100800 */
[----:B------:R-:W-:Y:S02]  /*61a0*/  LEA.HI.X.SX32 R90, R90, R78, 0x1, P1 ;  /* 0x0000004e5a5a7211 */ /* 0x000fe400008f0eff */
[----:B-1----:R-:W-:-:S05]  /*61b0*/  LEA R66, P6, R89, R79, 0x1 ;  /* 0x0000004f59427211 */ /* 0x002fca00078c08ff */
[----:B------:R1:W-:Y:S02]  /*61c0*/  STL [R1+0x9c], R66 ;  /* 0x00009c4201007387 */ /* 0x0003e40000100800 */
[----:B-1----:R-:W-:-:S05]  /*61d0*/  LEA R66, P3, R88, R79, 0x1 ;  /* 0x0000004f58427211 */ /* 0x002fca00078608ff */
[----:B------:R1:W-:Y:S04]  /*61e0*/  STL [R1+0x98c], R66 ;  /* 0x00098c4201007387 */ /* 0x0003e80000100800 */
[----:B-1----:R-:W3:Y:S04]  /*61f0*/  LDL.LU R66, [R1+0xe70] ;  /* 0x000e700001427983 */ /* 0x002ee80000300800 */
[----:B------:R1:W-:Y:S02]  /*6200*/  STL [R1+0x90], R90 ;  /* 0x0000905a01007387 */ /* 0x0003e40000100800 */
[----:B-1----:R-:W-:-:S05]  /*6210*/  LEA R90, P5, R87, R79, 0x1 ;  /* 0x0000004f575a7211 */ /* 0x002fca00078a08ff */
[----:B------:R1:W-:Y:S02]  /*6220*/  STL [R1+0x988], R90 ;  /* 0x0009885a01007387 */ /* 0x0003e40000100800 */
[----:B-1----:R-:W-:Y:S02]  /*6230*/  LEA.HI.X.SX32 R90, R89, R78, 0x1, P6 ;  /* 0x0000004e595a7211 */ /* 0x002fe400030f0eff */
[----:B------:R-:W-:-:S03]  /*6240*/  LEA R89, P1, R86, R79, 0x1 ;  /* 0x0000004f56597211 */ /* 0x000fc600078208ff */
[----:B------:R1:W-:Y:S01]  /*6250*/  STL [R1+0x98], R90 ;  /* 0x0000985a01007387 */ /* 0x0003e20000100800 */
[----:B------:R-:W-:-:S03]  /*6260*/  LEA.HI.X.SX32 R86, R86, R78, 0x1, P1 ;  /* 0x0000004e56567211 */ /* 0x000fc600008f0eff */
[----:B------:R4:W-:Y:S01]  /*6270*/  STL [R1+0x984], R89 ;  /* 0x0009845901007387 */ /* 0x0009e20000100800 */
[-C--:B-1----:R-:W-:Y:S02]  /*6280*/  LEA.HI.X.SX32 R90, R88, R78.reuse, 0x1, P3 ;  /* 0x0000004e585a7211 */ /* 0x082fe400018f0eff */
[----:B------:R-:W-:Y:S02]  /*6290*/  LEA.HI.X.SX32 R88, R87, R78, 0x1, P5 ;  /* 0x0000004e57587211 */ /* 0x000fe400028f0eff */
[-C--:B----4-:R-:W-:Y:S01]  /*62a0*/  LEA R89, P6, R85, R79.reuse, 0x1 ;  /* 0x0000004f55597211 */ /* 0x090fe200078c08ff */
[----:B------:R1:W-:Y:S01]  /*62b0*/  STL [R1+0xa0], R90 ;  /* 0x0000a05a01007387 */ /* 0x0003e20000100800 */
[----:B------:R-:W-:-:S03]  /*62c0*/  LEA R87, P3, R84, R79, 0x1 ;  /* 0x0000004f54577211 */ /* 0x000fc600078608ff */
[----:B------:R-:W-:Y:S04]  /*62d0*/  STL [R1+0x980], R89 ;  /* 0x0009805901007387 */ /* 0x000fe80000100800 */
[----:B------:R4:W-:Y:S01]  /*62e0*/  STL [R1+0xa4], R88 ;  /* 0x0000a45801007387 */ /* 0x0009e20000100800 */
[----:B-1----:R-:W-:-:S03]  /*62f0*/  IMAD.U32 R90, RZ, RZ, UR6 ;  /* 0x00000006ff5a7e24 */ /* 0x002fc6000f8e00ff */
[----:B------:R1:W-:Y:S01]  /*6300*/  STL [R1+0x97c], R87 ;  /* 0x00097c5701007387 */ /* 0x0003e20000100800 */
[----:B------:R-:W-:-:S03]  /*6310*/  IMAD R90, R90, 0x2, R80 ;  /* 0x000000025a5a7824 */ /* 0x000fc600078e0250 */
[----:B------:R0:W-:Y:S01]  /*6320*/  STL [R1+0xa8], R86 ;  /* 0x0000a85601007387 */ /* 0x0001e20000100800 */
[----:B----4-:R-:W-:Y:S02]  /*6330*/  LEA R88, P5, R83, R79, 0x1 ;  /* 0x0000004f53587211 */ /* 0x010fe400078a08ff */
[----:B-1----:R-:W-:-:S03]  /*6340*/  LEA.HI.X.SX32 R87, R85, R78, 0x1, P6 ;  /* 0x0000004e55577211 */ /* 0x002fc600030f0eff */
[----:B------:R-:W-:Y:S01]  /*6350*/  STL [R1+0x978], R88 ;  /* 0x0009785801007387 */ /* 0x000fe20000100800 */
[-C--:B------:R-:W-:Y:S02]  /*6360*/  LEA.HI.X.SX32 R85, R84, R78.reuse, 0x1, P3 ;  /* 0x0000004e54557211 */ /* 0x080fe400018f0eff */
[CC--:B0-----:R-:W-:Y:S01]  /*6370*/  LEA R86, P1, R82.reuse, R79.reuse, 0x1 ;  /* 0x0000004f52567211 */ /* 0x0c1fe200078208ff */
[----:B------:R-:W-:Y:S01]  /*6380*/  STL [R1+0xac], R87 ;  /* 0x0000ac5701007387 */ /* 0x000fe20000100800 */
[-C--:B------:R-:W-:Y:S02]  /*6390*/  LEA R84, P6, R81, R79.reuse, 0x1 ;  /* 0x0000004f51547211 */ /* 0x080fe400078c08ff */
[-C--:B------:R-:W-:Y:S01]  /*63a0*/  LEA.HI.X.SX32 R83, R83, R78.reuse, 0x1, P5 ;  /* 0x0000004e53537211 */ /* 0x080fe200028f0eff */
[----:B------:R-:W-:Y:S01]  /*63b0*/  STL [R1+0x974], R86 ;  /* 0x0009745601007387 */ /* 0x000fe20000100800 */
[-C--:B------:R-:W-:Y:S02]  /*63c0*/  LEA.HI.X.SX32 R82, R82, R78.reuse, 0x1, P1 ;  /* 0x0000004e52527211 */ /* 0x080fe400008f0eff */
[----:B------:R-:W-:Y:S01]  /*63d0*/  LEA.HI.X.SX32 R81, R81, R78, 0x1, P6 ;  /* 0x0000004e51517211 */ /* 0x000fe200030f0eff */
[----:B------:R-:W-:Y:S04]  /*63e0*/  STL [R1+0xb0], R85 ;  /* 0x0000b05501007387 */ /* 0x000fe80000100800 */
[----:B------:R0:W-:Y:S04]  /*63f0*/  STL [R1+0x970], R84 ;  /* 0x0009705401007387 */ /* 0x0001e80000100800 */
[----:B------:R1:W-:Y:S01]  /*6400*/  STL [R1+0xb4], R83 ;  /* 0x0000b45301007387 */ /* 0x0003e20000100800 */
[----:B0-----:R-:W-:-:S02]  /*6410*/  LEA R84, P3, R80, R79, 0x1 ;  /* 0x0000004f50547211 */ /* 0x001fc400078608ff */
[----:B-1----:R-:W-:-:S03]  /*6420*/  LEA R83, P5, R90, R79, 0x1 ;  /* 0x0000004f5a537211 */ /* 0x002fc600078a08ff */
[----:B------:R-:W-:Y:S01]  /*6430*/  STL [R1+0x96c], R84 ;  /* 0x00096c5401007387 */ /* 0x000fe20000100800 */
[----:B------:R-:W-:-:S03]  /*6440*/  LEA.HI.X.SX32 R80, R80, R78, 0x1, P3 ;  /* 0x0000004e50507211 */ /* 0x000fc600018f0eff */
[----:B------:R-:W-:Y:S04]  /*6450*/  STL [R1+0xb8], R82 ;  /* 0x0000b85201007387 */ /* 0x000fe80000100800 */
[----:B------:R-:W-:Y:S04]  /*6460*/  STL [R1+0x968], R83 ;  /* 0x0009685301007387 */ /* 0x000fe80000100800 */
[----:B------:R0:W-:Y:S02]  /*6470*/  STL [R1+0xbc], R81 ;  /* 0x0000bc5101007387 */ /* 0x0001e40000100800 */
[----:B0-----:R-:W-:-:S02]  /*6480*/  LEA R81, P6, R67, R79, 0x1 ;  /* 0x0000004f43517211 */ /* 0x001fc400078c08ff */
[----:B--2---:R-:W-:-:S05]  /*6490*/  LEA R82, P1, R4, R79, 0x1 ;  /* 0x0000004f04527211 */ /* 0x004fca00078208ff */
[----:B------:R0:W-:Y:S04]  /*64a0*/  STL [R1+0x964], R82 ;  /* 0x0009645201007387 */ /* 0x0001e80000100800 */
[----:B------:R1:W-:Y:S04]  /*64b0*/  STL [R1+0xc0], R80 ;  /* 0x0000c05001007387 */ /* 0x0003e80000100800 */
[----:B------:R2:W-:Y:S01]  /*64c0*/  STL [R1+0x8dc], R81 ;  /* 0x0008dc5101007387 */ /* 0x0005e20000100800 */
[----:B0-----:R-:W-:Y:S02]  /*64d0*/  LEA.HI.X.SX32 R82, R90, R78, 0x1, P5 ;  /* 0x0000004e5a527211 */ /* 0x001fe400028f0eff */
[----:B-1----:R-:W-:-:S03]  /*64e0*/  LEA R80, P3, R68, R79, 0x1 ;  /* 0x0000004f44507211 */ /* 0x002fc600078608ff */
[----:B------:R-:W-:Y:S01]  /*64f0*/  STL [R1+0xc4], R82 ;  /* 0x0000c45201007387 */ /* 0x000fe20000100800 */
[----:B--2---:R-:W-:-:S03]  /*6500*/  LEA.HI.X.SX32 R81, R4, R78, 0x1, P1 ;  /* 0x0000004e04517211 */ /* 0x004fc600008f0eff */
[----:B------:R0:W-:Y:S01]  /*6510*/  STL [R1+0x8e4], R80 ;  /* 0x0008e45001007387 */ /* 0x0001e20000100800 */
[----:B------:R-:W-:-:S03]  /*6520*/  LEA R4, P5, R69, R79, 0x1 ;  /* 0x0000004f45047211 */ /* 0x000fc600078a08ff */
[----:B------:R1:W-:Y:S01]  /*6530*/  STL [R1+0x8d4], R81 ;  /* 0x0008d45101007387 */ /* 0x0003e20000100800 */
[----:B0-----:R-:W-:-:S03]  /*6540*/  LEA.HI.X.SX32 R80, R67, R78, 0x1, P6 ;  /* 0x0000004e43507211 */ /* 0x001fc600030f0eff */
[----:B------:R-:W2:Y:S01]  /*6550*/  LDL.LU R67, [R1+0xe6c] ;  /* 0x000e6c0001437983 */ /* 0x000ea20000300800 */
[----:B-1----:R-:W-:-:S03]  /*6560*/  LEA.HI.X.SX32 R81, R68, R78, 0x1, P3 ;  /* 0x0000004e44517211 */ /* 0x002fc600018f0eff */
[----:B------:R0:W-:Y:S04]  /*6570*/  STL [R1+0x8ec], R4 ;  /* 0x0008ec0401007387 */ /* 0x0001e80000100800 */
[----:B------:R1:W-:Y:S04]  /*6580*/  STL [R1+0x8d8], R80 ;  /* 0x0008d85001007387 */ /* 0x0003e80000100800 */
[----:B------:R-:W4:Y:S01]  /*6590*/  LDL.LU R68, [R1+0xe68] ;  /* 0x000e680001447983 */ /* 0x000f220000300800 */
[----:B0-----:R-:W-:-:S05]  /*65a0*/  LEA R4, P1, R70, R79, 0x1 ;  /* 0x0000004f46047211 */ /* 0x001fca00078208ff */
[----:B------:R0:W-:Y:S01]  /*65b0*/  STL [R1+0x8f4], R4 ;  /* 0x0008f40401007387 */ /* 0x0001e20000100800 */
[----:B-1----:R-:W-:-:S03]  /*65c0*/  LEA.HI.X.SX32 R80, R69, R78, 0x1, P5 ;  /* 0x0000004e45507211 */ /* 0x002fc600028f0eff */
[----:B------:R1:W-:Y:S04]  /*65d0*/  STL [R1+0x8e0], R81 ;  /* 0x0008e05101007387 */ /* 0x0003e80000100800 */
[----:B------:R-:W2:Y:S01]  /*65e0*/  LDL.LU R69, [R1+0xe64] ;  /* 0x000e640001457983 */ /* 0x000ea20000300800 */
        /* <DEDUP_REMOVED lines=25> */
[----:B0-----:R-:W-:Y:S02]  /*6780*/  LEA R4, P3, R92, R79, 0x1 ;  /* 0x0000004f5c047211 */ /* 0x001fe400078608ff */
[----:B-1----:R-:W-:-:S03]  /*6790*/  LEA.HI.X.SX32 R80, R75, R78, 0x1, P6 ;  /* 0x0000004e4b507211 */ /* 0x002fc600030f0eff */
[----:B------:R0:W-:Y:S04]  /*67a0*/  STL [R1+0x924], R4 ;  /* 0x0009240401007387 */ /* 0x0001e80000100800 */
[----:B------:R1:W-:Y:S04]  /*67b0*/  STL [R1+0x910], R81 ;  /* 0x0009105101007387 */ /* 0x0003e80000100800 */
[----:B------:R-:W2:Y:S01]  /*67c0*/  LDL.LU R75, [R1+0xe4c] ;  /* 0x000e4c00014b7983 */ /* 0x000ea20000300800 */
[-C--:B0-----:R-:W-:Y:S02]  /*67d0*/  LEA R4, P5, R91, R79.reuse, 0x1 ;  /* 0x0000004f5b047211 */ /* 0x081fe400078a08ff */
[----:B-1----:R-:W-:-:S03]  /*67e0*/  LEA R81, P1, R13, R79, 0x1 ;  /* 0x0000004f0d517211 */ /* 0x002fc600078208ff */
[----:B------:R0:W-:Y:S04]  /*67f0*/  STL [R1+0x92c], R4 ;  /* 0x00092c0401007387 */ /* 0x0001e80000100800 */
[----:B------:R1:W-:Y:S01]  /*6800*/  STL [R1+0x918], R80 ;  /* 0x0009185001007387 */ /* 0x0003e20000100800 */
[----:B0-----:R-:W-:-:S03]  /*6810*/  LEA.HI.X.SX32 R4, R92, R78, 0x1, P3 ;  /* 0x0000004e5c047211 */ /* 0x001fc600018f0eff */
[----:B------:R0:W-:Y:S01]  /*6820*/  STL [R1+0x934], R81 ;  /* 0x0009345101007387 */ /* 0x0001e20000100800 */
[----:B-1----:R-:W-:-:S03]  /*6830*/  LEA R80, P6, R11, R79, 0x1 ;  /* 0x0000004f0b507211 */ /* 0x002fc600078c08ff */
[----:B------:R1:W-:Y:S01]  /*6840*/  STL [R1+0x920], R4 ;  /* 0x0009200401007387 */ /* 0x0003e20000100800 */
[----:B0-----:R-:W-:-:S03]  /*6850*/  LEA.HI.X.SX32 R81, R91, R78, 0x1, P5 ;  /* 0x0000004e5b517211 */ /* 0x001fc600028f0eff */
[----:B------:R0:W-:Y:S01]  /*6860*/  STL [R1+0x93c], R80 ;  /* 0x00093c5001007387 */ /* 0x0001e20000100800 */
[----:B-1----:R-:W-:-:S03]  /*6870*/  LEA R4, P3, R10, R79, 0x1 ;  /* 0x0000004f0a047211 */ /* 0x002fc600078608ff */
[----:B------:R-:W-:Y:S04]  /*6880*/  STL [R1+0x928], R81 ;  /* 0x0009285101007387 */ /* 0x000fe80000100800 */
[----:B------:R1:W-:Y:S01]  /*6890*/  STL [R1+0x944], R4 ;  /* 0x0009440401007387 */ /* 0x0003e20000100800 */
[----:B0-----:R-:W-:Y:S02]  /*68a0*/  LEA.HI.X.SX32 R80, R13, R78, 0x1, P1 ;  /* 0x0000004e0d507211 */ /* 0x001fe400008f0eff */
[----:B------:R-:W-:-:S03]  /*68b0*/  LEA R13, P5, R9, R79, 0x1 ;  /* 0x0000004f090d7211 */ /* 0x000fc600078a08ff */
[----:B------:R-:W-:Y:S01]  /*68c0*/  STL [R1+0x930], R80 ;  /* 0x0009305001007387 */ /* 0x000fe20000100800 */
[----:B-1----:R-:W-:-:S03]  /*68d0*/  LEA.HI.X.SX32 R4, R11, R78, 0x1, P6 ;  /* 0x0000004e0b047211 */ /* 0x002fc600030f0eff */
[----:B------:R-:W-:Y:S01]  /*68e0*/  STL [R1+0x94c], R13 ;  /* 0x00094c0d01007387 */ /* 0x000fe20000100800 */
[----:B------:R-:W-:Y:S02]  /*68f0*/  LEA R11, P1, R8, R79, 0x1 ;  /* 0x0000004f080b7211 */ /* 0x000fe400078208ff */
[-C--:B------:R-:W-:Y:S01]  /*6900*/  LEA.HI.X.SX32 R10, R10, R78.reuse, 0x1, P3 ;  /* 0x0000004e0a0a7211 */ /* 0x080fe200018f0eff */
[----:B------:R0:W-:Y:S01]  /*6910*/  STL [R1+0x938], R4 ;  /* 0x0009380401007387 */ /* 0x0001e20000100800 */
[----:B------:R-:W-:-:S03]  /*6920*/  LEA.HI.X.SX32 R9, R9, R78, 0x1, P5 ;  /* 0x0000004e09097211 */ /* 0x000fc600028f0eff */
[----:B------:R-:W-:Y:S01]  /*6930*/  STL [R1+0x954], R11 ;  /* 0x0009540b01007387 */ /* 0x000fe20000100800 */
[----:B0-----:R-:W-:-:S03]  /*6940*/  LEA R4, P3, R7, R79, 0x1 ;  /* 0x0000004f07047211 */ /* 0x001fc600078608ff */
[----:B------:R-:W-:Y:S04]  /*6950*/  STL [R1+0x940], R10 ;  /* 0x0009400a01007387 */ /* 0x000fe80000100800 */
[----:B------:R0:W-:Y:S01]  /*6960*/  STL [R1+0x95c], R4 ;  /* 0x00095c0401007387 */ /* 0x0001e20000100800 */
[----:B------:R-:W-:-:S03]  /*6970*/  LEA.HI.X.SX32 R7, R7, R78, 0x1, P3 ;  /* 0x0000004e07077211 */ /* 0x000fc600018f0eff */
[----:B------:R-:W-:Y:S01]  /*6980*/  STL [R1+0x948], R9 ;  /* 0x0009480901007387 */ /* 0x000fe20000100800 */
[----:B0-----:R-:W-:Y:S02]  /*6990*/  LEA.HI.X.SX32 R4, R8, R78, 0x1, P1 ;  /* 0x0000004e08047211 */ /* 0x001fe400008f0eff */
[----:B------:R-:W-:-:S03]  /*69a0*/  LEA R8, P1, R2, R79, 0x1 ;  /* 0x0000004f02087211 */ /* 0x000fc600078208ff */
[----:B------:R0:W-:Y:S04]  /*69b0*/  STL [R1+0x950], R4 ;  /* 0x0009500401007387 */ /* 0x0001e80000100800 */
[----:B------:R-:W-:Y:S01]  /*69c0*/  STL [R1+0x960], R8 ;  /* 0x0009600801007387 */ /* 0x000fe20000100800 */
[C---:B0-----:R-:W-:Y:S02]  /*69d0*/  LEA R4, P3, R93.reuse, R79, 0x1 ;  /* 0x0000004f5d047211 */ /* 0x041fe400078608ff */
[----:B------:R-:W-:Y:S02]  /*69e0*/  IABS R79, R3 ;  /* 0x00000003004f7213 */ /* 0x000fe40000000000 */
[-C--:B------:R-:W-:Y:S02]  /*69f0*/  LEA.HI.X.SX32 R3, R2, R78.reuse, 0x1, P1 ;  /* 0x0000004e02037211 */ /* 0x080fe400008f0eff */
[----:B------:R-:W-:Y:S01]  /*6a00*/  LEA.HI.X.SX32 R2, R93, R78, 0x1, P3 ;  /* 0x0000004e5d027211 */ /* 0x000fe200018f0eff */
[----:B------:R-:W-:Y:S01]  /*6a10*/  STL [R1+0x958], R7 ;  /* 0x0009580701007387 */ /* 0x000fe20000100800 */
[----:B------:R-:W-:-:S03]  /*6a20*/  IMAD.MOV.U32 R78, RZ, RZ, R79 ;  /* 0x000000ffff4e7224 */ /* 0x000fc600078e004f */
[----:B------:R-:W-:Y:S01]  /*6a30*/  STL [R1+0x8d0], R4 ;  /* 0x0008d00401007387 */ /* 0x000fe20000100800 */
[----:B------:R-:W-:-:S03]  /*6a40*/  IMAD.HI.U32 R90, R6, R78, RZ ;  /* 0x0000004e065a7227 */ /* 0x000fc600078e00ff */
[----:B------:R-:W-:Y:S04]  /*6a50*/  STL [R1+0xc8], R3 ;  /* 0x0000c80301007387 */ /* 0x000fe80000100800 */
[----:B------:R0:W-:Y:S01]  /*6a60*/  STL [R1+0x8cc], R2 ;  /* 0x0008cc0201007387 */ /* 0x0001e20000100800 */
[----:B------:R-:W-:Y:S01]  /*6a70*/  IMAD.MOV R90, RZ, RZ, -R90 ;  /* 0x000000ffff5a7224 */ /* 0x000fe200078e0a5a */
[----:B0-----:R-:W-:-:S04]  /*6a80*/  LOP3.LUT R2, R0, 0x1b0, RZ, 0xfc, !PT ;  /* 0x000001b000027812 */ /* 0x001fc800078efcff */
[----:B------:R-:W-:Y:S01]  /*6a90*/  IABS R79, R2 ;  /* 0x00000002004f7213 */ /* 0x000fe20000000000 */
[----:B------:R-:W-:-:S04]  /*6aa0*/  IMAD R90, R5, R90, R78 ;  /* 0x0000005a055a7224 */ /* 0x000fc800078e024e */
[----:B------:R-:W-:-:S04]  /*6ab0*/  IMAD.MOV.U32 R78, RZ, RZ, R79 ;  /* 0x000000ffff4e7224 */ /* 0x000fc800078e004f */
[----:B------:R-:W-:Y:S01]  /*6ac0*/  IMAD.HI.U32 R79, R6, R78, RZ ;  /* 0x0000004e064f7227 */ /* 0x000fe200078e00ff */
[----:B------:R0:W-:Y:S03]  /*6ad0*/  STL [R1+0xb8c], R2 ;  /* 0x000b8c0201007387 */ /* 0x0001e60000100800 */
[----:B------:R-:W-:Y:S01]  /*6ae0*/  IMAD.MOV R79, RZ, RZ, -R79 ;  /* 0x000000ffff4f7224 */ /* 0x000fe200078e0a4f */
[----:B------:R-:W-:Y:S03]  /*6af0*/  STL [R1+0xe44], R90 ;  /* 0x000e445a01007387 */ /* 0x000fe60000100800 */
[----:B------:R-:W-:Y:S01]  /*6b00*/  IMAD R78, R5, R79, R78 ;  /* 0x0000004f054e7224 */ /* 0x000fe200078e024e */
[----:B0-----:R-:W-:-:S05]  /*6b10*/  LOP3.LUT R2, R0, 0x1b2, RZ, 0xfc, !PT ;  /* 0x000001b200027812 */ /* 0x001fca00078efcff */
[----:B------:R-:W-:Y:S04]  /*6b20*/  STL [R1+0xb84], R2 ;  /* 0x000b840201007387 */ /* 0x000fe80000100800 */
[----:B------:R0:W-:Y:S04]  /*6b30*/  STL [R1+0xe48], R78 ;  /* 0x000e484e01007387 */ /* 0x0001e80000100800 */
[----:B0-----:R-:W3:Y:S01]  /*6b40*/  LDL.LU R78, [R1+0x220] ;  /* 0x00022000014e7983 */ /* 0x001ee20000300800 */
[----:B------:R-:W-:Y:S02]  /*6b50*/  IABS R80, R2 ;  /* 0x0000000200507213 */ /* 0x000fe40000000000 */
[----:B------:R-:W-:-:S03]  /*6b60*/  LOP3.LUT R2, R0, 0x1b8, RZ, 0xfc, !PT ;  /* 0x000001b800027812 */ /* 0x000fc600078efcff */
[----:B------:R-:W-:Y:S01]  /*6b70*/  IMAD.MOV.U32 R79, RZ, RZ, R80 ;  /* 0x000000ffff4f7224 */ /* 0x000fe200078e0050 */
[----:B------:R-:W-:Y:S01]  /*6b80*/  IABS R80, R2 ;  /* 0x0000000200507213 */ /* 0x000fe20000000000 */
[----:B------:R0:W-:Y:S02]  /*6b90*/  STL [R1+0xb88], R2 ;  /* 0x000b880201007387 */ /* 0x0001e40000100800 */
[----:B------:R-:W-:Y:S02]  /*6ba0*/  IMAD.HI.U32 R89, R6, R79, RZ ;  /* 0x0000004f06597227 */ /* 0x000fe400078e00ff */
[----:B------:R-:W4:Y:S04]  /*6bb0*/  LDL.LU R90, [R1+0x224] ;  /* 0x00022400015a7983 */ /* 0x000f280000300800 */
[----:B------:R-:W4:Y:S01]  /*6bc0*/  LDL.LU R3, [R1+0x228] ;  /* 0x0002280001037983 */ /* 0x000f220000300800 */
[----:B0-----:R-:W-:Y:S01]  /*6bd0*/  LOP3.LUT R2, R0, 0x1ba, RZ, 0xfc, !PT ;  /* 0x000001ba00027812 */ /* 0x001fe200078efcff */
[----:B------:R-:W-:-:S03]  /*6be0*/  IMAD.MOV R89, RZ, RZ, -R89 ;  /* 0x000000ffff597224 */ /* 0x000fc600078e0a59 */
[----:B------:R-:W-:Y:S01]  /*6bf0*/  IABS R81, R2 ;  /* 0x0000000200517213 */ /* 0x000fe20000000000 */
[----:B------:R0:W-:Y:S04]  /*6c00*/  STL [R1+0xb80], R2 ;  /* 0x000b800201007387 */ /* 0x0001e80000100800 */
[----:B------:R-:W4:Y:S01]  /*6c10*/  LDL.LU R88, [R1+0x23c] ;  /* 0x00023c0001587983 */ /* 0x000f220000300800 */
[----:B------:R-:W-:-:S03]  /*6c20*/  IMAD R89, R5, R89, R79 ;  /* 0x0000005905597224 */ /* 0x000fc600078e024f */
[----:B0-----:R-:W4:Y:S04]  /*6c30*/  LDL.LU R2, [R1+0x240] ;  /* 0x0002400001027983 */ /* 0x001f280000300800 */
[----:B------:R-:W4:Y:S01]  /*6c40*/  LDL.LU R4, [R1+0x244] ;  /* 0x0002440001047983 */ /* 0x000f220000300800 */
[----:B------:R-:W-:-:S04]  /*6c50*/  IMAD.MOV.U32 R79, RZ, RZ, R80 ;  /* 0x000000ffff4f7224 */ /* 0x000fc800078e0050 */
[----:B------:R-:W-:-:S04]  /*6c60*/  IMAD.HI.U32 R80, R6, R79, RZ ;  /* 0x0000004f06507227 */ /* 0x000fc800078e00ff */
[----:B------:R-:W-:-:S04]  /*6c70*/  IMAD.MOV R80, RZ, RZ, -R80 ;  /* 0x000000ffff507224 */ /* 0x000fc800078e0a50 */
[----:B------:R-:W-:Y:S02]  /*6c80*/  IMAD R79, R5, R80, R79 ;  /* 0x00000050054f7224 */ /* 0x000fe400078e024f */
[----:B------:R-:W-:-:S04]  /*6c90*/  IMAD.MOV.U32 R80, RZ, RZ, R81 ;  /* 0x000000ffff507224 */ /* 0x000fc800078e0051 */
[----:B------:R-:W-:Y:S01]  /*6ca0*/  IMAD.HI.U32 R81, R6, R80, RZ ;  /* 0x0000005006517227 */ /* 0x000fe200078e00ff */
[----:B------:R-:W-:-:S03]  /*6cb0*/  LOP3.LUT R7, R0, 0x1c0, RZ, 0xfc, !PT ;  /* 0x000001c000077812 */ /* 0x000fc600078efcff */
[----:B------:R-:W-:Y:S01]  /*6cc0*/  IMAD.MOV R81, RZ, RZ, -R81 ;  /* 0x000000ffff517224 */ /* 0x000fe200078e0a51 */
[----:B------:R-:W-:Y:S01]  /*6cd0*/  IABS R82, R7 ;  /* 0x0000000700527213 */ /* 0x000fe20000000000 */
[----:B------:R0:W-:Y:S02]  /*6ce0*/  STL [R1+0xb7c], R7 ;  /* 0x000b7c0701007387 */ /* 0x0001e40000100800 */
[----:B------:R-:W-:Y:S02]  /*6cf0*/  IMAD R8, R5, R81, R80 ;  /* 0x0000005105087224 */ /* 0x000fe400078e0250 */
[----:B0-----:R-:W4:Y:S04]  /*6d00*/  LDL.LU R7, [R1+0x248] ;  /* 0x0002480001077983 */ /* 0x001f280000300800 */
[----:B------:R-:W4:Y:S04]  /*6d10*/  LDL.LU R9, [R1+0x264] ;  /* 0x0002640001097983 */ /* 0x000f280000300800 */
[----:B------:R0:W-:Y:S02]  /*6d20*/  STL [R1+0x28], R8 ;  /* 0x0000280801007387 */ /* 0x0001e40000100800 */
[----:B0-----:R-:W-:-:S05]  /*6d30*/  LOP3.LUT R8, R0, 0x1c2, RZ, 0xfc, !PT ;  /* 0x000001c200087812 */ /* 0x001fca00078efcff */
[----:B------:R0:W-:Y:S04]  /*6d40*/  STL [R1+0xb78], R8 ;  /* 0x000b780801007387 */ /* 0x0001e80000100800 */
[----:B------:R-:W4:Y:S01]  /*6d50*/  LDL R91, [R1+0x288] ;  /* 0x00028800015b7983 */ /* 0x000f220000100800 */
[----:B--2---:R-:W-:Y:S01]  /*6d60*/  ISETP.GT.U32.AND P5, PT, R5, R75, PT ;  /* 0x0000004b0500720c */ /* 0x004fe20003fa4070 */
[----:B------:R-:W-:Y:S02]  /*6d70*/  IMAD.MOV.U32 R80, RZ, RZ, R82 ;  /* 0x000000ffff507224 */ /* 0x000fe400078e0052 */
[----:B------:R-:W2:Y:S10]  /*6d80*/  LDL.LU R10, [R1+0x268] ;  /* 0x00026800010a7983 */ /* 0x000eb40000300800 */
[--C-:B------:R-:W-:Y:S01]  /*6d90*/  @!P5 IMAD.IADD R75, R75, 0x1, -R5.reuse ;  /* 0x000000014b4bd824 */ /* 0x100fe200078e0a05 */
[C---:B------:R-:W-:Y:S01]  /*6da0*/  ISETP.GT.U32.AND P5, PT, R5.reuse, R70, PT ;  /* 0x000000460500720c */ /* 0x040fe20003fa4070 */
[----:B------:R-:W-:Y:S01]  /*6db0*/  IMAD.HI.U32 R81, R6, R80, RZ ;  /* 0x0000005006517227 */ /* 0x000fe200078e00ff */
[----:B------:R-:W-:Y:S01]  /*6dc0*/  IABS R82, R8 ;  /* 0x0000000800527213 */ /* 0x000fe20000000000 */
[----:B------:R-:W2:Y:S10]  /*6dd0*/  LDL.LU R11, [R1+0x284] ;  /* 0x00028400010b7983 */ /* 0x000eb40000300800 */
[----:B------:R-:W-:Y:S01]  /*6de0*/  @!P5 IMAD.IADD R70, R70, 0x1, -R5 ;  /* 0x000000014646d824 */ /* 0x000fe200078e0a05 */
[----:B------:R-:W-:-:S13]  /*6df0*/  ISETP.GT.U32.AND P5, PT, R5, R65, PT ;  /* 0x000000410500720c */ /* 0x000fda0003fa4070 */
[----:B------:R-:W-:Y:S01]  /*6e00*/  @!P5 IMAD.IADD R65, R65, 0x1, -R5 ;  /* 0x000000014141d824 */ /* 0x000fe200078e0a05 */
[----:B------:R-:W-:-:S13]  /*6e10*/  ISETP.GT.U32.AND P5, PT, R5, R60, PT ;  /* 0x0000003c0500720c */ /* 0x000fda0003fa4070 */
[----:B------:R-:W-:Y:S01]  /*6e20*/  @!P5 IMAD.IADD R60, R60, 0x1, -R5 ;  /* 0x000000013c3cd824 */ /* 0x000fe200078e0a05 */
[----:B------:R-:W-:-:S13]  /*6e30*/  ISETP.GT.U32.AND P5, PT, R5, R55, PT ;  /* 0x000000370500720c */ /* 0x000fda0003fa4070 */
[----:B------:R-:W-:Y:S01]  /*6e40*/  @!P5 IMAD.IADD R55, R55, 0x1, -R5 ;  /* 0x000000013737d824 */ /* 0x000fe200078e0a05 */
[----:B------:R-:W-:-:S13]  /*6e50*/  ISETP.GT.U32.AND P5, PT, R5, R50, PT ;  /* 0x000000320500720c */ /* 0x000fda0003fa4070 */
[----:B------:R-:W-:Y:S02]  /*6e60*/  @!P5 IMAD.IADD R50, R50, 0x1, -R5 ;  /* 0x000000013232d824 */ /* 0x000fe400078e0a05 */
[----:B------:R-:W-:-:S04]  /*6e70*/  IMAD.MOV R81, RZ, RZ, -R81 ;  /* 0x000000ffff517224 */ /* 0x000fc800078e0a51 */
[----:B------:R-:W-:Y:S02]  /*6e80*/  IMAD R80, R5, R81, R80 ;  /* 0x0000005105507224 */ /* 0x000fe400078e0250 */
[----:B------:R-:W-:Y:S01]  /*6e90*/  IMAD.MOV.U32 R81, RZ, RZ, R82 ;  /* 0x000000ffff517224 */ /* 0x000fe200078e0052 */
[----:B0-----:R-:W-:-:S03]  /*6ea0*/  LOP3.LUT R8, R0, 0x1c8, RZ, 0xfc, !PT ;  /* 0x000001c800087812 */ /* 0x001fc600078efcff */
[----:B------:R-:W-:Y:S01]  /*6eb0*/  IMAD.HI.U32 R82, R6, R81, RZ ;  /* 0x0000005106527227 */ /* 0x000fe200078e00ff */
[----:B------:R-:W-:-:S03]  /*6ec0*/  IABS R83, R8 ;  /* 0x0000000800537213 */ /* 0x000fc60000000000 */
[----:B------:R-:W-:Y:S01]  /*6ed0*/  IMAD.MOV R82, RZ, RZ, -R82 ;  /* 0x000000ffff527224 */ /* 0x000fe200078e0a52 */
[----:B------:R0:W-:Y:S01]  /*6ee0*/  STL [R1+0xb74], R8 ;  /* 0x000b740801007387 */ /* 0x0001e20000100800 */
[----:B---3--:R-:W-:-:S13]  /*6ef0*/  ISETP.GT.U32.AND P5, PT, R5, R78, PT ;  /* 0x0000004e0500720c */ /* 0x008fda0003fa4070 */
[----:B------:R-:W-:Y:S01]  /*6f00*/  @!P5 IMAD.IADD R78, R78, 0x1, -R5 ;  /* 0x000000014e4ed824 */ /* 0x000fe200078e0a05 */
[----:B------:R-:W-:-:S13]  /*6f10*/  ISETP.GT.U32.AND P5, PT, R5, R42, PT ;  /* 0x0000002a0500720c */ /* 0x000fda0003fa4070 */
[----:B------:R-:W-:Y:S01]  /*6f20*/  @!P5 IMAD.IADD R42, R42, 0x1, -R5 ;  /* 0x000000012a2ad824 */ /* 0x000fe200078e0a05 */
[----:B------:R-:W-:-:S13]  /*6f30*/  ISETP.GT.U32.AND P5, PT, R5, R39, PT ;  /* 0x000000270500720c */ /* 0x000fda0003fa4070 */
[----:B------:R-:W-:Y:S01]  /*6f40*/  @!P5 IMAD.IADD R39, R39, 0x1, -R5 ;  /* 0x000000012727d824 */ /* 0x000fe200078e0a05 */
[C---:B----4-:R-:W-:Y:S01]  /*6f50*/  ISETP.GT.U32.AND P5, PT, R5.reuse, R4, PT ;  /* 0x000000040500720c */ /* 0x050fe20003fa4070 */
[----:B0-----:R-:W-:-:S12]  /*6f60*/  IMAD R8, R5, R82, R81 ;  /* 0x0000005205087224 */ /* 0x001fd800078e0251 */
[----:B------:R-:W-:Y:S01]  /*6f70*/  @!P5 IMAD.IADD R4, R4, 0x1, -R5 ;  /* 0x000000010404d824 */ /* 0x000fe200078e0a05 */
[----:B------:R-:W-:Y:S01]  /*6f80*/  ISETP.GT.U32.AND P5, PT, R5, R33, PT ;  /* 0x000000210500720c */ /* 0x000fe20003fa4070 */
[----:B------:R0:W-:Y:S02]  /*6f90*/  STL [R1+0x1c], R8 ;  /* 0x00001c0801007387 */ /* 0x0001e40000100800 */
[----:B0-----:R-:W-:-:S10]  /*6fa0*/  LOP3.LUT R8, R0, 0x1ca, RZ, 0xfc, !PT ;  /* 0x000001ca00087812 */ /* 0x001fd400078efcff */
[----:B------:R-:W-:Y:S01]  /*6fb0*/  @!P5 IMAD.IADD R33, R33, 0x1, -R5 ;  /* 0x000000012121d824 */ /* 0x000fe200078e0a05 */
[----:B------:R-:W-:Y:S01]  /*6fc0*/  ISETP.GT.U32.AND P5, PT, R5, R28, PT ;  /* 0x0000001c0500720c */ /* 0x000fe20003fa4070 */
[----:B------:R0:W-:Y:S04]  /*6fd0*/  STL [R1+0xb70], R8 ;  /* 0x000b700801007387 */ /* 0x0001e80000100800 */
[----:B------:R-:W3:Y:S01]  /*6fe0*/  LDL.LU R13, [R1+0xe8] ;  /* 0x0000e800010d7983 */ /* 0x000ee20000300800 */
[----:B------:R-:W-:Y:S01]  /*6ff0*/  LOP3.LUT R84, R0, 0x1d0, RZ, 0xfc, !PT ;  /* 0x000001d000547812 */ /* 0x000fe200078efcff */
[----:B------:R-:W-:Y:S02]  /*7000*/  IMAD.MOV.U32 R81, RZ, RZ, R83 ;  /* 0x000000ffff517224 */ /* 0x000fe400078e0053 */
[----:B------:R-:W4:Y:S04]  /*7010*/  LDL.LU R92, [R1+0x128] ;  /* 0x00012800015c7983 */ /* 0x000f280000300800 */
[----:B------:R-:W-:Y:S01]  /*7020*/  @!P5 IMAD.IADD R28, R28, 0x1, -R5 ;  /* 0x000000011c1cd824 */ /* 0x000fe200078e0a05 */
[----:B------:R-:W-:-:S02]  /*7030*/  IABS R83, R8 ;  /* 0x0000000800537213 */ /* 0x000fc40000000000 */
[----:B0-----:R-:W4:Y:S01]  /*7040*/  LDL.LU R8, [R1+0x148] ;  /* 0x0001480001087983 */ /* 0x001f220000300800 */
[----:B------:R-:W-:-:S03]  /*7050*/  ISETP.GT.U32.AND P5, PT, R5, R91, PT ;  /* 0x0000005b0500720c */ /* 0x000fc60003fa4070 */
[----:B------:R-:W-:Y:S10]  /*7060*/  STL [R1+0xb6c], R84 ;  /* 0x000b6c5401007387 */ /* 0x000ff40000100800 */
[----:B------:R-:W-:-:S05]  /*7070*/  @!P5 IMAD.IADD R91, R91, 0x1, -R5 ;  /* 0x000000015b5bd824 */ /* 0x000fca00078e0a05 */
[----:B------:R0:W-:Y:S04]  /*7080*/  @!P5 STL [R1+0x288], R91 ;  /* 0x0002885b0100d387 */ /* 0x0001e80000100800 */
[----:B0-----:R-:W4:Y:S04]  /*7090*/  LDL.LU R91, [R1+0x1c4] ;  /* 0x0001c400015b7983 */ /* 0x001f280000300800 */
[----:B------:R-:W4:Y:S01]  /*70a0*/  LDL R87, [R1+0x1dc] ;  /* 0x0001dc0001577983 */ /* 0x000f220000100800 */
[----:B------:R-:W-:Y:S01]  /*70b0*/  @!P4 IMAD.IADD R77, R77, 0x1, -R5 ;  /* 0x000000014d4dc824 */ /* 0x000fe200078e0a05 */
[----:B------:R-:W-:-:S02]  /*70c0*/  ISETP.GT.U32.AND P4, PT, R5, R72, PT ;  /* 0x000000480500720c */ /* 0x000fc40003f84070 */
[C---:B------:R-:W-:Y:S01]  /*70d0*/  ISETP.GT.U32.AND P3, PT, R5.reuse, R73, PT ;  /* 0x000000490500720c */ /* 0x040fe20003f64070 */
[----:B------:R-:W-:Y:S01]  /*70e0*/  @!P0 IMAD.IADD R76, R76, 0x1, -R5 ;  /* 0x000000014c4c8824 */ /* 0x000fe200078e0a05 */
[C---:B------:R-:W-:Y:S02]  /*70f0*/  ISETP.GT.U32.AND P1, PT, R5.reuse, R74, PT ;  /* 0x0000004a0500720c */ /* 0x040fe40003f24070 */
[----:B------:R-:W-:-:S07]  /*7100*/  ISETP.GT.U32.AND P0, PT, R5, R71, PT ;  /* 0x000000470500720c */ /* 0x000fce0003f04070 */
[--C-:B------:R-:W-:Y:S01]  /*7110*/  @!P4 IMAD.IADD R72, R72, 0x1, -R5.reuse ;  /* 0x000000014848c824 */ /* 0x100fe200078e0a05 */
[----:B------:R-:W-:Y:S01]  /*7120*/  ISETP.GT.U32.AND P4, PT, R5, R67, PT ;  /* 0x000000430500720c */ /* 0x000fe20003f84070 */
[--C-:B------:R-:W-:Y:S01]  /*7130*/  @!P3 IMAD.IADD R73, R73, 0x1, -R5.reuse ;  /* 0x000000014949b824 */ /* 0x100fe200078e0a05 */
[C---:B------:R-:W-:Y:S01]  /*7140*/  ISETP.GT.U32.AND P3, PT, R5.reuse, R68, PT ;  /* 0x000000440500720c */ /* 0x040fe20003f64070 */
[--C-:B------:R-:W-:Y:S01]  /*7150*/  @!P1 IMAD.IADD R74, R74, 0x1, -R5.reuse ;  /* 0x000000014a4a9824 */ /* 0x100fe200078e0a05 */
[----:B------:R-:W-:Y:S01]  /*7160*/  ISETP.GT.U32.AND P1, PT, R5, R69, PT ;  /* 0x000000450500720c */ /* 0x000fe20003f24070 */
[----:B------:R-:W-:Y:S01]  /*7170*/  @!P0 IMAD.IADD R71, R71, 0x1, -R5 ;  /* 0x0000000147478824 */ /* 0x000fe200078e0a05 */
[----:B------:R-:W-:-:S07]  /*7180*/  ISETP.GT.U32.AND P0, PT, R5, R66, PT ;  /* 0x000000420500720c */ /* 0x000fce0003f04070 */
[--C-:B------:R-:W-:Y:S01]  /*7190*/  @!P4 IMAD.IADD R67, R67, 0x1, -R5.reuse ;  /* 0x000000014343c824 */ /* 0x100fe200078e0a05 */
[C---:B------:R-:W-:Y:S01]  /*71a0*/  ISETP.GT.U32.AND P4, PT, R5.reuse, R62, PT ;  /* 0x0000003e0500720c */ /* 0x040fe20003f84070 */
[--C-:B------:R-:W-:Y:S01]  /*71b0*/  @!P3 IMAD.IADD R68, R68, 0x1, -R5.reuse ;  /* 0x000000014444b824 */ /* 0x100fe200078e0a05 */
[----:B------:R-:W-:Y:S01]  /*71c0*/  ISETP.GT.U32.AND P3, PT, R5, R63, PT ;  /* 0x0000003f0500720c */ /* 0x000fe20003f64070 */
[--C-:B------:R-:W-:Y:S01]  /*71d0*/  @!P1 IMAD.IADD R69, R69, 0x1, -R5.reuse ;  /* 0x0000000145459824 */ /* 0x100fe200078e0a05 */
[C---:B------:R-:W-:Y:S01]  /*71e0*/  ISETP.GT.U32.AND P1, PT, R5.reuse, R64, PT ;  /* 0x000000400500720c */ /* 0x040fe20003f24070 */
[----:B------:R-:W-:Y:S01]  /*71f0*/  @!P0 IMAD.IADD R66, R66, 0x1, -R5 ;  /* 0x0000000142428824 */ /* 0x000fe200078e0a05 */
        /* <DEDUP_REMOVED lines=34> */
[C---:B------:R-:W-:Y:S01]  /*7420*/  ISETP.GT.U32.AND P4, PT, R5.reuse, R40, PT ;  /* 0x000000280500720c */ /* 0x040fe20003f84070 */
[--C-:B------:R-:W-:Y:S01]  /*7430*/  @!P3 IMAD.IADD R44, R44, 0x1, -R5.reuse ;  /* 0x000000012c2cb824 */ /* 0x100fe200078e0a05 */
[----:B------:R-:W-:Y:S01]  /*7440*/  ISETP.GT.U32.AND P3, PT, R5, R41, PT ;  /* 0x000000290500720c */ /* 0x000fe20003f64070 */
[--C-:B------:R-:W-:Y:S01]  /*7450*/  @!P1 IMAD.IADD R45, R45, 0x1, -R5.reuse ;  /* 0x000000012d2d9824 */ /* 0x100fe200078e0a05 */
[----:B------:R-:W-:Y:S01]  /*7460*/  ISETP.GT.U32.AND P1, PT, R5, R3, PT ;  /* 0x000000030500720c */ /* 0x000fe20003f24070 */
[----:B------:R-:W-:Y:S01]  /*7470*/  @!P0 IMAD.IADD R43, R43, 0x1, -R5 ;  /* 0x000000012b2b8824 */ /* 0x000fe200078e0a05 */
[----:B------:R-:W-:-:S07]  /*7480*/  ISETP.GT.U32.AND P0, PT, R5, R88, PT ;  /* 0x000000580500720c */ /* 0x000fce0003f04070 */
[--C-:B------:R-:W-:Y:S01]  /*7490*/  @!P4 IMAD.IADD R40, R40, 0x1, -R5.reuse ;  /* 0x000000012828c824 */ /* 0x100fe200078e0a05 */
[----:B------:R-:W-:Y:S01]  /*74a0*/  ISETP.GT.U32.AND P4, PT, R5, R37, PT ;  /* 0x000000250500720c */ /* 0x000fe20003f84070 */
        /* <DEDUP_REMOVED lines=9> */
[C---:B------:R-:W-:Y:S01]  /*7540*/  ISETP.GT.U32.AND P3, PT, R5.reuse, R34, PT ;  /* 0x000000220500720c */ /* 0x040fe20003f64070 */
        /* <DEDUP_REMOVED lines=11> */
[----:B--2---:R-:W-:-:S07]  /*7600*/  ISETP.GT.U32.AND P0, PT, R5, R10, PT ;  /* 0x0000000a0500720c */ /* 0x004fce0003f04070 */
[--C-:B------:R-:W-:Y:S01]  /*7610*/  @!P4 IMAD.IADD R31, R31, 0x1, -R5.reuse ;  /* 0x000000011f1fc824 */ /* 0x100fe200078e0a05 */
[C---:B------:R-:W-:Y:S01]  /*7620*/  ISETP.GT.U32.AND P4, PT, R5.reuse, R26, PT ;  /* 0x0000001a0500720c */ /* 0x040fe20003f84070 */
[--C-:B------:R-:W-:Y:S01]  /*7630*/  @!P3 IMAD.IADD R30, R30, 0x1, -R5.reuse ;  /* 0x000000011e1eb824 */ /* 0x100fe200078e0a05 */
[C---:B------:R-:W-:Y:S02]  /*7640*/  ISETP.GT.U32.AND P3, PT, R5.reuse, R11, PT ;  /* 0x0000000b0500720c */ /* 0x040fe40003f64070 */
[----:B------:R-:W-:Y:S01]  /*7650*/  ISETP.GT.U32.AND P5, PT, R5, R20, PT ;  /* 0x000000140500720c */ /* 0x000fe20003fa4070 */
[--C-:B------:R-:W-:Y:S01]  /*7660*/  @!P1 IMAD.IADD R9, R9, 0x1, -R5.reuse ;  /* 0x0000000109099824 */ /* 0x100fe200078e0a05 */
[----:B------:R-:W-:Y:S01]  /*7670*/  ISETP.GT.U32.AND P1, PT, R5, R29, PT ;  /* 0x0000001d0500720c */ /* 0x000fe20003f24070 */
[----:B------:R-:W-:-:S06]  /*7680*/  @!P0 IMAD.IADD R10, R10, 0x1, -R5 ;  /* 0x000000010a0a8824 */ /* 0x000fcc00078e0a05 */
[--C-:B------:R-:W-:Y:S01]  /*7690*/  @!P4 IMAD.IADD R26, R26, 0x1, -R5.reuse ;  /* 0x000000011a1ac824 */ /* 0x100fe200078e0a05 */
[----:B------:R-:W-:Y:S01]  /*76a0*/  ISETP.GT.U32.AND P4, PT, R5, R22, PT ;  /* 0x000000160500720c */ /* 0x000fe20003f84070 */
[--C-:B------:R-:W-:Y:S01]  /*76b0*/  @!P3 IMAD.IADD R11, R11, 0x1, -R5.reuse ;  /* 0x000000010b0bb824 */ /* 0x100fe200078e0a05 */
[C---:B------:R-:W-:Y:S02]  /*76c0*/  ISETP.GT.U32.AND P0, PT, R5.reuse, R27, PT ;  /* 0x0000001b0500720c */ /* 0x040fe40003f04070 */
[----:B------:R-:W-:Y:S01]  /*76d0*/  ISETP.GT.U32.AND P3, PT, R5, R25, PT ;  /* 0x000000190500720c */ /* 0x000fe20003f64070 */
[--C-:B------:R-:W-:Y:S02]  /*76e0*/  @!P5 IMAD.IADD R20, R20, 0x1, -R5.reuse ;  /* 0x000000011414d824 */ /* 0x100fe400078e0a05 */
[----:B------:R-:W-:-:S06]  /*76f0*/  @!P1 IMAD.IADD R29, R29, 0x1, -R5 ;  /* 0x000000011d1d9824 */ /* 0x000fcc00078e0a05 */
[--C-:B------:R-:W-:Y:S01]  /*7700*/  @!P4 IMAD.IADD R22, R22, 0x1, -R5.reuse ;  /* 0x000000011616c824 */ /* 0x100fe200078e0a05 */
[----:B------:R-:W-:Y:S01]  /*7710*/  ISETP.GT.U32.AND P4, PT, R5, R19, PT ;  /* 0x000000130500720c */ /* 0x000fe20003f84070 */
[--C-:B------:R-:W-:Y:S01]  /*7720*/  @!P0 IMAD.IADD R27, R27, 0x1, -R5.reuse ;  /* 0x000000011b1b8824 */ /* 0x100fe200078e0a05 */
[----:B------:R-:W-:Y:S01]  /*7730*/  ISETP.GT.U32.AND P1, PT, R5, R24, PT ;  /* 0x000000180500720c */ /* 0x000fe20003f24070 */
[----:B------:R-:W-:Y:S01]  /*7740*/  @!P3 IMAD.IADD R25, R25, 0x1, -R5 ;  /* 0x000000011919b824 */ /* 0x000fe200078e0a05 */
[C---:B------:R-:W-:Y:S02]  /*7750*/  ISETP.GT.U32.AND P0, PT, R5.reuse, R23, PT ;  /* 0x000000170500720c */ /* 0x040fe40003f04070 */
[----:B------:R-:W-:Y:S01]  /*7760*/  ISETP.GT.U32.AND P3, PT, R5, R18, PT ;  /* 0x000000120500720c */ /* 0x000fe20003f64070 */
[----:B------:R-:W-:-:S06]  /*7770*/  IMAD.HI.U32 R82, R6, R81, RZ ;  /* 0x0000005106527227 */ /* 0x000fcc00078e00ff */
[--C-:B------:R-:W-:Y:S01]  /*7780*/  @!P4 IMAD.IADD R19, R19, 0x1, -R5.reuse ;  /* 0x000000011313c824 */ /* 0x100fe200078e0a05 */
[C---:B------:R-:W-:Y:S01]  /*7790*/  ISETP.GT.U32.AND P4, PT, R5.reuse, R14, PT ;  /* 0x0000000e0500720c */ /* 0x040fe20003f84070 */
[----:B------:R-:W-:Y:S02]  /*77a0*/  IMAD.MOV R82, RZ, RZ, -R82 ;  /* 0x000000ffff527224 */ /* 0x000fe400078e0a52 */
[--C-:B------:R-:W-:Y:S01]  /*77b0*/  @!P1 IMAD.IADD R24, R24, 0x1, -R5.reuse ;  /* 0x0000000118189824 */ /* 0x100fe200078e0a05 */
[----:B------:R-:W-:Y:S01]  /*77c0*/  ISETP.GT.U32.AND P1, PT, R5, R21, PT ;  /* 0x000000150500720c */ /* 0x000fe20003f24070 */
[----:B------:R-:W-:Y:S01]  /*77d0*/  @!P0 IMAD.IADD R23, R23, 0x1, -R5 ;  /* 0x0000000117178824 */ /* 0x000fe200078e0a05 */
[C---:B------:R-:W-:Y:S01]  /*77e0*/  ISETP.GT.U32.AND P0, PT, R5.reuse, R16, PT ;  /* 0x000000100500720c */ /* 0x040fe20003f04070 */
[----:B------:R-:W-:Y:S02]  /*77f0*/  IMAD R81, R5, R82, R81 ;  /* 0x0000005205517224 */ /* 0x000fe400078e0251 */
[----:B------:R-:W-:-:S02]  /*7800*/  @!P3 IMAD.IADD R18, R18, 0x1, -R5 ;  /* 0x000000011212b824 */ /* 0x000fc400078e0a05 */
[----:B------:R-:W-:Y:S02]  /*7810*/  IMAD.MOV.U32 R82, RZ, RZ, R83 ;  /* 0x000000ffff527224 */ /* 0x000fe400078e0053 */
[----:B------:R-:W-:Y:S02]  /*7820*/  @!P4 IMAD.IADD R14, R14, 0x1, -R5 ;  /* 0x000000010e0ec824 */ /* 0x000fe400078e0a05 */
[----:B------:R-:W-:Y:S01]  /*7830*/  IMAD.HI.U32 R83, R6, R82, RZ ;  /* 0x0000005206537227 */ /* 0x000fe200078e00ff */
[----:B---3--:R-:W-:-:S13]  /*7840*/  ISETP.GT.U32.AND P5, PT, R5, R13, PT ;  /* 0x0000000d0500720c */ /* 0x008fda0003fa4070 */
[----:B------:R-:W-:Y:S01]  /*7850*/  @!P5 IMAD.IADD R13, R13, 0x1, -R5 ;  /* 0x000000010d0dd824 */ /* 0x000fe200078e0a05 */
[C---:B------:R-:W-:Y:S02]  /*7860*/  ISETP.GT.U32.AND P5, PT, R5.reuse, R15, PT ;  /* 0x0000000f0500720c */ /* 0x040fe40003fa4070 */
[----:B----4-:R-:W-:Y:S01]  /*7870*/  ISETP.GT.U32.AND P3, PT, R5, R92, PT ;  /* 0x0000005c0500720c */ /* 0x010fe20003f64070 */
[----:B------:R-:W-:-:S10]  /*7880*/  IMAD.MOV R83, RZ, RZ, -R83 ;  /* 0x000000ffff537224 */ /* 0x000fd400078e0a53 */
[--C-:B------:R-:W-:Y:S01]  /*7890*/  @!P5 IMAD.IADD R15, R15, 0x1, -R5.reuse ;  /* 0x000000010f0fd824 */ /* 0x100fe200078e0a05 */
[----:B------:R-:W-:Y:S01]  /*78a0*/  ISETP.GT.U32.AND P5, PT, R5, R76, PT ;  /* 0x0000004c0500720c */ /* 0x000fe20003fa4070 */
[--C-:B------:R-:W-:Y:S01]  /*78b0*/  @!P1 IMAD.IADD R21, R21, 0x1, -R5.reuse ;  /* 0x0000000115159824 */ /* 0x100fe200078e0a05 */
[----:B------:R-:W-:Y:S01]  /*78c0*/  IABS R84, R84 ;  /* 0x0000005400547213 */ /* 0x000fe20000000000 */
[C---:B------:R-:W-:Y:S01]  /*78d0*/  IMAD R82, R5.reuse, R83, R82 ;  /* 0x0000005305527224 */ /* 0x040fe200078e0252 */
[C---:B------:R-:W-:Y:S01]  /*78e0*/  ISETP.GT.U32.AND P1, PT, R5.reuse, R17, PT ;  /* 0x000000110500720c */ /* 0x040fe20003f24070 */
[--C-:B------:R-:W-:Y:S01]  /*78f0*/  @!P0 IMAD.IADD R16, R16, 0x1, -R5.reuse ;  /* 0x0000000110108824 */ /* 0x100fe200078e0a05 */
[----:B------:R-:W-:Y:S01]  /*7900*/  LOP3.LUT R85, R0, 0x1d2, RZ, 0xfc, !PT ;  /* 0x000001d200557812 */ /* 0x000fe200078efcff */
[----:B------:R-:W-:Y:S01]  /*7910*/  @!P3 IMAD.IADD R92, R92, 0x1, -R5 ;  /* 0x000000015c5cb824 */ /* 0x000fe200078e0a05 */
[C---:B------:R-:W-:Y:S02]  /*7920*/  ISETP.GT.U32.AND P0, PT, R5.reuse, R8, PT ;  /* 0x000000080500720c */ /* 0x040fe40003f04070 */
[----:B------:R-:W-:Y:S01]  /*7930*/  ISETP.GT.U32.AND P3, PT, R5, R12, PT ;  /* 0x0000000c0500720c */ /* 0x000fe20003f64070 */
[----:B------:R-:W-:Y:S01]  /*7940*/  STL [R1+0x2c], R82 ;  /* 0x00002c5201007387 */ /* 0x000fe20000100800 */
[----:B------:R-:W-:-:S02]  /*7950*/  IMAD.MOV.U32 R83, RZ, RZ, R84 ;  /* 0x000000ffff537224 */ /* 0x000fc400078e0054 */
[--C-:B------:R-:W-:Y:S01]  /*7960*/  @!P5 IMAD.IADD R76, R76, 0x1, -R5.reuse ;  /* 0x000000014c4cd824 */ /* 0x100fe200078e0a05 */
[C---:B------:R-:W-:Y:S01]  /*7970*/  ISETP.GT.U32.AND P5, PT, R5.reuse, R71, PT ;  /* 0x000000470500720c */ /* 0x040fe20003fa4070 */
[----:B------:R0:W-:Y:S01]  /*7980*/  STL [R1+0xb68], R85 ;  /* 0x000b685501007387 */ /* 0x0001e20000100800 */
[----:B------:R-:W-:Y:S02]  /*7990*/  ISETP.GT.U32.AND P4, PT, R5, R87, PT ;  /* 0x000000570500720c */ /* 0x000fe40003f84070 */
[----:B------:R-:W-:Y:S02]  /*79a0*/  IABS R84, R85 ;  /* 0x0000005500547213 */ /* 0x000fe40000000000 */
[----:B0-----:R-:W-:Y:S01]  /*79b0*/  LOP3.LUT R85, R0, 0x1d8, RZ, 0xfc, !PT ;  /* 0x000001d800557812 */ /* 0x001fe200078efcff */
[--C-:B------:R-:W-:Y:S01]  /*79c0*/  @!P1 IMAD.IADD R17, R17, 0x1, -R5.reuse ;  /* 0x0000000111119824 */ /* 0x100fe200078e0a05 */
[----:B------:R-:W-:Y:S01]  /*79d0*/  ISETP.GT.U32.AND P1, PT, R5, R91, PT ;  /* 0x0000005b0500720c */ /* 0x000fe20003f24070 */
[----:B------:R-:W-:-:S02]  /*79e0*/  @!P0 IMAD.IADD R8, R8, 0x1, -R5 ;  /* 0x0000000108088824 */ /* 0x000fc400078e0a05 */
[----:B------:R0:W-:Y:S04]  /*79f0*/  STL [R1+0xb64], R85 ;  /* 0x000b645501007387 */ /* 0x0001e80000100800 */
[--C-:B------:R-:W-:Y:S01]  /*7a00*/  @!P4 IMAD.IADD R87, R87, 0x1, -R5.reuse ;  /* 0x000000015757c824 */ /* 0x100fe200078e0a05 */
[----:B------:R-:W-:Y:S01]  /*7a10*/  ISETP.GT.U32.AND P0, PT, R5, R77, PT ;  /* 0x0000004d0500720c */ /* 0x000fe20003f04070 */
[----:B------:R-:W-:-:S03]  /*7a20*/  @!P3 IMAD.IADD R12, R12, 0x1, -R5 ;  /* 0x000000010c0cb824 */ /* 0x000fc600078e0a05 */
[----:B------:R-:W-:Y:S01]  /*7a30*/  @!P4 STL [R1+0x1dc], R87 ;  /* 0x0001dc570100c387 */ /* 0x000fe20000100800 */
[C---:B------:R-:W-:Y:S02]  /*7a40*/  ISETP.GT.U32.AND P4, PT, R5.reuse, R73, PT ;  /* 0x000000490500720c */ /* 0x040fe40003f84070 */
[----:B------:R-:W-:Y:S01]  /*7a50*/  ISETP.GT.U32.AND P3, PT, R5, R74, PT ;  /* 0x0000004a0500720c */ /* 0x000fe20003f64070 */
[--C-:B------:R-:W-:Y:S01]  /*7a60*/  @!P5 IMAD.IADD R71, R71, 0x1, -R5.reuse ;  /* 0x000000014747d824 */ /* 0x100fe200078e0a05 */
[----:B------:R-:W-:Y:S01]  /*7a70*/  ISETP.GT.U32.AND P5, PT, R5, R66, PT ;  /* 0x000000420500720c */ /* 0x000fe20003fa4070 */
[--C-:B------:R-:W-:Y:S01]  /*7a80*/  @!P1 IMAD.IADD R91, R91, 0x1, -R5.reuse ;  /* 0x000000015b5b9824 */ /* 0x100fe200078e0a05 */
[----:B------:R-:W-:Y:S02]  /*7a90*/  ISETP.GT.U32.AND P1, PT, R5, R75, PT ;  /* 0x0000004b0500720c */ /* 0x000fe40003f24070 */
[----:B------:R-:W-:Y:S01]  /*7aa0*/  @!P0 IMAD.IADD R77, R77, 0x1, -R5 ;  /* 0x000000014d4d8824 */ /* 0x000fe200078e0a05 */
[----:B------:R-:W-:-:S04]  /*7ab0*/  ISETP.GT.U32.AND P0, PT, R5, R72, PT ;  /* 0x000000480500720c */ /* 0x000fc80003f04070 */
[--C-:B------:R-:W-:Y:S01]  /*7ac0*/  @!P4 IMAD.IADD R73, R73, 0x1, -R5.reuse ;  /* 0x000000014949c824 */ /* 0x100fe200078e0a05 */
[C---:B------:R-:W-:Y:S01]  /*7ad0*/  ISETP.GT.U32.AND P4, PT, R5.reuse, R68, PT ;  /* 0x000000440500720c */ /* 0x040fe20003f84070 */
[--C-:B------:R-:W-:Y:S01]  /*7ae0*/  @!P3 IMAD.IADD R74, R74, 0x1, -R5.reuse ;  /* 0x000000014a4ab824 */ /* 0x100fe200078e0a05 */
[C---:B------:R-:W-:Y:S01]  /*7af0*/  ISETP.GT.U32.AND P3, PT, R5.reuse, R69, PT ;  /* 0x000000450500720c */ /* 0x040fe20003f64070 */
[--C-:B------:R-:W-:Y:S01]  /*7b00*/  @!P5 IMAD.IADD R66, R66, 0x1, -R5.reuse ;  /* 0x000000014242d824 */ /* 0x100fe200078e0a05 */
[----:B------:R-:W-:Y:S01]  /*7b10*/  ISETP.GT.U32.AND P5, PT, R5, R61, PT ;  /* 0x0000003d0500720c */ /* 0x000fe20003fa4070 */
[--C-:B------:R-:W-:Y:S01]  /*7b20*/  @!P1 IMAD.IADD R75, R75, 0x1, -R5.reuse ;  /* 0x000000014b4b9824 */ /* 0x100fe200078e0a05 */
[C---:B------:R-:W-:Y:S02]  /*7b30*/  ISETP.GT.U32.AND P1, PT, R5.reuse, R70, PT ;  /* 0x000000460500720c */ /* 0x040fe40003f24070 */
[----:B------:R-:W-:Y:S01]  /*7b40*/  @!P0 IMAD.IADD R72, R72, 0x1, -R5 ;  /* 0x0000000148488824 */ /* 0x000fe200078e0a05 */
[----:B------:R-:W-:-:S04]  /*7b50*/  ISETP.GT.U32.AND P0, PT, R5, R67, PT ;  /* 0x000000430500720c */ /* 0x000fc80003f04070 */
[--C-:B------:R-:W-:Y:S01]  /*7b60*/  @!P4 IMAD.IADD R68, R68, 0x1, -R5.reuse ;  /* 0x000000014444c824 */ /* 0x100fe200078e0a05 */
[----:B------:R-:W-:Y:S01]  /*7b70*/  ISETP.GT.U32.AND P4, PT, R5, R63, PT ;  /* 0x0000003f0500720c */ /* 0x000fe20003f84070 */
[--C-:B------:R-:W-:Y:S01]  /*7b80*/  @!P3 IMAD.IADD R69, R69, 0x1, -R5.reuse ;  /* 0x000000014545b824 */ /* 0x100fe200078e0a05 */
[----:B------:R-:W-:Y:S01]  /*7b90*/  ISETP.GT.U32.AND P3, PT, R5, R64, PT ;  /* 0x000000400500720c */ /* 0x000fe20003f64070 */
[----:B------:R-:W-:Y:S01]  /*7ba0*/  @!P5 IMAD.IADD R61, R61, 0x1, -R5 ;  /* 0x000000013d3dd824 */ /* 0x000fe200078e0a05 */
[----:B------:R-:W-:Y:S01]  /*7bb0*/  ISETP.GT.U32.AND P5, PT, R5, R56, PT ;  /* 0x000000380500720c */ /* 0x000fe20003fa4070 */
[----:B------:R-:W-:-:S04]  /*7bc0*/  IMAD.HI.U32 R82, R6, R83, RZ ;  /* 0x0000005306527227 */ /* 0x000fc800078e00ff */
[----:B------:R-:W-:Y:S02]  /*7bd0*/  IMAD.MOV R82, RZ, RZ, -R82 ;  /* 0x000000ffff527224 */ /* 0x000fe400078e0a52 */
[----:B------:R-:W-:Y:S01]  /*7be0*/  @!P1 IMAD.IADD R70, R70, 0x1, -R5 ;  /* 0x0000000146469824 */ /* 0x000fe200078e0a05 */
[C---:B------:R-:W-:Y:S01]  /*7bf0*/  ISETP.GT.U32.AND P1, PT, R5.reuse, R65, PT ;  /* 0x000000410500720c */ /* 0x040fe20003f24070 */
[----:B------:R-:W-:Y:S02]  /*7c00*/  IMAD R83, R5, R82, R83 ;  /* 0x0000005205537224 */ /* 0x000fe400078e0253 */
[--C-:B------:R-:W-:Y:S01]  /*7c10*/  @!P4 IMAD.IADD R63, R63, 0x1, -R5.reuse ;  /* 0x000000013f3fc824 */ /* 0x100fe200078e0a05 */
[----:B------:R-:W-:Y:S01]  /*7c20*/  ISETP.GT.U32.AND P4, PT, R5, R58, PT ;  /* 0x0000003a0500720c */ /* 0x000fe20003f84070 */
[----:B------:R-:W-:Y:S02]  /*7c30*/  IMAD.MOV.U32 R82, RZ, RZ, R84 ;  /* 0x000000ffff527224 */ /* 0x000fe400078e0054 */
[--C-:B------:R-:W-:Y:S01]  /*7c40*/  @!P0 IMAD.IADD R67, R67, 0x1, -R5.reuse ;  /* 0x0000000143438824 */ /* 0x100fe200078e0a05 */
[C---:B------:R-:W-:Y:S01]  /*7c50*/  ISETP.GT.U32.AND P0, PT, R5.reuse, R62, PT ;  /* 0x0000003e0500720c */ /* 0x040fe20003f04070 */
[----:B------:R-:W-:Y:S01]  /*7c60*/  @!P3 IMAD.IADD R64, R64, 0x1, -R5 ;  /* 0x000000014040b824 */ /* 0x000fe200078e0a05 */
[----:B------:R-:W-:Y:S01]  /*7c70*/  ISETP.GT.U32.AND P3, PT, R5, R59, PT ;  /* 0x0000003b0500720c */ /* 0x000fe20003f64070 */
[----:B------:R-:W-:-:S04]  /*7c80*/  IMAD.HI.U32 R84, R6, R82, RZ ;  /* 0x0000005206547227 */ /* 0x000fc800078e00ff */
[--C-:B------:R-:W-:Y:S01]  /*7c90*/  @!P5 IMAD.IADD R56, R56, 0x1, -R5.reuse ;  /* 0x000000013838d824 */ /* 0x100fe200078e0a05 */
[----:B------:R-:W-:Y:S01]  /*7ca0*/  ISETP.GT.U32.AND P5, PT, R5, R51, PT ;  /* 0x000000330500720c */ /* 0x000fe20003fa4070 */
[----:B------:R-:W-:Y:S01]  /*7cb0*/  IMAD.MOV R84, RZ, RZ, -R84 ;  /* 0x000000ffff547224 */ /* 0x000fe200078e0a54 */
[----:B0-----:R-:W-:Y:S01]  /*7cc0*/  IABS R85, R85 ;  /* 0x0000005500557213 */ /* 0x001fe20000000000 */
[--C-:B------:R-:W-:Y:S02]  /*7cd0*/  @!P1 IMAD.IADD R65, R65, 0x1, -R5.reuse ;  /* 0x0000000141419824 */ /* 0x100fe400078e0a05 */
[C---:B------:R-:W-:Y:S01]  /*7ce0*/  IMAD R82, R5.reuse, R84, R82 ;  /* 0x0000005405527224 */ /* 0x040fe200078e0252 */
[C---:B------:R-:W-:Y:S01]  /*7cf0*/  ISETP.GT.U32.AND P1, PT, R5.reuse, R60, PT ;  /* 0x0000003c0500720c */ /* 0x040fe20003f24070 */
[--C-:B------:R-:W-:Y:S01]  /*7d00*/  @!P4 IMAD.IADD R58, R58, 0x1, -R5.reuse ;  /* 0x000000013a3ac824 */ /* 0x100fe200078e0a05 */
[C---:B------:R-:W-:Y:S01]  /*7d10*/  ISETP.GT.U32.AND P4, PT, R5.reuse, R53, PT ;  /* 0x000000350500720c */ /* 0x040fe20003f84070 */
[--C-:B------:R-:W-:Y:S01]  /*7d20*/  @!P0 IMAD.IADD R62, R62, 0x1, -R5.reuse ;  /* 0x000000013e3e8824 */ /* 0x100fe200078e0a05 */
[----:B------:R-:W-:Y:S01]  /*7d30*/  ISETP.GT.U32.AND P0, PT, R5, R57, PT ;  /* 0x000000390500720c */ /* 0x000fe20003f04070 */
[--C-:B------:R-:W-:Y:S01]  /*7d40*/  @!P3 IMAD.IADD R59, R59, 0x1, -R5.reuse ;  /* 0x000000013b3bb824 */ /* 0x100fe200078e0a05 */
[----:B------:R-:W-:Y:S01]  /*7d50*/  ISETP.GT.U32.AND P3, PT, R5, R54, PT ;  /* 0x000000360500720c */ /* 0x000fe20003f64070 */
[----:B------:R0:W-:Y:S01]  /*7d60*/  STL [R1+0x18], R82 ;  /* 0x0000185201007387 */ /* 0x0001e20000100800 */
[----:B------:R-:W-:Y:S01]  /*7d70*/  @!P5 IMAD.IADD R51, R51, 0x1, -R5 ;  /* 0x000000013333d824 */ /* 0x000fe200078e0a05 */
[----:B------:R-:W-:-:S02]  /*7d80*/  ISETP.GT.U32.AND P5, PT, R5, R46, PT ;  /* 0x0000002e0500720c */ /* 0x000fc40003fa4070 */
[----:B------:R-:W-:Y:S01]  /*7d90*/  LOP3.LUT R86, R0, 0x1da, RZ, 0xfc, !PT ;  /* 0x000001da00567812 */ /* 0x000fe200078efcff */
[----:B0-----:R-:W-:-:S04]  /*7da0*/  IMAD.MOV.U32 R82, RZ, RZ, R85 ;  /* 0x000000ffff527224 */ /* 0x001fc800078e0055 */
[----:B------:R-:W-:Y:S01]  /*7db0*/  IMAD.HI.U32 R84, R6, R82, RZ ;  /* 0x0000005206547227 */ /* 0x000fe200078e00ff */
[----:B------:R-:W-:-:S03]  /*7dc0*/  IABS R85, R86 ;  /* 0x0000005600557213 */ /* 0x000fc60000000000 */
[----:B------:R-:W-:Y:S02]  /*7dd0*/  IMAD.MOV R84, RZ, RZ, -R84 ;  /* 0x000000ffff547224 */ /* 0x000fe400078e0a54 */
[--C-:B------:R-:W-:Y:S01]  /*7de0*/  @!P1 IMAD.IADD R60, R60, 0x1, -R5.reuse ;  /* 0x000000013c3c9824 */ /* 0x100fe200078e0a05 */
[----:B------:R-:W-:Y:S01]  /*7df0*/  ISETP.GT.U32.AND P1, PT, R5, R55, PT ;  /* 0x000000370500720c */ /* 0x000fe20003f24070 */
[--C-:B------:R-:W-:Y:S01]  /*7e00*/  @!P4 IMAD.IADD R53, R53, 0x1, -R5.reuse ;  /* 0x000000013535c824 */ /* 0x100fe200078e0a05 */
[----:B------:R-:W-:Y:S01]  /*7e10*/  ISETP.GT.U32.AND P4, PT, R5, R48, PT ;  /* 0x000000300500720c */ /* 0x000fe20003f84070 */
[--C-:B------:R-:W-:Y:S01]  /*7e20*/  @!P0 IMAD.IADD R57, R57, 0x1, -R5.reuse ;  /* 0x0000000139398824 */ /* 0x100fe200078e0a05 */
[C---:B------:R-:W-:Y:S01]  /*7e30*/  ISETP.GT.U32.AND P0, PT, R5.reuse, R52, PT ;  /* 0x000000340500720c */ /* 0x040fe20003f04070 */
[----:B------:R-:W-:Y:S01]  /*7e40*/  @!P3 IMAD.IADD R54, R54, 0x1, -R5 ;  /* 0x000000013636b824 */ /* 0x000fe200078e0a05 */
[C---:B------:R-:W-:Y:S01]  /*7e50*/  ISETP.GT.U32.AND P3, PT, R5.reuse, R49, PT ;  /* 0x000000310500720c */ /* 0x040fe20003f64070 */
[----:B------:R-:W-:-:S02]  /*7e60*/  IMAD R82, R5, R84, R82 ;  /* 0x0000005405527224 */ /* 0x000fc400078e0252 */
[----:B------:R-:W-:Y:S02]  /*7e70*/  IMAD.MOV.U32 R84, RZ, RZ, R85 ;  /* 0x000000ffff547224 */ /* 0x000fe400078e0055 */
[----:B------:R-:W-:Y:S01]  /*7e80*/  @!P5 IMAD.IADD R46, R46, 0x1, -R5 ;  /* 0x000000012e2ed824 */ /* 0x000fe200078e0a05 */
[----:B------:R-:W-:Y:S01]  /*7e90*/  ISETP.GT.U32.AND P5, PT, R5, R43, PT ;  /* 0x0000002b0500720c */ /* 0x000fe20003fa4070 */
[----:B------:R-:W-:Y:S01]  /*7ea0*/  IMAD.HI.U32 R85, R6, R84, RZ ;  /* 0x0000005406557227 */ /* 0x000fe200078e00ff */
[----:B------:R0:W-:Y:S03]  /*7eb0*/  STL [R1+0xb60], R86 ;  /* 0x000b605601007387 */ /* 0x0001e60000100800 */
[----:B------:R-:W-:Y:S02]  /*7ec0*/  IMAD.MOV R85, RZ, RZ, -R85 ;  /* 0x000000ffff557224 */ /* 0x000fe400078e0a55 */
[--C-:B------:R-:W-:Y:S01]  /*7ed0*/  @!P1 IMAD.IADD R55, R55, 0x1, -R5.reuse ;  /* 0x0000000137379824 */ /* 0x100fe200078e0a05 */
[C---:B------:R-:W-:Y:S01]  /*7ee0*/  ISETP.GT.U32.AND P1, PT, R5.reuse, R50, PT ;  /* 0x000000320500720c */ /* 0x040fe20003f24070 */
[--C-:B------:R-:W-:Y:S01]  /*7ef0*/  @!P4 IMAD.IADD R48, R48, 0x1, -R5.reuse ;  /* 0x000000013030c824 */ /* 0x100fe200078e0a05 */
[----:B0-----:R-:W-:Y:S01]  /*7f00*/  LOP3.LUT R86, R0, 0x1e0, RZ, 0xfc, !PT ;  /* 0x000001e000567812 */ /* 0x001fe200078efcff */
[--C-:B------:R-:W-:Y:S01]  /*7f10*/  @!P0 IMAD.IADD R52, R52, 0x1, -R5.reuse ;  /* 0x0000000134348824 */ /* 0x100fe200078e0a05 */
[C---:B------:R-:W-:Y:S01]  /*7f20*/  ISETP.GT.U32.AND P4, PT, R5.reuse, R44, PT ;  /* 0x0000002c0500720c */ /* 0x040fe20003f84070 */
[C---:B------:R-:W-:Y:S01]  /*7f30*/  IMAD R84, R5.reuse, R85, R84 ;  /* 0x0000005505547224 */ /* 0x040fe200078e0254 */
[----:B------:R-:W-:Y:S01]  /*7f40*/  ISETP.GT.U32.AND P0, PT, R5, R47, PT ;  /* 0x0000002f0500720c */ /* 0x000fe20003f04070 */
[----:B------:R0:W-:Y:S01]  /*7f50*/  STL [R1+0xb5c], R86 ;  /* 0x000b5c5601007387 */ /* 0x0001e20000100800 */
[--C-:B------:R-:W-:Y:S01]  /*7f60*/  @!P3 IMAD.IADD R49, R49, 0x1, -R5.reuse ;  /* 0x000000013131b824 */ /* 0x100fe200078e0a05 */
[----:B------:R-:W-:Y:S01]  /*7f70*/  ISETP.GT.U32.AND P3, PT, R5, R45, PT ;  /* 0x0000002d0500720c */ /* 0x000fe20003f64070 */
[----:B------:R-:W-:Y:S01]  /*7f80*/  @!P5 IMAD.IADD R43, R43, 0x1, -R5 ;  /* 0x000000012b2bd824 */ /* 0x000fe200078e0a05 */
[----:B------:R-:W-:Y:S01]  /*7f90*/  ISETP.GT.U32.AND P5, PT, R5, R88, PT ;  /* 0x000000580500720c */ /* 0x000fe20003fa4070 */
[----:B------:R1:W-:Y:S01]  /*7fa0*/  STL [R1+0xc], R84 ;  /* 0x00000c5401007387 */ /* 0x0003e20000100800 */
[----:B0-----:R-:W-:-:S05]  /*7fb0*/  IABS R86, R86 ;  /* 0x0000005600567213 */ /* 0x001fca0000000000 */
[----:B-1----:R-:W-:Y:S01]  /*7fc0*/  IMAD.MOV.U32 R84, RZ, RZ, R86 ;  /* 0x000000ffff547224 */ /* 0x002fe200078e0056 */
[----:B------:R-:W-:Y:S01]  /*7fd0*/  LOP3.LUT R87, R0, 0x1e2, RZ, 0xfc, !PT ;  /* 0x000001e200577812 */ /* 0x000fe200078efcff */
[----:B------:R-:W-:Y:S02]  /*7fe0*/  @!P1 IMAD.IADD R50, R50, 0x1, -R5 ;  /* 0x0000000132329824 */ /* 0x000fe400078e0a05 */
[----:B------:R-:W-:Y:S01]  /*7ff0*/  IMAD.HI.U32 R85, R6, R84, RZ ;  /* 0x0000005406557227 */ /* 0x000fe200078e00ff */
[----:B------:R-:W-:-:S03]  /*8000*/  ISETP.GT.U32.AND P1, PT, R5, R78, PT ;  /* 0x0000004e0500720c */ /* 0x000fc60003f24070 */
[--C-:B------:R-:W-:Y:S01]  /*8010*/  @!P4 IMAD.IADD R44, R44, 0x1, -R5.reuse ;  /* 0x000000012c2cc824 */ /* 0x100fe200078e0a05 */
[----:B------:R-:W-:Y:S01]  /*8020*/  ISETP.GT.U32.AND P4, PT, R5, R41, PT ;  /* 0x000000290500720c */ /* 0x000fe20003f84070 */
[----:B------:R-:W-:Y:S01]  /*8030*/  @!P0 IMAD.IADD R47, R47, 0x1, -R5 ;  /* 0x000000012f2f8824 */ /* 0x000fe200078e0a05 */
[----:B------:R-:W-:Y:S01]  /*8040*/  IABS R86, R87 ;  /* 0x0000005700567213 */ /* 0x000fe20000000000 */
[----:B------:R-:W-:Y:S01]  /*8050*/  IMAD.MOV R85, RZ, RZ, -R85 ;  /* 0x000000ffff557224 */ /* 0x000fe200078e0a55 */
[----:B------:R-:W-:Y:S01]  /*8060*/  ISETP.GT.U32.AND P0, PT, R5, R90, PT ;  /* 0x0000005a0500720c */ /* 0x000fe20003f04070 */
[--C-:B------:R-:W-:Y:S01]  /*8070*/  @!P3 IMAD.IADD R45, R45, 0x1, -R5.reuse ;  /* 0x000000012d2db824 */ /* 0x100fe200078e0a05 */
[C---:B------:R-:W-:Y:S01]  /*8080*/  ISETP.GT.U32.AND P3, PT, R5.reuse, R3, PT ;  /* 0x000000030500720c */ /* 0x040fe20003f64070 */
[----:B------:R-:W-:Y:S01]  /*8090*/  @!P5 IMAD.IADD R88, R88, 0x1, -R5 ;  /* 0x000000015858d824 */ /* 0x000fe200078e0a05 */
[C---:B------:R-:W-:Y:S01]  /*80a0*/  ISETP.GT.U32.AND P5, PT, R5.reuse, R36, PT ;  /* 0x000000240500720c */ /* 0x040fe20003fa4070 */
[----:B------:R-:W-:-:S02]  /*80b0*/  IMAD R84, R5, R85, R84 ;  /* 0x0000005505547224 */ /* 0x000fc400078e0254 */
[----:B------:R-:W-:Y:S01]  /*80c0*/  IMAD.MOV.U32 R85, RZ, RZ, R86 ;  /* 0x000000ffff557224 */ /* 0x000fe200078e0056 */
[----:B------:R0:W-:Y:S03]  /*80d0*/  STL [R1+0xb58], R87 ;  /* 0x000b585701007387 */ /* 0x0001e60000100800 */
[----:B------:R-:W-:-:S04]  /*80e0*/  IMAD.HI.U32 R93, R6, R85, RZ ;  /* 0x00000055065d7227 */ /* 0x000fc800078e00ff */
[--C-:B------:R-:W-:Y:S01]  /*80f0*/  @!P1 IMAD.IADD R78, R78, 0x1, -R5.reuse ;  /* 0x000000014e4e9824 */ /* 0x100fe200078e0a05 */
[----:B0-----:R-:W-:Y:S01]  /*8100*/  LOP3.LUT R87, R0, 0x1e8, RZ, 0xfc, !PT ;  /* 0x000001e800577812 */ /* 0x001fe200078efcff */
[----:B------:R-:W-:Y:S01]  /*8110*/  @!P4 IMAD.IADD R41, R41, 0x1, -R5 ;  /* 0x000000012929c824 */ /* 0x000fe200078e0a05 */
[C---:B------:R-:W-:Y:S01]  /*8120*/  ISETP.GT.U32.AND P1, PT, R5.reuse, R42, PT ;  /* 0x0000002a0500720c */ /* 0x040fe20003f24070 */
[----:B------:R-:W-:Y:S01]  /*8130*/  IMAD.MOV R93, RZ, RZ, -R93 ;  /* 0x000000ffff5d7224 */ /* 0x000fe200078e0a5d */
[----:B------:R-:W-:Y:S01]  /*8140*/  IABS R86, R87 ;  /* 0x0000005700567213 */ /* 0x000fe20000000000 */
[--C-:B------:R-:W-:Y:S01]  /*8150*/  @!P0 IMAD.IADD R90, R90, 0x1, -R5.reuse ;  /* 0x000000015a5a8824 */ /* 0x100fe200078e0a05 */
[----:B------:R-:W-:Y:S01]  /*8160*/  ISETP.GT.U32.AND P4, PT, R5, R2, PT ;  /* 0x000000020500720c */ /* 0x000fe20003f84070 */
[----:B------:R-:W-:Y:S01]  /*8170*/  @!P3 IMAD.IADD R3, R3, 0x1, -R5 ;  /* 0x000000010303b824 */ /* 0x000fe200078e0a05 */
[C---:B------:R-:W-:Y:S01]  /*8180*/  ISETP.GT.U32.AND P0, PT, R5.reuse, R40, PT ;  /* 0x000000280500720c */ /* 0x040fe20003f04070 */
[----:B------:R0:W-:Y:S01]  /*8190*/  STL [R1+0xb54], R87 ;  /* 0x000b545701007387 */ /* 0x0001e20000100800 */
[C---:B------:R-:W-:Y:S01]  /*81a0*/  ISETP.GT.U32.AND P3, PT, R5.reuse, R38, PT ;  /* 0x000000260500720c */ /* 0x040fe20003f64070 */
[----:B------:R-:W-:-:S02]  /*81b0*/  IMAD R93, R5, R93, R85 ;  /* 0x0000005d055d7224 */ /* 0x000fc400078e0255 */
[----:B------:R-:W-:Y:S01]  /*81c0*/  @!P5 IMAD.IADD R36, R36, 0x1, -R5 ;  /* 0x000000012424d824 */ /* 0x000fe200078e0a05 */
[C---:B------:R-:W-:Y:S01]  /*81d0*/  ISETP.GT.U32.AND P5, PT, R5.reuse, R32, PT ;  /* 0x000000200500720c */ /* 0x040fe20003fa4070 */
[----:B------:R-:W-:Y:S01]  /*81e0*/  IMAD.HI.U32 R85, R6, R86, RZ ;  /* 0x0000005606557227 */ /* 0x000fe200078e00ff */
[----:B------:R1:W-:Y:S01]  /*81f0*/  STL [R1+0x220], R78 ;  /* 0x0002204e01007387 */ /* 0x0003e20000100800 */
[----:B0-----:R-:W-:Y:S02]  /*8200*/  LOP3.LUT R87, R0, 0x1ea, RZ, 0xfc, !PT ;  /* 0x000001ea00577812 */ /* 0x001fe400078efcff */
[----:B------:R-:W-:Y:S01]  /*8210*/  IMAD.MOV R85, RZ, RZ, -R85 ;  /* 0x000000ffff557224 */ /* 0x000fe200078e0a55 */
[----:B-1----:R0:W5:Y:S04]  /*8220*/  LDL.LU R78, [R1+0xe48] ;  /* 0x000e4800014e7983 */ /* 0x0021680000300800 */
[----:B------:R1:W-:Y:S01]  /*8230*/  STL [R1+0xb50], R87 ;  /* 0x000b505701007387 */ /* 0x0003e20000100800 */
[----:B------:R-:W-:-:S02]  /*8240*/  IMAD R86, R5, R85, R86 ;  /* 0x0000005505567224 */ /* 0x000fc400078e0256 */
[--C-:B------:R-:W-:Y:S01]  /*8250*/  @!P1 IMAD.IADD R42, R42, 0x1, -R5.reuse ;  /* 0x000000012a2a9824 */ /* 0x100fe200078e0a05 */
[----:B------:R2:W-:Y:S01]  /*8260*/  STL [R1+0x224], R90 ;  /* 0x0002245a01007387 */ /* 0x0005e20000100800 */
[--C-:B------:R-:W-:Y:S01]  /*8270*/  @!P4 IMAD.IADD R2, R2, 0x1, -R5.reuse ;  /* 0x000000010202c824 */ /* 0x100fe200078e0a05 */
[----:B-1----:R-:W-:Y:S01]  /*8280*/  IABS R87, R87 ;  /* 0x0000005700577213 */ /* 0x002fe20000000000 */
[--C-:B------:R-:W-:Y:S01]  /*8290*/  @!P0 IMAD.IADD R40, R40, 0x1, -R5.reuse ;  /* 0x0000000128288824 */ /* 0x100fe200078e0a05 */
[C---:B------:R-:W-:Y:S01]  /*82a0*/  ISETP.GT.U32.AND P1, PT, R5.reuse, R39, PT ;  /* 0x000000270500720c */ /* 0x040fe20003f24070 */
[----:B------:R-:W-:Y:S01]  /*82b0*/  @!P3 IMAD.IADD R38, R38, 0x1, -R5 ;  /* 0x000000012626b824 */ /* 0x000fe200078e0a05 */
[C---:B------:R-:W-:Y:S01]  /*82c0*/  ISETP.GT.U32.AND P4, PT, R5.reuse, R34, PT ;  /* 0x000000220500720c */ /* 0x040fe20003f84070 */
[----:B------:R-:W-:Y:S01]  /*82d0*/  IMAD.MOV.U32 R85, RZ, RZ, R87 ;  /* 0x000000ffff557224 */ /* 0x000fe200078e0057 */
[----:B--2---:R0:W5:Y:S01]  /*82e0*/  LDL.LU R90, [R1+0xe44] ;  /* 0x000e4400015a7983 */ /* 0x0041620000300800 */
[----:B------:R-:W-:-:S02]  /*82f0*/  ISETP.GT.U32.AND P0, PT, R5, R37, PT ;  /* 0x000000250500720c */ /* 0x000fc40003f04070 */
[----:B------:R-:W-:Y:S01]  /*8300*/  ISETP.GT.U32.AND P3, PT, R5, R35, PT ;  /* 0x000000230500720c */ /* 0x000fe20003f64070 */
[----:B------:R1:W-:Y:S01]  /*8310*/  STL [R1+0x228], R3 ;  /* 0x0002280301007387 */ /* 0x0003e20000100800 */
[----:B------:R-:W-:-:S04]  /*8320*/  IMAD.HI.U32 R87, R6, R85, RZ ;  /* 0x0000005506577227 */ /* 0x000fc800078e00ff */
[----:B------:R-:W-:Y:S01]  /*8330*/  @!P5 IMAD.IADD R32, R32, 0x1, -R5 ;  /* 0x000000012020d824 */ /* 0x000fe200078e0a05 */
[----:B------:R-:W-:Y:S02]  /*8340*/  ISETP.GT.U32.AND P5, PT, R5, R10, PT ;  /* 0x0000000a0500720c */ /* 0x000fe40003fa4070 */
[----:B-1----:R-:W-:Y:S01]  /*8350*/  LOP3.LUT R3, R0, 0x1f0, RZ, 0xfc, !PT ;  /* 0x000001f000037812 */ /* 0x002fe200078efcff */
[----:B------:R-:W-:-:S04]  /*8360*/  IMAD.MOV R87, RZ, RZ, -R87 ;  /* 0x000000ffff577224 */ /* 0x000fc800078e0a57 */
[----:B------:R-:W-:Y:S04]  /*8370*/  STL [R1+0xb4c], R3 ;  /* 0x000b4c0301007387 */ /* 0x000fe80000100800 */
[----:B------:R1:W-:Y:S01]  /*8380*/  STL [R1+0x23c], R88 ;  /* 0x00023c5801007387 */ /* 0x0003e20000100800 */
[--C-:B------:R-:W-:Y:S01]  /*8390*/  @!P1 IMAD.IADD R39, R39, 0x1, -R5.reuse ;  /* 0x0000000127279824 */ /* 0x100fe200078e0a05 */
[C---:B------:R-:W-:Y:S01]  /*83a0*/  ISETP.GT.U32.AND P1, PT, R5.reuse, R4, PT ;  /* 0x000000040500720c */ /* 0x040fe20003f24070 */
[--C-:B------:R-:W-:Y:S01]  /*83b0*/  @!P4 IMAD.IADD R34, R34, 0x1, -R5.reuse ;  /* 0x000000012222c824 */ /* 0x100fe200078e0a05 */
[----:B------:R-:W-:Y:S01]  /*83c0*/  ISETP.GT.U32.AND P4, PT, R5, R30, PT ;  /* 0x0000001e0500720c */ /* 0x000fe20003f84070 */
[----:B------:R-:W-:Y:S01]  /*83d0*/  @!P0 IMAD.IADD R37, R37, 0x1, -R5 ;  /* 0x0000000125258824 */ /* 0x000fe200078e0a05 */
[----:B-1----:R-:W-:Y:S01]  /*83e0*/  IABS R88, R3 ;  /* 0x0000000300587213 */ /* 0x002fe20000000000 */
[C---:B------:R-:W-:Y:S01]  /*83f0*/  IMAD R3, R5.reuse, R87, R85 ;  /* 0x0000005705037224 */ /* 0x040fe200078e0255 */
[----:B------:R-:W-:Y:S01]  /*8400*/  ISETP.GT.U32.AND P0, PT, R5, R7, PT ;  /* 0x000000070500720c */ /* 0x000fe20003f04070 */
[--C-:B------:R-:W-:Y:S01]  /*8410*/  @!P3 IMAD.IADD R35, R35, 0x1, -R5.reuse ;  /* 0x000000012323b824 */ /* 0x100fe200078e0a05 */
[C---:B------:R-:W-:Y:S01]  /*8420*/  ISETP.GT.U32.AND P3, PT, R5.reuse, R9, PT ;  /* 0x000000090500720c */ /* 0x040fe20003f64070 */
[----:B------:R-:W-:Y:S01]  /*8430*/  IMAD.MOV.U32 R85, RZ, RZ, R88 ;  /* 0x000000ffff557224 */ /* 0x000fe200078e0058 */
[----:B------:R-:W-:Y:S01]  /*8440*/  STL [R1+0x34], R3 ;  /* 0x0000340301007387 */ /* 0x000fe20000100800 */
[----:B------:R-:W-:Y:S01]  /*8450*/  @!P5 IMAD.IADD R10, R10, 0x1, -R5 ;  /* 0x000000010a0ad824 */ /* 0x000fe200078e0a05 */
[----:B------:R-:W-:Y:S01]  /*8460*/  ISETP.GT.U32.AND P5, PT, R5, R27, PT ;  /* 0x0000001b0500720c */ /* 0x000fe20003fa4070 */
[----:B------:R-:W-:Y:S01]  /*8470*/  IMAD.HI.U32 R87, R6, R85, RZ ;  /* 0x0000005506577227 */ /* 0x000fe200078e00ff */
[----:B------:R1:W-:Y:S03]  /*8480*/  STL [R1+0x240], R2 ;  /* 0x0002400201007387 */ /* 0x0003e60000100800 */
[----:B------:R-:W-:Y:S01]  /*8490*/  IMAD.MOV R87, RZ, RZ, -R87 ;  /* 0x000000ffff577224 */ /* 0x000fe200078e0a57 */
[----:B-1----:R-:W-:-:S04]  /*84a0*/  LOP3.LUT R2, R0, 0x1f2, RZ, 0xfc, !PT ;  /* 0x000001f200027812 */ /* 0x002fc800078efcff */
[----:B------:R-:W-:Y:S01]  /*84b0*/  IABS R88, R2 ;  /* 0x0000000200587213 */ /* 0x000fe20000000000 */
[----:B------:R-:W-:Y:S02]  /*84c0*/  @!P1 IMAD.IADD R4, R4, 0x1, -R5 ;  /* 0x0000000104049824 */ /* 0x000fe400078e0a05 */
[C---:B------:R-:W-:Y:S02]  /*84d0*/  IMAD R85, R5.reuse, R87, R85 ;  /* 0x0000005705557224 */ /* 0x040fe400078e0255 */
[--C-:B------:R-:W-:Y:S01]  /*84e0*/  @!P4 IMAD.IADD R30, R30, 0x1, -R5.reuse ;  /* 0x000000011e1ec824 */ /* 0x100fe200078e0a05 */
[----:B------:R-:W-:Y:S01]  /*84f0*/  ISETP.GT.U32.AND P4, PT, R5, R11, PT ;  /* 0x0000000b0500720c */ /* 0x000fe20003f84070 */
[--C-:B------:R-:W-:Y:S01]  /*8500*/  @!P0 IMAD.IADD R7, R7, 0x1, -R5.reuse ;  /* 0x0000000107078824 */ /* 0x100fe200078e0a05 */
[----:B------:R1:W-:Y:S01]  /*8510*/  STL [R1+0xb48], R2 ;  /* 0x000b480201007387 */ /* 0x0003e20000100800 */
[----:B------:R-:W-:Y:S02]  /*8520*/  IMAD.MOV.U32 R87, RZ, RZ, R88 ;  /* 0x000000ffff577224 */ /* 0x000fe400078e0058 */
[----:B------:R-:W-:Y:S01]  /*8530*/  @!P3 IMAD.IADD R9, R9, 0x1, -R5 ;  /* 0x000000010909b824 */ /* 0x000fe200078e0a05 */
[----:B------:R-:W-:Y:S01]  /*8540*/  STL [R1+0x244], R4 ;  /* 0x0002440401007387 */ /* 0x000fe20000100800 */
[----:B------:R-:W-:Y:S01]  /*8550*/  IMAD.HI.U32 R88, R6, R87, RZ ;  /* 0x0000005706587227 */ /* 0x000fe200078e00ff */
[----:B-1----:R-:W-:-:S03]  /*8560*/  LOP3.LUT R2, R0, 0x1f8, RZ, 0xfc, !PT ;  /* 0x000001f800027812 */ /* 0x002fc600078efcff */
[----:B------:R-:W-:Y:S01]  /*8570*/  @!P5 IMAD.IADD R27, R27, 0x1, -R5 ;  /* 0x000000011b1bd824 */ /* 0x000fe200078e0a05 */
[----:B------:R-:W-:Y:S01]  /*8580*/  STL [R1+0x248], R7 ;  /* 0x0002480701007387 */ /* 0x000fe20000100800 */
[C---:B------:R-:W-:Y:S01]  /*8590*/  ISETP.GT.U32.AND P5, PT, R5.reuse, R20, PT ;  /* 0x000000140500720c */ /* 0x040fe20003fa4070 */
[----:B------:R-:W-:Y:S02]  /*85a0*/  IMAD.MOV R88, RZ, RZ, -R88 ;  /* 0x000000ffff587224 */ /* 0x000fe400078e0a58 */
[----:B------:R-:W-:Y:S04]  /*85b0*/  STL [R1+0x264], R9 ;  /* 0x0002640901007387 */ /* 0x000fe80000100800 */
[----:B------:R1:W-:Y:S01]  /*85c0*/  STL [R1+0xb44], R2 ;  /* 0x000b440201007387 */ /* 0x0003e20000100800 */
[----:B------:R-:W-:-:S02]  /*85d0*/  IMAD R3, R5, R88, R87 ;  /* 0x0000005805037224 */ /* 0x000fc400078e0257 */
[--C-:B------:R-:W-:Y:S01]  /*85e0*/  @!P4 IMAD.IADD R11, R11, 0x1, -R5.reuse ;  /* 0x000000010b0bc824 */ /* 0x100fe200078e0a05 */
[----:B-1----:R-:W-:Y:S01]  /*85f0*/  IABS R2, R2 ;  /* 0x0000000200027213 */ /* 0x002fe20000000000 */
[----:B------:R-:W-:Y:S04]  /*8600*/  STL [R1+0x268], R10 ;  /* 0x0002680a01007387 */ /* 0x000fe80000100800 */
[----:B------:R-:W-:Y:S01]  /*8610*/  IMAD.MOV.U32 R87, RZ, RZ, R2 ;  /* 0x000000ffff577224 */ /* 0x000fe200078e0002 */
[----:B------:R-:W-:Y:S01]  /*8620*/  LOP3.LUT R2, R0, 0x1fa, RZ, 0xfc, !PT ;  /* 0x000001fa00027812 */ /* 0x000fe200078efcff */
[----:B------:R1:W-:Y:S01]  /*8630*/  STL [R1+0x30], R3 ;  /* 0x0000300301007387 */ /* 0x0003e20000100800 */
[----:B------:R-:W-:Y:S01]  /*8640*/  @!P5 IMAD.IADD R20, R20, 0x1, -R5 ;  /* 0x000000011414d824 */ /* 0x000fe200078e0a05 */
[----:B------:R-:W-:-:S02]  /*8650*/  ISETP.GT.U32.AND P5, PT, R5, R13, PT ;  /* 0x0000000d0500720c */ /* 0x000fc40003fa4070 */
[----:B------:R-:W-:Y:S04]  /*8660*/  STL [R1+0x284], R11 ;  /* 0x0002840b01007387 */ /* 0x000fe80000100800 */
[----:B------:R2:W-:Y:S04]  /*8670*/  STL [R1+0xb40], R2 ;  /* 0x000b400201007387 */ /* 0x0005e80000100800 */
[----:B-1----:R-:W3:Y:S01]  /*8680*/  LDL R3, [R1+0xac0] ;  /* 0x000ac00001037983 */ /* 0x002ee20000100800 */
[----:B------:R-:W-:-:S03]  /*8690*/  IMAD.HI.U32 R88, R6, R87, RZ ;  /* 0x0000005706587227 */ /* 0x000fc600078e00ff */
[----:B------:R-:W4:Y:S01]  /*86a0*/  LDL R4, [R1+0xac4] ;  /* 0x000ac40001047983 */ /* 0x000f220000100800 */
[----:B------:R-:W-:Y:S01]  /*86b0*/  IMAD.MOV R88, RZ, RZ, -R88 ;  /* 0x000000ffff587224 */ /* 0x000fe200078e0a58 */
[----:B--2---:R-:W-:Y:S01]  /*86c0*/  IABS R2, R2 ;  /* 0x0000000200027213 */ /* 0x004fe20000000000 */
[----:B------:R-:W-:Y:S01]  /*86d0*/  @!P5 IMAD.IADD R13, R13, 0x1, -R5 ;  /* 0x000000010d0dd824 */ /* 0x000fe200078e0a05 */
[----:B------:R-:W2:Y:S01]  /*86e0*/  LDL R10, [R1+0xacc] ;  /* 0x000acc00010a7983 */ /* 0x000ea20000100800 */
[C---:B------:R-:W-:Y:S02]  /*86f0*/  IMAD R87, R5.reuse, R88, R87 ;  /* 0x0000005805577224 */ /* 0x040fe400078e0257 */
[----:B------:R-:W-:Y:S01]  /*8700*/  IMAD.MOV.U32 R88, RZ, RZ, R2 ;  /* 0x000000ffff587224 */ /* 0x000fe200078e0002 */
[----:B------:R-:W2:Y:S04]  /*8710*/  LDL R11, [R1+0xad4] ;  /* 0x000ad400010b7983 */ /* 0x000ea80000100800 */
[----:B------:R-:W2:Y:S04]  /*8720*/  LDL R2, [R1+0xad0] ;  /* 0x000ad00001027983 */ /* 0x000ea80000100800 */
[----:B------:R1:W-:Y:S04]  /*8730*/  STL [R1+0xe8], R13 ;  /* 0x0000e80d01007387 */ /* 0x0003e80000100800 */
[----:B-1----:R-:W2:Y:S01]  /*8740*/  LDL R13, [R1+0xadc] ;  /* 0x000adc00010d7983 */ /* 0x002ea20000100800 */
[----:B------:R-:W-:-:S02]  /*8750*/  ISETP.GT.U32.AND P3, PT, R5, R29, PT ;  /* 0x0000001d0500720c */ /* 0x000fc40003f64070 */
[C---:B------:R-:W-:Y:S02]  /*8760*/  ISETP.GT.U32.AND P0, PT, R5.reuse, R31, PT ;  /* 0x0000001f0500720c */ /* 0x040fe40003f04070 */
[----:B------:R-:W-:-:S09]  /*8770*/  ISETP.GT.U32.AND P1, PT, R5, R33, PT ;  /* 0x000000210500720c */ /* 0x000fd20003f24070 */
[--C-:B------:R-:W-:Y:S01]  /*8780*/  @!P3 IMAD.IADD R29, R29, 0x1, -R5.reuse ;  /* 0x000000011d1db824 */ /* 0x100fe200078e0a05 */
[----:B------:R-:W-:Y:S01]  /*8790*/  ISETP.GT.U32.AND P3, PT, R5, R25, PT ;  /* 0x000000190500720c */ /* 0x000fe20003f64070 */
[--C-:B------:R-:W-:Y:S01]  /*87a0*/  @!P0 IMAD.IADD R31, R31, 0x1, -R5.reuse ;  /* 0x000000011f1f8824 */ /* 0x100fe200078e0a05 */
[----:B------:R-:W-:Y:S01]  /*87b0*/  ISETP.GT.U32.AND P0, PT, R5, R26, PT ;  /* 0x0000001a0500720c */ /* 0x000fe20003f04070 */
[----:B------:R-:W-:Y:S01]  /*87c0*/  @!P1 IMAD.IADD R33, R33, 0x1, -R5 ;  /* 0x0000000121219824 */ /* 0x000fe200078e0a05 */
[----:B------:R-:W-:-:S09]  /*87d0*/  ISETP.GT.U32.AND P1, PT, R5, R28, PT ;  /* 0x0000001c0500720c */ /* 0x000fd20003f24070 */
[--C-:B------:R-:W-:Y:S01]  /*87e0*/  @!P3 IMAD.IADD R25, R25, 0x1, -R5.reuse ;  /* 0x000000011919b824 */ /* 0x100fe200078e0a05 */
[C---:B------:R-:W-:Y:S01]  /*87f0*/  ISETP.GT.U32.AND P3, PT, R5.reuse, R18, PT ;  /* 0x000000120500720c */ /* 0x040fe20003f64070 */
[--C-:B------:R-:W-:Y:S01]  /*8800*/  @!P0 IMAD.IADD R26, R26, 0x1, -R5.reuse ;  /* 0x000000011a1a8824 */ /* 0x100fe200078e0a05 */
        /* <DEDUP_REMOVED lines=9> */
[C---:B------:R-:W-:Y:S01]  /*88a0*/  ISETP.GT.U32.AND P1, PT, R5.reuse, R21, PT ;  /* 0x000000150500720c */ /* 0x040fe20003f24070 */
[----:B------:R-:W-:Y:S01]  /*88b0*/  @!P4 IMAD.IADD R22, R22, 0x1, -R5 ;  /* 0x000000011616c824 */ /* 0x000fe200078e0a05 */
[----:B------:R-:W-:Y:S01]  /*88c0*/  ISETP.GT.U32.AND P4, PT, R5, R19, PT ;  /* 0x000000130500720c */ /* 0x000fe20003f84070 */
[----:B------:R-:W-:-:S04]  /*88d0*/  IMAD.HI.U32 R7, R6, R88, RZ ;  /* 0x0000005806077227 */ /* 0x000fc800078e00ff */
[----:B------:R-:W-:Y:S02]  /*88e0*/  IMAD.MOV R9, RZ, RZ, -R7 ;  /* 0x000000ffff097224 */ /* 0x000fe400078e0a07 */
[----:B------:R-:W-:Y:S01]  /*88f0*/  @!P3 IMAD.IADD R92, R92, 0x1, -R5 ;  /* 0x000000015c5cb824 */ /* 0x000fe200078e0a05 */
[----:B------:R-:W2:Y:S01]  /*8900*/  LDL R7, [R1+0xae0] ;  /* 0x000ae00001077983 */ /* 0x000ea20000100800 */
[----:B------:R-:W-:-:S03]  /*8910*/  IMAD R88, R5, R9, R88 ;  /* 0x0000000905587224 */ /* 0x000fc600078e0258 */
[----:B------:R1:W-:Y:S01]  /*8920*/  STL [R1+0x128], R92 ;  /* 0x0001285c01007387 */ /* 0x0003e20000100800 */
[--C-:B------:R-:W-:Y:S01]  /*8930*/  @!P0 IMAD.IADD R16, R16, 0x1, -R5.reuse ;  /* 0x0000000110108824 */ /* 0x100fe200078e0a05 */
[----:B------:R-:W-:Y:S02]  /*8940*/  ISETP.GT.U32.AND P0, PT, R5, R8, PT ;  /* 0x000000080500720c */ /* 0x000fe40003f04070 */
[----:B------:R-:W2:Y:S01]  /*8950*/  LDL R9, [R1+0xaec] ;  /* 0x000aec0001097983 */ /* 0x000ea20000100800 */
[--C-:B------:R-:W-:Y:S01]  /*8960*/  @!P1 IMAD.IADD R21, R21, 0x1, -R5.reuse ;  /* 0x0000000115159824 */ /* 0x100fe200078e0a05 */
[----:B------:R-:W-:Y:S01]  /*8970*/  ISETP.GT.U32.AND P1, PT, R5, R17, PT ;  /* 0x000000110500720c */ /* 0x000fe20003f24070 */
[--C-:B------:R-:W-:Y:S01]  /*8980*/  @!P4 IMAD.IADD R19, R19, 0x1, -R5.reuse ;  /* 0x000000011313c824 */ /* 0x100fe200078e0a05 */
[C---:B------:R-:W-:Y:S01]  /*8990*/  ISETP.GT.U32.AND P4, PT, R5.reuse, R14, PT ;  /* 0x0000000e0500720c */ /* 0x040fe20003f84070 */
[----:B-1----:R-:W2:Y:S06]  /*89a0*/  LDL R92, [R1+0xae4] ;  /* 0x000ae400015c7983 */ /* 0x002eac0000100800 */
[----:B------:R-:W-:Y:S01]  /*89b0*/  @!P0 IMAD.IADD R8, R8, 0x1, -R5 ;  /* 0x0000000108088824 */ /* 0x000fe200078e0a05 */
[----:B------:R-:W-:-:S03]  /*89c0*/  ISETP.GT.U32.AND P5, PT, R5, R15, PT ;  /* 0x0000000f0500720c */ /* 0x000fc60003fa4070 */
[--C-:B------:R-:W-:Y:S01]  /*89d0*/  @!P1 IMAD.IADD R17, R17, 0x1, -R5.reuse ;  /* 0x0000000111119824 */ /* 0x100fe200078e0a05 */
[----:B------:R-:W-:Y:S01]  /*89e0*/  ISETP.GT.U32.AND P1, PT, R5, R91, PT ;  /* 0x0000005b0500720c */ /* 0x000fe20003f24070 */
[----:B------:R-:W-:Y:S01]  /*89f0*/  @!P4 IMAD.IADD R14, R14, 0x1, -R5 ;  /* 0x000000010e0ec824 */ /* 0x000fe200078e0a05 */
[----:B------:R-:W-:-:S07]  /*8a00*/  ISETP.GE.AND P3, PT, R0, RZ, PT ;  /* 0x000000ff0000720c */ /* 0x000fce0003f66270 */
[----:B------:R-:W-:-:S04]  /*8a10*/  @!P5 IMAD.IADD R15, R15, 0x1, -R5 ;  /* 0x000000010f0fd824 */ /* 0x000fc800078e0a05 */
[----:B------:R-:W-:Y:S02]  /*8a20*/  @!P1 IMAD.IADD R91, R91, 0x1, -R5 ;  /* 0x000000015b5b9824 */ /* 0x000fe400078e0a05 */
[----:B------:R-:W-:Y:S01]  /*8a30*/  @!P3 IMAD.MOV R77, RZ, RZ, -R77 ;  /* 0x000000ffff4db224 */ /* 0x000fe200078e0a4d */
[----:B---3--:R-:W-:Y:S02]  /*8a40*/  ISETP.GE.AND P4, PT, R3, RZ, PT ;  /* 0x000000ff0300720c */ /* 0x008fe40003f86270 */
[----:B------:R0:W5:Y:S04]  /*8a50*/  LDL.LU R3, [R1+0xe40] ;  /* 0x000e400001037983 */ /* 0x0001680000300800 */
[----:B------:R1:W-:Y:S04]  /*8a60*/  STL [R1+0x148], R8 ;  /* 0x0001480801007387 */ /* 0x0003e80000100800 */
[----:B-1----:R-:W3:Y:S01]  /*8a70*/  LDL R8, [R1+0xaf0] ;  /* 0x000af00001087983 */ /* 0x002ee20000100800 */
[----:B----4-:R-:W-:-:S02]  /*8a80*/  ISETP.GE.AND P0, PT, R4, RZ, PT ;  /* 0x000000ff0400720c */ /* 0x010fc40003f06270 */
[----:B------:R-:W-:Y:S01]  /*8a90*/  @!P4 IMAD.MOV R76, RZ, RZ, -R76 ;  /* 0x000000ffff4cc224 */ /* 0x000fe200078e0a4c */
[----:B--2---:R-:W-:Y:S01]  /*8aa0*/  ISETP.GE.AND P5, PT, R10, RZ, PT ;  /* 0x000000ff0a00720c */ /* 0x004fe20003fa6270 */
[----:B------:R0:W5:Y:S01]  /*8ab0*/  LDL.LU R4, [R1+0xe3c] ;  /* 0x000e3c0001047983 */ /* 0x0001620000300800 */
[----:B------:R-:W-:Y:S02]  /*8ac0*/  ISETP.GE.AND P1, PT, R2, RZ, PT ;  /* 0x000000ff0200720c */ /* 0x000fe40003f26270 */
[----:B------:R-:W-:Y:S01]  /*8ad0*/  ISETP.GE.AND P3, PT, R11, RZ, PT ;  /* 0x000000ff0b00720c */ /* 0x000fe20003f66270 */
[----:B------:R-:W2:Y:S04]  /*8ae0*/  LDL R10, [R1+0xaf4] ;  /* 0x000af400010a7983 */ /* 0x000ea80000100800 */
[----:B------:R-:W4:Y:S01]  /*8af0*/  LDL R2, [R1+0xafc] ;  /* 0x000afc0001027983 */ /* 0x000f220000100800 */
[----:B------:R-:W-:-:S03]  /*8b00*/  ISETP.GE.AND P4, PT, R13, RZ, PT ;  /* 0x000000ff0d00720c */ /* 0x000fc60003f86270 */
[----:B------:R1:W-:Y:S04]  /*8b10*/  STL [R1+0x1c4], R91 ;  /* 0x0001c45b01007387 */ /* 0x0003e80000100800 */
[----:B------:R-:W4:Y:S04]  /*8b20*/  LDL R11, [R1+0xb00] ;  /* 0x000b0000010b7983 */ /* 0x000f280000100800 */
[----:B------:R-:W4:Y:S01]  /*8b30*/  LDL R13, [R1+0xb04] ;  /* 0x000b0400010d7983 */ /* 0x000f220000100800 */
[----:B------:R-:W-:Y:S02]  /*8b40*/  @!P0 IMAD.MOV R75, RZ, RZ, -R75 ;  /* 0x000000ffff4b8224 */ /* 0x000fe400078e0a4b */
[----:B------:R-:W-:Y:S01]  /*8b50*/  @!P1 IMAD.MOV R73, RZ, RZ, -R73 ;  /* 0x000000ffff499224 */ /* 0x000fe200078e0a49 */
[----:B-1----:R-:W4:Y:S01]  /*8b60*/  LDL R91, [R1+0xb3c] ;  /* 0x000b3c00015b7983 */ /* 0x002f220000100800 */
[----:B------:R-:W-:-:S02]  /*8b70*/  @!P3 IMAD.MOV R72, RZ, RZ, -R72 ;  /* 0x000000ffff48b224 */ /* 0x000fc400078e0a48 */
[----:B------:R-:W-:Y:S02]  /*8b80*/  @!P5 IMAD.MOV R74, RZ, RZ, -R74 ;  /* 0x000000ffff4ad224 */ /* 0x000fe400078e0a4a */
[----:B------:R-:W-:Y:S01]  /*8b90*/  @!P4 IMAD.MOV R71, RZ, RZ, -R71 ;  /* 0x000000ffff47c224 */ /* 0x000fe200078e0a47 */
[----:B------:R-:W-:Y:S02]  /*8ba0*/  ISETP.GE.AND P0, PT, R7, RZ, PT ;  /* 0x000000ff0700720c */ /* 0x000fe40003f06270 */
[----:B------:R-:W4:Y:S01]  /*8bb0*/  LDL R7, [R1+0xb0c] ;  /* 0x000b0c0001077983 */ /* 0x000f220000100800 */
[----:B------:R-:W-:-:S03]  /*8bc0*/  ISETP.GE.AND P1, PT, R9, RZ, PT ;  /* 0x000000ff0900720c */ /* 0x000fc60003f26270 */
[----:B------:R-:W4:Y:S01]  /*8bd0*/  LDL R9, [R1+0xb14] ;  /* 0x000b140001097983 */ /* 0x000f220000100800 */
[----:B------:R-:W-:-:S03]  /*8be0*/  ISETP.GE.AND P5, PT, R92, RZ, PT ;  /* 0x000000ff5c00720c */ /* 0x000fc60003fa6270 */
[----:B------:R-:W4:Y:S03]  /*8bf0*/  LDL R92, [R1+0xb10] ;  /* 0x000b1000015c7983 */ /* 0x000f260000100800 */
[----:B------:R-:W-:-:S03]  /*8c00*/  @!P0 IMAD.MOV R70, RZ, RZ, -R70 ;  /* 0x000000ffff468224 */ /* 0x000fc600078e0a46 */
[----:B------:R-:W-:-:S04]  /*8c10*/  @!P1 IMAD.MOV R68, RZ, RZ, -R68 ;  /* 0x000000ffff449224 */ /* 0x000fc800078e0a44 */
[----:B------:R-:W-:Y:S01]  /*8c20*/  @!P5 IMAD.MOV R69, RZ, RZ, -R69 ;  /* 0x000000ffff45d224 */ /* 0x000fe200078e0a45 */
[----:B---3--:R-:W-:Y:S02]  /*8c30*/  ISETP.GE.AND P3, PT, R8, RZ, PT ;  /* 0x000000ff0800720c */ /* 0x008fe40003f66270 */
[----:B------:R-:W3:Y:S01]  /*8c40*/  LDL R8, [R1+0xb1c] ;  /* 0x000b1c0001087983 */ /* 0x000ee20000100800 */
[----:B--2---:R-:W-:-:S03]  /*8c50*/  ISETP.GE.AND P4, PT, R10, RZ, PT ;  /* 0x000000ff0a00720c */ /* 0x004fc60003f86270 */
[----:B------:R-:W2:Y:S01]  /*8c60*/  LDL R10, [R1+0xb20] ;  /* 0x000b2000010a7983 */ /* 0x000ea20000100800 */
[----:B----4-:R-:W-:-:S03]  /*8c70*/  ISETP.GE.AND P0, PT, R2, RZ, PT ;  /* 0x000000ff0200720c */ /* 0x010fc60003f06270 */
[----:B------:R-:W4:Y:S01]  /*8c80*/  LDL R2, [R1+0xb24] ;  /* 0x000b240001027983 */ /* 0x000f220000100800 */
[----:B------:R-:W-:-:S03]  /*8c90*/  ISETP.GE.AND P5, PT, R11, RZ, PT ;  /* 0x000000ff0b00720c */ /* 0x000fc60003fa6270 */
[----:B------:R-:W4:Y:S01]  /*8ca0*/  LDL R11, [R1+0xb2c] ;  /* 0x000b2c00010b7983 */ /* 0x000f220000100800 */
[----:B------:R-:W-:-:S03]  /*8cb0*/  ISETP.GE.AND P1, PT, R13, RZ, PT ;  /* 0x000000ff0d00720c */ /* 0x000fc60003f26270 */
[----:B------:R-:W4:Y:S01]  /*8cc0*/  LDL R13, [R1+0xb30] ;  /* 0x000b3000010d7983 */ /* 0x000f220000100800 */
[----:B------:R-:W-:Y:S02]  /*8cd0*/  @!P3 IMAD.MOV R67, RZ, RZ, -R67 ;  /* 0x000000ffff43b224 */ /* 0x000fe400078e0a43 */
[----:B------:R-:W-:Y:S02]  /*8ce0*/  @!P0 IMAD.MOV R65, RZ, RZ, -R65 ;  /* 0x000000ffff418224 */ /* 0x000fe400078e0a41 */
[----:B------:R-:W-:Y:S02]  /*8cf0*/  @!P4 IMAD.MOV R66, RZ, RZ, -R66 ;  /* 0x000000ffff42c224 */ /* 0x000fe400078e0a42 */
[----:B------:R-:W-:-:S03]  /*8d00*/  @!P5 IMAD.MOV R64, RZ, RZ, -R64 ;  /* 0x000000ffff40d224 */ /* 0x000fc600078e0a40 */
[----:B------:R-:W-:Y:S01]  /*8d10*/  @!P1 IMAD.MOV R63, RZ, RZ, -R63 ;  /* 0x000000ffff3f9224 */ /* 0x000fe200078e0a3f */
[----:B------:R-:W-:Y:S02]  /*8d20*/  ISETP.GE.AND P3, PT, R7, RZ, PT ;  /* 0x000000ff0700720c */ /* 0x000fe40003f66270 */
[----:B------:R-:W4:Y:S01]  /*8d30*/  LDL R7, [R1+0xb34] ;  /* 0x000b340001077983 */ /* 0x000f220000100800 */
[----:B------:R-:W-:-:S03]  /*8d40*/  ISETP.GE.AND P0, PT, R9, RZ, PT ;  /* 0x000000ff0900720c */ /* 0x000fc60003f06270 */
[----:B------:R-:W4:Y:S01]  /*8d50*/  LDL R9, [R1+0xbbc] ;  /* 0x000bbc0001097983 */ /* 0x000f220000100800 */
[----:B------:R-:W-:-:S06]  /*8d60*/  ISETP.GE.AND P4, PT, R92, RZ, PT ;  /* 0x000000ff5c00720c */ /* 0x000fcc0003f86270 */
[----:B------:R-:W-:Y:S01]  /*8d70*/  @!P3 IMAD.MOV R62, RZ, RZ, -R62 ;  /* 0x000000ffff3eb224 */ /* 0x000fe200078e0a3e */
[----:B------:R-:W4:Y:S02]  /*8d80*/  LDL R92, [R1+0xca4] ;  /* 0x000ca400015c7983 */ /* 0x000f240000100800 */
        /* <DEDUP_REMOVED lines=13> */
[----:B------:R-:W-:Y:S01]  /*8e60*/  @!P1 IMAD.MOV R58, RZ, RZ, -R58 ;  /* 0x000000ffff3a9224 */ /* 0x000fe200078e0a3a */
[----:B------:R-:W-:Y:S01]  /*8e70*/  ISETP.GE.AND P1, PT, R91, RZ, PT ;  /* 0x000000ff5b00720c */ /* 0x000fe20003f26270 */
[----:B------:R-:W-:Y:S02]  /*8e80*/  @!P3 IMAD.MOV R57, RZ, RZ, -R57 ;  /* 0x000000ffff39b224 */ /* 0x000fe400078e0a39 */
[----:B------:R-:W-:-:S03]  /*8e90*/  @!P4 IMAD.MOV R56, RZ, RZ, -R56 ;  /* 0x000000ffff38c224 */ /* 0x000fc600078e0a38 */
[----:B------:R-:W-:Y:S01]  /*8ea0*/  @!P0 IMAD.MOV R55, RZ, RZ, -R55 ;  /* 0x000000ffff378224 */ /* 0x000fe200078e0a37 */
[----:B------:R-:W-:Y:S02]  /*8eb0*/  ISETP.GE.AND P5, PT, R7, RZ, PT ;  /* 0x000000ff0700720c */ /* 0x000fe40003fa6270 */
[----:B------:R-:W4:Y:S04]  /*8ec0*/  LDL R7, [R1+0xdb0] ;  /* 0x000db00001077983 */ /* 0x000f280000100800 */
[----:B------:R0:W5:Y:S01]  /*8ed0*/  LDL.LU R91, [R1+0xe38] ;  /* 0x000e3800015b7983 */ /* 0x0001620000300800 */
[----:B------:R-:W-:-:S03]  /*8ee0*/  ISETP.GE.AND P3, PT, R9, RZ, PT ;  /* 0x000000ff0900720c */ /* 0x000fc60003f66270 */
[----:B------:R-:W4:Y:S01]  /*8ef0*/  LDL R9, [R1+0xe08] ;  /* 0x000e080001097983 */ /* 0x000f220000100800 */
[----:B------:R-:W-:Y:S02]  /*8f00*/  @!P1 IMAD.MOV R53, RZ, RZ, -R53 ;  /* 0x000000ffff359224 */ /* 0x000fe400078e0a35 */
[----:B------:R-:W-:Y:S01]  /*8f10*/  @!P5 IMAD.MOV R54, RZ, RZ, -R54 ;  /* 0x000000ffff36d224 */ /* 0x000fe200078e0a36 */
[----:B------:R-:W-:-:S06]  /*8f20*/  ISETP.GE.AND P0, PT, R92, RZ, PT ;  /* 0x000000ff5c00720c */ /* 0x000fcc0003f06270 */
[----:B------:R-:W-:Y:S01]  /*8f30*/  @!P3 IMAD.MOV R52, RZ, RZ, -R52 ;  /* 0x000000ffff34b224 */ /* 0x000fe200078e0a34 */
[----:B---3--:R-:W-:Y:S02]  /*8f40*/  ISETP.GE.AND P4, PT, R8, RZ, PT ;  /* 0x000000ff0800720c */ /* 0x008fe40003f86270 */
[----:B------:R-:W3:Y:S04]  /*8f50*/  LDL R8, [R1+0xda4] ;  /* 0x000da40001087983 */ /* 0x000ee80000100800 */
[----:B------:R0:W5:Y:S01]  /*8f60*/  LDL.LU R92, [R1+0xe34] ;  /* 0x000e3400015c7983 */ /* 0x0001620000300800 */
[----:B--2---:R-:W-:-:S03]  /*8f70*/  ISETP.GE.AND P5, PT, R10, RZ, PT ;  /* 0x000000ff0a00720c */ /* 0x004fc60003fa6270 */
[----:B------:R-:W2:Y:S03]  /*8f80*/  LDL R10, [R1+0xe00] ;  /* 0x000e0000010a7983 */ /* 0x000ea60000100800 */
[----:B------:R-:W-:Y:S01]  /*8f90*/  @!P4 IMAD.MOV R51, RZ, RZ, -R51 ;  /* 0x000000ffff33c224 */ /* 0x000fe200078e0a33 */
[----:B----4-:R-:W-:Y:S02]  /*8fa0*/  ISETP.GE.AND P1, PT, R2, RZ, PT ;  /* 0x000000ff0200720c */ /* 0x010fe40003f26270 */
[----:B------:R0:W5:Y:S01]  /*8fb0*/  LDL.LU R2, [R1+0xe30] ;  /* 0x000e300001027983 */ /* 0x0001620000300800 */
[----:B------:R-:W-:-:S03]  /*8fc0*/  ISETP.GE.AND P3, PT, R11, RZ, PT ;  /* 0x000000ff0b00720c */ /* 0x000fc60003f66270 */
[----:B------:R-:W4:Y:S01]  /*8fd0*/  LDL R11, [R1+0xdc4] ;  /* 0x000dc400010b7983 */ /* 0x000f220000100800 */
[----:B------:R-:W-:-:S03]  /*8fe0*/  ISETP.GE.AND P4, PT, R13, RZ, PT ;  /* 0x000000ff0d00720c */ /* 0x000fc60003f86270 */
[----:B------:R-:W2:Y:S04]  /*8ff0*/  LDL R13, [R1+0xde8] ;  /* 0x000de800010d7983 */ /* 0x000ea80000100800 */
[----:B------:R1:W-:Y:S02]  /*9000*/  STL [R1+0x6c], R51 ;  /* 0x00006c3301007387 */ /* 0x0003e40000100800 */
[----:B-1----:R-:W-:Y:S02]  /*9010*/  IMAD.MOV.U32 R51, RZ, RZ, R49 ;  /* 0x000000ffff337224 */ /* 0x002fe400078e0031 */
[----:B------:R-:W2:Y:S01]  /*9020*/  LDL R49, [R1+0xddc] ;  /* 0x000ddc0001317983 */ /* 0x000ea20000100800 */
[----:B------:R-:W-:Y:S02]  /*9030*/  @!P1 IMAD.MOV R48, RZ, RZ, -R48 ;  /* 0x000000ffff309224 */ /* 0x000fe400078e0a30 */
[----:B------:R-:W-:Y:S01]  /*9040*/  @!P0 IMAD.MOV R50, RZ, RZ, -R50 ;  /* 0x000000ffff328224 */ /* 0x000fe200078e0a32 */
[----:B------:R-:W-:-:S02]  /*9050*/  ISETP.GE.AND P0, PT, R7, RZ, PT ;  /* 0x000000ff0700720c */ /* 0x000fc40003f06270 */
[----:B------:R0:W5:Y:S04]  /*9060*/  LDL.LU R7, [R1+0xe2c] ;  /* 0x000e2c0001077983 */ /* 0x0001680000300800 */
[----:B------:R1:W-:Y:S01]  /*9070*/  STL [R1+0x70], R48 ;  /* 0x0000703001007387 */ /* 0x0003e20000100800 */
[----:B------:R-:W-:Y:S01]  /*9080*/  ISETP.GE.AND P1, PT, R9, RZ, PT ;  /* 0x000000ff0900720c */ /* 0x000fe20003f26270 */
[----:B------:R-:W-:Y:S02]  /*9090*/  IMAD.MOV.U32 R9, RZ, RZ, R46 ;  /* 0x000000ffff097224 */ /* 0x000fe400078e002e */
[----:B------:R-:W4:Y:S01]  /*90a0*/  LDL R46, [R1+0xdf4] ;  /* 0x000df400012e7983 */ /* 0x000f220000100800 */
[----:B------:R-:W-:-:S03]  /*90b0*/  @!P5 IMAD.MOV R51, RZ, RZ, -R51 ;  /* 0x000000ffff33d224 */ /* 0x000fc600078e0a33 */
[----:B-1----:R-:W4:Y:S01]  /*90c0*/  LDL R48, [R1+0xe10] ;  /* 0x000e100001307983 */ /* 0x002f220000100800 */
[----:B------:R-:W-:Y:S01]  /*90d0*/  @!P3 IMAD.MOV R47, RZ, RZ, -R47 ;  /* 0x000000ffff2fb224 */ /* 0x000fe200078e0a2f */
[----:B--2---:R-:W-:Y:S02]  /*90e0*/  ISETP.GE.AND P5, PT, R49, RZ, PT ;  /* 0x000000ff3100720c */ /* 0x004fe40003fa6270 */
[----:B------:R-:W2:Y:S01]  /*90f0*/  LDL R49, [R1+0xe14] ;  /* 0x000e140001317983 */ /* 0x000ea20000100800 */
[----:B---3--:R-:W-:Y:S01]  /*9100*/  ISETP.GE.AND P3, PT, R8, RZ, PT ;  /* 0x000000ff0800720c */ /* 0x008fe20003f66270 */
[----:B------:R-:W-:Y:S01]  /*9110*/  @!P0 IMAD.MOV R45, RZ, RZ, -R45 ;  /* 0x000000ffff2d8224 */ /* 0x000fe200078e0a2d */
[----:B------:R-:W-:Y:S01]  /*9120*/  ISETP.GE.AND P0, PT, R10, RZ, PT ;  /* 0x000000ff0a00720c */ /* 0x000fe20003f06270 */
[----:B------:R-:W-:Y:S01]  /*9130*/  @!P4 IMAD.MOV R9, RZ, RZ, -R9 ;  /* 0x000000ffff09c224 */ /* 0x000fe200078e0a09 */
[----:B------:R0:W5:Y:S09]  /*9140*/  LDL.LU R8, [R1+0xe28] ;  /* 0x000e280001087983 */ /* 0x0001720000300800 */
[----:B------:R-:W-:Y:S01]  /*9150*/  @!P3 IMAD.MOV R42, RZ, RZ, -R42 ;  /* 0x000000ffff2ab224 */ /* 0x000fe200078e0a2a */
[----:B------:R-:W-:Y:S01]  /*9160*/  ISETP.GE.AND P3, PT, R13, RZ, PT ;  /* 0x000000ff0d00720c */ /* 0x000fe20003f66270 */
[----:B------:R-:W-:Y:S01]  /*9170*/  IMAD.MOV.U32 R13, RZ, RZ, R40 ;  /* 0x000000ffff0d7224 */ /* 0x000fe200078e0028 */
[----:B------:R1:W-:Y:S01]  /*9180*/  STL [R1+0x38], R9 ;  /* 0x0000380901007387 */ /* 0x0003e20000100800 */
[----:B------:R-:W-:-:S02]  /*9190*/  @!P1 IMAD.MOV R43, RZ, RZ, -R43 ;  /* 0x000000ffff2b9224 */ /* 0x000fc400078e0a2b */
[----:B------:R-:W-:Y:S01]  /*91a0*/  @!P0 IMAD.MOV R13, RZ, RZ, -R13 ;  /* 0x000000ffff0d8224 */ /* 0x000fe200078e0a0d */
[----:B----4-:R-:W-:Y:S02]  /*91b0*/  ISETP.GE.AND P1, PT, R11, RZ, PT ;  /* 0x000000ff0b00720c */ /* 0x010fe40003f26270 */
[----:B------:R-:W-:Y:S01]  /*91c0*/  PRMT R40, RZ, 0x7610, R40 ;  /* 0x00007610ff287816 */ /* 0x000fe20000000028 */
[----:B-1----:R0:W5:Y:S01]  /*91d0*/  LDL.LU R9, [R1+0xe24] ;  /* 0x000e240001097983 */ /* 0x0021620000300800 */
[----:B------:R-:W-:Y:S01]  /*91e0*/  ISETP.GE.AND P4, PT, R46, RZ, PT ;  /* 0x000000ff2e00720c */ /* 0x000fe20003f86270 */
[----:B------:R-:W-:Y:S02]  /*91f0*/  IMAD.MOV.U32 R46, RZ, RZ, R44 ;  /* 0x000000ffff2e7224 */ /* 0x000fe400078e002c */
[----:B------:R0:W5:Y:S01]  /*9200*/  LDL.LU R10, [R1+0xe20] ;  /* 0x000e2000010a7983 */ /* 0x0001620000300800 */
[----:B------:R-:W1:Y:S01]  /*9210*/  S2R R44, SR_TID.X ;  /* 0x00000000002c7919 */ /* 0x000e620000002100 */
[----:B------:R-:W-:-:S02]  /*9220*/  @!P3 IMAD.MOV R38, RZ, RZ, -R38 ;  /* 0x000000ffff26b224 */ /* 0x000fc400078e0a26 */
[----:B------:R0:W5:Y:S04]  /*9230*/  LDL.LU R11, [R1+0xe1c] ;  /* 0x000e1c00010b7983 */ /* 0x0001680000300800 */
[----:B------:R3:W-:Y:S04]  /*9240*/  STL [R1+0x64], R13 ;  /* 0x0000640d01007387 */ /* 0x0007e80000100800 */
[----:B---3--:R0:W5:Y:S04]  /*9250*/  LDL.LU R13, [R1+0xe18] ;  /* 0x000e1800010d7983 */ /* 0x0081680000300800 */
[----:B------:R3:W-:Y:S04]  /*9260*/  STL [R1+0x60], R38 ;  /* 0x0000602601007387 */ /* 0x0007e80000100800 */
[----:B------:R0:W-:Y:S01]  /*9270*/  STL.S16 [R1+0xa4c], R40 ;  /* 0x000a4c2801007387 */ /* 0x0001e20000100600 */
[----:B------:R-:W-:Y:S01]  /*9280*/  @!P5 IMAD.MOV R46, RZ, RZ, -R46 ;  /* 0x000000ffff2ed224 */ /* 0x000fe200078e0a2e */
[----:B------:R-:W-:Y:S01]  /*9290*/  USHF.L.U32 UR4, UR12, 0x15, URZ ;  /* 0x000000150c047899 */ /* 0x000fe200080006ff */
[----:B------:R-:W-:-:S02]  /*92a0*/  PLOP3.LUT P0, PT, PT, PT, UP1, 0x80, 0x8 ;  /* 0x000000000008781c */ /* 0x000fc40003f0f018 */
[C---:B-1----:R-:W-:Y:S02]  /*92b0*/  LOP3.LUT P5, RZ, R44.reuse, 0x7f, RZ, 0xc0, !PT ;  /* 0x0000007f2cff7812 */ /* 0x042fe400078ac0ff */
[----:B------:R-:W-:Y:S01]  /*92c0*/  LOP3.LUT R44, R44, 0x3f, RZ, 0xc0, !PT ;  /* 0x0000003f2c2c7812 */ /* 0x000fe200078ec0ff */
[----:B------:R-:W-:Y:S01]  /*92d0*/  ULOP3.LUT UR4, UR4, 0x600000, URZ, 0xc0, !UPT ;  /* 0x0060000004047892 */ /* 0x000fe2000f8ec0ff */
[----:B------:R-:W-:Y:S01]  /*92e0*/  @!P1 IMAD.MOV R39, RZ, RZ, -R39 ;  /* 0x000000ffff279224 */ /* 0x000fe200078e0a27 */
[----:B------:R-:W-:Y:S01]  /*92f0*/  ISETP.NE.AND P6, PT, RZ, UR16, PT ;  /* 0x00000010ff007c0c */ /* 0x000fe2000bfc5270 */
[----:B------:R-:W-:Y:S01]  /*9300*/  @!P4 IMAD.MOV R41, RZ, RZ, -R41 ;  /* 0x000000ffff29c224 */ /* 0x000fe200078e0a29 */
[----:B------:R-:W-:Y:S02]  /*9310*/  ISETP.LT.AND P0, PT, R44, UR15, P0 ;  /* 0x0000000f2c007c0c */ /* 0x000fe40008701270 */
[----:B------:R-:W-:Y:S02]  /*9320*/  ISETP.GE.AND P1, PT, R48, RZ, PT ;  /* 0x000000ff3000720c */ /* 0x000fe40003f26270 */
[----:B---3--:R-:W-:Y:S01]  /*9330*/  LOP3.LUT R38, RZ, UR16, RZ, 0x33, !PT ;  /* 0x00000010ff267c12 */ /* 0x008fe2000f8e33ff */
[----:B------:R-:W1:Y:S01]  /*9340*/  LDCU.64 UR24, c[0x0][0x358] ;  /* 0x00006b00ff1877ac */ /* 0x000e620008000a00 */
[----:B------:R-:W-:-:S02]  /*9350*/  UIADD3 UR14, UPT, UPT, UR10, 0x24000, URZ ;  /* 0x000240000a0e7890 */ /* 0x000fc4000fffe0ff */
[----:B------:R-:W-:Y:S01]  /*9360*/  UIADD3 UR11, UPT, UPT, UR9, UR4, URZ ;  /* 0x00000004090b7290 */ /* 0x000fe2000fffe0ff */
[----:B------:R-:W-:Y:S01]  /*9370*/  UMOV UR8, 0x1 ;  /* 0x0000000100087882 */ /* 0x000fe20000000000 */
[----:B--2---:R-:W-:Y:S01]  /*9380*/  ISETP.GE.AND P3, PT, R49, RZ, PT ;  /* 0x000000ff3100720c */ /* 0x004fe20003f66270 */
[----:B01----:R-:W-:-:S12]  /*9390*/  BRA.U UP0, `(.L_x_5) ;  /* 0x0000000100187547 */ /* 0x003fd8000b800000 */
[----:B------:R-:W-:Y:S01]  /*93a0*/  ELECT P4, URZ, PT ;  /* 0x0000000000ff782f */ /* 0x000fe20003880000 */
[----:B------:R-:W-:Y:S01]  /*93b0*/  IMAD.MOV.U32 R40, RZ, RZ, 0x1 ;  /* 0x00000001ff287424 */ /* 0x000fe200078e00ff */
[----:B------:R-:W-:Y:S01]  /*93c0*/  UMOV UR4, 0x40 ;  /* 0x0000004000047882 */ /* 0x000fe20000000000 */
[----:B------:R-:W-:Y:S01]  /*93d0*/  UVIRTCOUNT.DEALLOC.SMPOOL 0x80 ;  /* 0x000000800000784c */ /* 0x000fe20000000000 */
[----:B------:R-:W-:-:S09]  /*93e0*/  ULEA UR4, UR5, UR4, 0x18 ;  /* 0x0000000405047291 */ /* 0x000fd2000f8ec0ff */
[----:B------:R0:W-:Y:S03]  /*93f0*/  @P4 STS.U8 [UR4], R40 ;  /* 0x00000028ff004988 */ /* 0x0001e60008000004 */
.L_x_5:
[----:B------:R1:W-:Y:S01]  /*9400*/  STL [R1+0x5c], R36 ;  /* 0x00005c2401007387 */ /* 0x0003e20000100800 */
[----:B------:R-:W-:Y:S03]  /*9410*/  STTM.x64 tmem[UR11], RZ ;  /* 0x000000ff000079ed */ /* 0x000fe6000834000b */
[----:B0-----:R-:W2:Y:S01]  /*9420*/  LDL R40, [R1+0x5c] ;  /* 0x00005c0001287983 */ /* 0x001ea20000100800 */
[----:B------:R-:W-:Y:S01]  /*9430*/  VOTEU.ALL UP2, P5 ;  /* 0x0000000000ff7886 */ /* 0x000fe20002840000 */
[----:B------:R-:W-:Y:S01]  /*9440*/  VOTEU.ALL UP3, P5 ;  /* 0x0000000000ff7886 */ /* 0x000fe20002860000 */
[C---:B------:R-:W-:Y:S01]  /*9450*/  SEL R77, R38.reuse, R77, !P6 ;  /* 0x0000004d264d7207 */ /* 0x040fe20007000000 */
[----:B------:R-:W3:Y:S01]  /*9460*/  LDL R48, [R1+0xd8c] ;  /* 0x000d8c0001307983 */ /* 0x000ee20000100800 */
[----:B------:R-:W-:Y:S01]  /*9470*/  @!P1 IMAD.MOV R37, RZ, RZ, -R37 ;  /* 0x000000ffff259224 */ /* 0x000fe200078e0a25 */
[C---:B------:R-:W-:Y:S01]  /*9480*/  SEL R74, R38.reuse, R74, !P6 ;  /* 0x0000004a264a7207 */ /* 0x040fe20007000000 */
[----:B------:R-:W0:Y:S01]  /*9490*/  LDCU UR16, c[0x0][0x3b0] ;  /* 0x00007600ff1077ac */ /* 0x000e220008000800 */
[----:B------:R-:W4:Y:S01]  /*94a0*/  LDL R49, [R1+0xd6c] ;  /* 0x000d6c0001317983 */ /* 0x000f220000100800 */
[----:B------:R-:W-:-:S02]  /*94b0*/  SEL R71, R38, R71, !P6 ;  /* 0x0000004726477207 */ /* 0x000fc40007000000 */
[----:B------:R-:W-:Y:S01]  /*94c0*/  ISETP.GT.U32.AND P4, PT, R5, R12, PT ;  /* 0x0000000c0500720c */ /* 0x000fe20003f84070 */
[----:B-1----:R-:W3:Y:S01]  /*94d0*/  LDL R36, [R1+0xdd8] ;  /* 0x000dd80001247983 */ /* 0x002ee20000100800 */
[----:B------:R-:W-:Y:S01]  /*94e0*/  SEL R68, R38, R68, !P6 ;  /* 0x0000004426447207 */ /* 0x000fe20007000000 */
[----:B------:R-:W1:Y:S02]  /*94f0*/  LDCU UR17, c[0x0][0x3b0] ;  /* 0x00007600ff1177ac */ /* 0x000e640008000800 */
[----:B------:R-:W3:Y:S04]  /*9500*/  LDL R44, [R1+0x1dc] ;  /* 0x0001dc00012c7983 */ /* 0x000ee80000100800 */
[----:B------:R-:W-:Y:S04]  /*9510*/  STL [R1+0x1000], R19 ;  /* 0x0010001301007387 */ /* 0x000fe80000100800 */
[----:B------:R0:W-:Y:S04]  /*9520*/  STL [R1+0xffc], R50 ;  /* 0x000ffc3201007387 */ /* 0x0001e80000100800 */
[----:B0-----:R-:W3:Y:S04]  /*9530*/  LDL R50, [R1+0xa4c] ;  /* 0x000a4c0001327983 */ /* 0x001ee80000100800 */
[----:B------:R-:W-:Y:S04]  /*9540*/  STL [R1+0xff8], R47 ;  /* 0x000ff82f01007387 */ /* 0x000fe80000100800 */
[----:B------:R-:W-:Y:S04]  /*9550*/  STL [R1+0xff4], R16 ;  /* 0x000ff41001007387 */ /* 0x000fe80000100800 */
[----:B------:R-:W-:Y:S04]  /*9560*/  STL [R1+0xff0], R45 ;  /* 0x000ff02d01007387 */ /* 0x000fe80000100800 */
[----:B------:R-:W-:Y:S04]  /*9570*/  STL [R1+0xfec], R17 ;  /* 0x000fec1101007387 */ /* 0x000fe80000100800 */
[----:B-----5:R-:W-:Y:S04]  /*9580*/  STL [R1+0xfe8], R91 ;  /* 0x000fe85b01007387 */ /* 0x020fe80000100800 */
[----:B------:R-:W-:Y:S04]  /*9590*/  STL [R1+0xfe4], R43 ;  /* 0x000fe42b01007387 */ /* 0x000fe80000100800 */
        /* <DEDUP_REMOVED lines=28> */
[----:B------:R-:W-:Y:S01]  /*9760*/  STL [R1+0xf90], R42 ;  /* 0x000f902a01007387 */ /* 0x000fe20000100800 */
[----:B------:R-:W-:Y:S03]  /*9770*/  STTM.x64 tmem[UR11+0x40], RZ ;  /* 0x000040ff000079ed */ /* 0x000fe6000834000b */
[----:B------:R-:W-:Y:S01]  /*9780*/  STL [R1+0xec8], R90 ;  /* 0x000ec85a01007387 */ /* 0x000fe20000100800 */
[----:B------:R-:W-:Y:S03]  /*9790*/  STTM.x64 tmem[UR11+0x80], RZ ;  /* 0x000080ff000079ed */ /* 0x000fe6000834000b */
[----:B------:R-:W-:Y:S01]  /*97a0*/  STL [R1+0xed8], R90 ;  /* 0x000ed85a01007387 */ /* 0x000fe20000100800 */
[----:B------:R-:W-:Y:S03]  /*97b0*/  STTM.x64 tmem[UR11+0xc0], RZ ;  /* 0x0000c0ff000079ed */ /* 0x000fe6000834000b */
[----:B------:R0:W-:Y:S01]  /*97c0*/  STL [R1+0xf2c], R90 ;  /* 0x000f2c5a01007387 */ /* 0x0001e20000100800 */
[----:B------:R-:W0:Y:S03]  /*97d0*/  FENCE.VIEW.ASYNC.T ;  /* 0x00000000000073c6 */ /* 0x000e260000000200 */
        /* <DEDUP_REMOVED lines=9> */
[----:B------:R-:W-:-:S04]  /*9870*/  @!UP2 UIADD3 UR4, UPT, UPT, -UR8, 0x100000, URZ ;  /* 0x001000000804a890 */ /* 0x000fc8000fffe1ff */
[----:B------:R-:W-:Y:S02]  /*9880*/  @!UP2 USHF.L.U32 UR5, UR4, 0xb, URZ ;  /* 0x0000000b0405a899 */ /* 0x000fe400080006ff */
[----:B------:R-:W-:Y:S01]  /*9890*/  @!UP2 USHF.L.U32 UR4, UR4, 0x1, URZ ;  /* 0x000000010404a899 */ /* 0x000fe200080006ff */
[----:B0-----:R-:W-:Y:S06]  /*98a0*/  BAR.SYNC.DEFER_BLOCKING 0x0 ;  /* 0x0000000000007b1d */ /* 0x001fec0000010000 */
[----:B------:R-:W-:Y:S04]  /*98b0*/  STL [R1+0xeb0], R0 ;  /* 0x000eb00001007387 */ /* 0x000fe80000100800 */
[----:B------:R-:W-:Y:S04]  /*98c0*/  STL [R1+0xfa4], R0 ;  /* 0x000fa40001007387 */ /* 0x000fe80000100800 */
[----:B------:R-:W-:Y:S04]  /*98d0*/  STL [R1+0xfb8], R0 ;  /* 0x000fb80001007387 */ /* 0x000fe80000100800 */
[----:B------:R-:W-:Y:S04]  /*98e0*/  STL [R1+0xfc4], R0 ;  /* 0x000fc40001007387 */ /* 0x000fe80000100800 */
[----:B------:R-:W-:Y:S04]  /*98f0*/  STL [R1+0xeac], R6 ;  /* 0x000eac0601007387 */ /* 0x000fe80000100800 */
[----:B------:R-:W0:Y:S02]  /*9900*/  FENCE.VIEW.ASYNC.S ;  /* 0x00000000000073c6 */ /* 0x000e240000000000 */
[----:B0-----:R0:W0:Y:S02]  /*9910*/  @!UP3 SYNCS.EXCH.64 URZ, [UR14], UR4 ;  /* 0x000000040effb5b2 */ /* 0x0010240008000100 */
[----:B------:R-:W-:Y:S04]  /*9920*/  STL [R1+0xebc], R6 ;  /* 0x000ebc0601007387 */ /* 0x000fe80000100800 */
[----:B------:R-:W-:Y:S04]  /*9930*/  STL [R1+0xf3c], R6 ;  /* 0x000f3c0601007387 */ /* 0x000fe80000100800 */
[----:B------:R-:W-:Y:S01]  /*9940*/  STL [R1+0xfac], R6 ;  /* 0x000fac0601007387 */ /* 0x000fe20000100800 */
[----:B------:R-:W-:-:S02]  /*9950*/  IMAD.MOV.U32 R90, RZ, RZ, R34 ;  /* 0x000000ffff5a7224 */ /* 0x000fc400078e0022 */
[----:B------:R-:W-:Y:S01]  /*9960*/  IMAD R77, R77, UR13, RZ ;  /* 0x0000000d4d4d7c24 */ /* 0x000fe2000f8e02ff */
[----:B------:R-:W-:Y:S01]  /*9970*/  STL [R1+0xfbc], R6 ;  /* 0x000fbc0601007387 */ /* 0x000fe20000100800 */
[----:B--2---:R-:W-:-:S03]  /*9980*/  @!P3 IMAD.MOV R40, RZ, RZ, -R40 ;  /* 0x000000ffff28b224 */ /* 0x004fc600078e0a28 */
[----:B------:R-:W-:Y:S01]  /*9990*/  STL [R1+0xfc8], R6 ;  /* 0x000fc80601007387 */ /* 0x000fe20000100800 */
[----:B----4-:R-:W-:-:S03]  /*99a0*/  ISETP.GE.AND P1, PT, R49, RZ, PT ;  /* 0x000000ff3100720c */ /* 0x010fc60003f26270 */
[----:B------:R2:W-:Y:S01]  /*99b0*/  @!P3 STL [R1+0x5c], R40 ;  /* 0x00005c280100b387 */ /* 0x0005e20000100800 */
[----:B---3--:R-:W-:Y:S01]  /*99c0*/  ISETP.GE.AND P3, PT, R48, RZ, PT ;  /* 0x000000ff3000720c */ /* 0x008fe20003f66270 */
[----:B------:R-:W-:Y:S02]  /*99d0*/  IMAD R74, R74, UR13, RZ ;  /* 0x0000000d4a4a7c24 */ /* 0x000fe4000f8e02ff */
[----:B------:R-:W-:Y:S02]  /*99e0*/  IMAD R71, R71, UR13, RZ ;  /* 0x0000000d47477c24 */ /* 0x000fe4000f8e02ff */
[----:B------:R-:W-:Y:S02]  /*99f0*/  IMAD R68, R68, UR13, RZ ;  /* 0x0000000d44447c24 */ /* 0x000fe4000f8e02ff */
[----:B------:R-:W-:Y:S01]  /*9a00*/  @!P4 IMAD.IADD R12, R12, 0x1, -R5 ;  /* 0x000000010c0cc824 */ /* 0x000fe200078e0a05 */
[----:B------:R-:W-:Y:S01]  /*9a10*/  PRMT R19, RZ, 0x7610, R19 ;  /* 0x00007610ff137816 */ /* 0x000fe20000000013 */
[----:B--2---:R-:W2:Y:S01]  /*9a20*/  LDL R40, [R1+0xd5c] ;  /* 0x000d5c0001287983 */ /* 0x004ea20000100800 */
[----:B------:R-:W-:Y:S01]  /*9a30*/  PRMT R16, RZ, 0x7610, R16 ;  /* 0x00007610ff107816 */ /* 0x000fe20000000010 */
[----:B0-----:R-:W0:Y:S02]  /*9a40*/  LDCU UR4, c[0x0][0x3b0] ;  /* 0x00007600ff0477ac */ /* 0x001e240008000800 */
[----:B------:R-:W-:Y:S01]  /*9a50*/  @!P3 IMAD.MOV R90, RZ, RZ, -R90 ;  /* 0x000000ffff5ab224 */ /* 0x000fe200078e0a5a */
[C---:B------:R-:W-:Y:S01]  /*9a60*/  LEA R39, P3, R77.reuse, R4, 0x1 ;  /* 0x000000044d277211 */ /* 0x040fe200078608ff */
[----:B------:R-:W3:Y:S03]  /*9a70*/  LDCU UR5, c[0x0][0x3b0] ;  /* 0x00007600ff0577ac */ /* 0x000ee60008000800 */
[----:B------:R-:W-:Y:S01]  /*9a80*/  LEA.HI.X.SX32 R48, R77, R3, 0x1, P3 ;  /* 0x000000034d307211 */ /* 0x000fe200018f0eff */
[----:B------:R-:W-:Y:S04]  /*9a90*/  STL [R1+0xf30], R90 ;  /* 0x000f305a01007387 */ /* 0x000fe80000100800 */
[----:B------:R-:W-:Y:S01]  /*9aa0*/  STL [R1+0xd0], R39 ;  /* 0x0000d02701007387 */ /* 0x000fe20000100800 */
[----:B------:R-:W-:-:S03]  /*9ab0*/  @P0 IMAD.MOV.U32 R49, RZ, RZ, R48 ;  /* 0x000000ffff310224 */ /* 0x000fc600078e0030 */
[----:B------:R4:W-:Y:S02]  /*9ac0*/  STL [R1+0xcc], R48 ;  /* 0x0000cc3001007387 */ /* 0x0009e40000100800 */
[----:B----4-:R-:W-:Y:S01]  /*9ad0*/  @P0 IMAD.MOV.U32 R48, RZ, RZ, R39 ;  /* 0x000000ffff300224 */ /* 0x010fe200078e0027 */
[----:B------:R-:W-:Y:S06]  /*9ae0*/  BAR.SYNC.DEFER_BLOCKING 0x0 ;  /* 0x0000000000007b1d */ /* 0x000fec0000010000 */
[----:B------:R4:W3:Y:S01]  /*9af0*/  @P0 LDG.E.U16 R50, desc[UR24][R48.64] ;  /* 0x0000001830320981 */ /* 0x0008e2000c1e1500 */
[----:B------:R-:W-:Y:S01]  /*9b00*/  @!P1 IMAD.MOV R35, RZ, RZ, -R35 ;  /* 0x000000ffff239224 */ /* 0x000fe200078e0a23 */
[----:B------:R-:W-:-:S02]  /*9b10*/  ISETP.GT.U32.AND P1, PT, R5, R44, PT ;  /* 0x0000002c0500720c */ /* 0x000fc40003f24070 */
[----:B------:R-:W-:-:S11]  /*9b20*/  ISETP.GT.U32.AND P3, PT, R5, R13, PT ;  /* 0x0000000d0500720c */ /* 0x000fd60003f64070 */
[----:B------:R-:W-:-:S05]  /*9b30*/  @!P1 IMAD.IADD R44, R44, 0x1, -R5 ;  /* 0x000000012c2c9824 */ /* 0x000fca00078e0a05 */
[----:B------:R0:W-:Y:S01]  /*9b40*/  @!P1 STL [R1+0x1dc], R44 ;  /* 0x0001dc2c01009387 */ /* 0x0001e20000100800 */
[----:B------:R-:W-:Y:S02]  /*9b50*/  IMAD.MOV.U32 R77, RZ, RZ, R33 ;  /* 0x000000ffff4d7224 */ /* 0x000fe400078e0021 */
[----:B------:R-:W-:Y:S01]  /*9b60*/  @!P3 IMAD.IADD R13, R13, 0x1, -R5 ;  /* 0x000000010d0db824 */ /* 0x000fe200078e0a05 */
[C---:B----4-:R-:W-:Y:S01]  /*9b70*/  LEA R48, P3, R74.reuse, R4, 0x1 ;  /* 0x000000044a307211 */ /* 0x050fe200078608ff */
[----:B0-----:R-:W4:Y:S03]  /*9b80*/  LDL R44, [R1+0xdbc] ;  /* 0x000dbc00012c7983 */ /* 0x001f260000100800 */
[----:B------:R-:W-:Y:S02]  /*9b90*/  LEA.HI.X.SX32 R49, R74, R3, 0x1, P3 ;  /* 0x000000034a317211 */ /* 0x000fe400018f0eff */
[----:B------:R-:W-:-:S02]  /*9ba0*/  ISETP.GE.AND P4, PT, R36, RZ, PT ;  /* 0x000000ff2400720c */ /* 0x000fc40003f86270 */
[CC--:B------:R-:W-:Y:S01]  /*9bb0*/  LEA R36, P3, R68.reuse, R4.reuse, 0x1 ;  /* 0x0000000444247211 */ /* 0x0c0fe200078608ff */
[----:B------:R0:W4:Y:S01]  /*9bc0*/  @P0 LDG.E.U16 R19, desc[UR24][R48.64] ;  /* 0x0000001830130981 */ /* 0x000122000c1e1500 */
[----:B------:R-:W-:Y:S02]  /*9bd0*/  PRMT R90, RZ, 0x7610, R90 ;  /* 0x00007610ff5a7816 */ /* 0x000fe4000000005a */
[----:B------:R-:W-:Y:S02]  /*9be0*/  LEA.HI.X.SX32 R39, R68, R3, 0x1, P3 ;  /* 0x0000000344277211 */ /* 0x000fe400018f0eff */
[----:B--2---:R-:W-:Y:S02]  /*9bf0*/  ISETP.GE.AND P1, PT, R40, RZ, PT ;  /* 0x000000ff2800720c */ /* 0x004fe40003f26270 */
[----:B------:R-:W2:Y:S11]  /*9c00*/  LDL R40, [R1+0xdcc] ;  /* 0x000dcc0001287983 */ /* 0x000eb60000100800 */
[----:B------:R-:W-:Y:S01]  /*9c10*/  @!P1 IMAD.MOV R77, RZ, RZ, -R77 ;  /* 0x000000ffff4d9224 */ /* 0x000fe200078e0a4d */
[----:B------:R-:W-:-:S04]  /*9c20*/  LEA R91, P1, R71, R4, 0x1 ;  /* 0x00000004475b7211 */ /* 0x000fc800078208ff */
[----:B------:R-:W-:Y:S04]  /*9c30*/  STL [R1+0xf34], R77 ;  /* 0x000f344d01007387 */ /* 0x000fe80000100800 */
[----:B------:R-:W-:Y:S04]  /*9c40*/  STL [R1+0xfb4], R77 ;  /* 0x000fb44d01007387 */ /* 0x000fe80000100800 */
[----:B------:R-:W-:Y:S04]  /*9c50*/  STL [R1+0xf0], R48 ;  /* 0x0000f03001007387 */ /* 0x000fe80000100800 */
[----:B------:R-:W-:Y:S04]  /*9c60*/  STL [R1+0xfcc], R77 ;  /* 0x000fcc4d01007387 */ /* 0x000fe80000100800 */
[----:B------:R-:W-:Y:S04]  /*9c70*/  STL [R1+0xec0], R74 ;  /* 0x000ec04a01007387 */ /* 0x000fe80000100800 */
[----:B------:R-:W-:Y:S04]  /*9c80*/  STL [R1+0x110], R91 ;  /* 0x0001105b01007387 */ /* 0x000fe80000100800 */
[----:B------:R-:W-:Y:S04]  /*9c90*/  STL [R1+0xed0], R74 ;  /* 0x000ed04a01007387 */ /* 0x000fe80000100800 */
[----:B---3--:R3:W-:Y:S04]  /*9ca0*/  @P0 STL [R1+0xa4c], R50 ;  /* 0x000a4c3201000387 */ /* 0x0087e80000100800 */
[----:B------:R-:W-:Y:S04]  /*9cb0*/  STL [R1+0xec], R49 ;  /* 0x0000ec3101007387 */ /* 0x000fe80000100800 */
[----:B------:R-:W-:Y:S01]  /*9cc0*/  STL [R1+0xedc], R74 ;  /* 0x000edc4a01007387 */ /* 0x000fe20000100800 */
[----:B---3--:R-:W-:-:S03]  /*9cd0*/  LEA.HI.X.SX32 R50, R71, R3, 0x1, P1 ;  /* 0x0000000347327211 */ /* 0x008fc600008f0eff */
[----:B------:R-:W-:Y:S04]  /*9ce0*/  STL [R1+0xef0], R74 ;  /* 0x000ef04a01007387 */ /* 0x000fe80000100800 */
[----:B------:R-:W-:Y:S04]  /*9cf0*/  STL [R1+0xf00], R74 ;  /* 0x000f004a01007387 */ /* 0x000fe80000100800 */
[----:B------:R-:W-:Y:S04]  /*9d00*/  STL [R1+0xf0c], R74 ;  /* 0x000f0c4a01007387 */ /* 0x000fe80000100800 */
[----:B------:R-:W-:Y:S04]  /*9d10*/  STL [R1+0xed4], R71 ;  /* 0x000ed44701007387 */ /* 0x000fe80000100800 */
[----:B------:R3:W-:Y:S04]  /*9d20*/  STL [R1+0xee8], R71 ;  /* 0x000ee84701007387 */ /* 0x0007e80000100800 */
[----:B------:R-:W-:Y:S04]  /*9d30*/  STL [R1+0x130], R36 ;  /* 0x0001302401007387 */ /* 0x000fe80000100800 */
[----:B------:R-:W-:Y:S04]  /*9d40*/  STL [R1+0x10c], R50 ;  /* 0x00010c3201007387 */ /* 0x000fe80000100800 */
[----:B---3--:R-:W3:Y:S01]  /*9d50*/  LDL.LU R71, [R1+0x1e4] ;  /* 0x0001e40001477983 */ /* 0x008ee20000300800 */
[----:B0-----:R-:W-:-:S02]  /*9d60*/  @P0 IMAD.MOV.U32 R48, RZ, RZ, R91 ;  /* 0x000000ffff300224 */ /* 0x001fc400078e005b */
[----:B------:R-:W-:-:S05]  /*9d70*/  @P0 IMAD.MOV.U32 R49, RZ, RZ, R50 ;  /* 0x000000ffff310224 */ /* 0x000fca00078e0032 */
[----:B------:R0:W2:Y:S02]  /*9d80*/  @P0 LDG.E.U16 R90, desc[UR24][R48.64] ;  /* 0x00000018305a0981 */ /* 0x0000a4000c1e1500 */
[----:B0-----:R-:W-:Y:S02]  /*9d90*/  @P0 IMAD.MOV.U32 R48, RZ, RZ, R36 ;  /* 0x000000ffff300224 */ /* 0x001fe400078e0024 */
[----:B------:R-:W-:-:S05]  /*9da0*/  @P0 IMAD.MOV.U32 R49, RZ, RZ, R39 ;  /* 0x000000ffff310224 */ /* 0x000fca00078e0027 */
[----:B------:R0:W2:Y:S01]  /*9db0*/  @P0 LDG.E.U16 R16, desc[UR24][R48.64] ;  /* 0x0000001830100981 */ /* 0x0000a2000c1e1500 */
[C---:B------:R-:W-:Y:S01]  /*9dc0*/  ISETP.GT.U32.AND P3, PT, R5.reuse, R11, PT ;  /* 0x0000000b0500720c */ /* 0x040fe20003f64070 */
[----:B------:R-:W-:Y:S01]  /*9dd0*/  @!P4 IMAD.MOV R32, RZ, RZ, -R32 ;  /* 0x000000ffff20c224 */ /* 0x000fe200078e0a20 */
[----:B------:R-:W-:Y:S02]  /*9de0*/  ISETP.GT.U32.AND P4, PT, R5, R13, PT ;  /* 0x0000000d0500720c */ /* 0x000fe40003f84070 */
[C---:B------:R-:W-:Y:S01]  /*9df0*/  SEL R65, R38.reuse, R65, !P6 ;  /* 0x0000004126417207 */ /* 0x040fe20007000000 */
[----:B----4-:R4:W-:Y:S01]  /*9e00*/  STL [R1+0xa48], R19 ;  /* 0x000a481301007387 */ /* 0x0109e20000100800 */
[----:B------:R-:W-:Y:S01]  /*9e10*/  SEL R62, R38, R62, !P6 ;  /* 0x0000003e263e7207 */ /* 0x000fe20007000000 */
[----:B------:R-:W-:Y:S02]  /*9e20*/  IMAD.MOV.U32 R68, RZ, RZ, R31 ;  /* 0x000000ffff447224 */ /* 0x000fe400078e001f */
[----:B------:R-:W-:-:S02]  /*9e30*/  IMAD R65, R65, UR13, RZ ;  /* 0x0000000d41417c24 */ /* 0x000fc4000f8e02ff */
[----:B------:R-:W-:Y:S01]  /*9e40*/  IMAD R62, R62, UR13, RZ ;  /* 0x0000000d3e3e7c24 */ /* 0x000fe2000f8e02ff */
[----:B----4-:R-:W4:Y:S01]  /*9e50*/  LDL.LU R19, [R1+0x1000] ;  /* 0x0010000001137983 */ /* 0x010f220000300800 */
[----:B------:R-:W-:-:S03]  /*9e60*/  @!P3 IMAD.IADD R11, R11, 0x1, -R5 ;  /* 0x000000010b0bb824 */ /* 0x000fc600078e0a05 */
[----:B------:R1:W-:Y:S01]  /*9e70*/  STL [R1+0x12c], R39 ;  /* 0x00012c2701007387 */ /* 0x0003e20000100800 */
[----:B0-----:R-:W-:-:S03]  /*9e80*/  LEA R48, P3, R65, R4, 0x1 ;  /* 0x0000000441307211 */ /* 0x001fc600078608ff */
[----:B------:R-:W4:Y:S01]  /*9e90*/  LDL.LU R50, [R1+0xffc] ;  /* 0x000ffc0001327983 */ /* 0x000f220000300800 */
[----:B------:R-:W-:Y:S01]  /*9ea0*/  @!P4 IMAD.IADD R13, R13, 0x1, -R5 ;  /* 0x000000010d0dc824 */ /* 0x000fe200078e0a05 */
[----:B------:R-:W-:Y:S02]  /*9eb0*/  ISETP.GE.AND P4, PT, R44, RZ, PT ;  /* 0x000000ff2c00720c */ /* 0x000fe40003f86270 */
[----:B------:R-:W-:Y:S02]  /*9ec0*/  LEA.HI.X.SX32 R49, R65, R3, 0x1, P3 ;  /* 0x0000000341317211 */ /* 0x000fe400018f0eff */
[----:B------:R-:W-:Y:S02]  /*9ed0*/  SEL R59, R38, R59, !P6 ;  /* 0x0000003b263b7207 */ /* 0x000fe40007000000 */
[----:B------:R-:W-:-:S03]  /*9ee0*/  PRMT R47, RZ, 0x7610, R47 ;  /* 0x00007610ff2f7816 */ /* 0x000fc6000000002f */
[----:B------:R-:W-:Y:S01]  /*9ef0*/  IMAD R59, R59, UR13, RZ ;  /* 0x0000000d3b3b7c24 */ /* 0x000fe2000f8e02ff */
[----:B------:R-:W-:Y:S02]  /*9f00*/  PRMT R86, RZ, 0x7610, R86 ;  /* 0x00007610ff567816 */ /* 0x000fe40000000056 */
[----:B------:R0:W4:Y:S02]  /*9f10*/  @P0 LDG.E.U16 R47, desc[UR24][R48.64] ;  /* 0x00000018302f0981 */ /* 0x000124000c1e1500 */
[----:B------:R-:W-:-:S04]  /*9f20*/  LEA R36, P3, R59, R4, 0x1 ;  /* 0x000000043b247211 */ /* 0x000fc800078608ff */
[----:B-1----:R-:W-:Y:S02]  /*9f30*/  LEA.HI.X.SX32 R39, R59, R3, 0x1, P3 ;  /* 0x000000033b277211 */ /* 0x002fe400018f0eff */
[----:B------:R-:W-:Y:S02]  /*9f40*/  PRMT R34, RZ, 0x7610, R34 ;  /* 0x00007610ff227816 */ /* 0x000fe40000000022 */
[----:B---3--:R-:W-:-:S13]  /*9f50*/  ISETP.GT.U32.AND P1, PT, R5, R71, PT ;  /* 0x000000470500720c */ /* 0x008fda0003f24070 */
[----:B------:R-:W-:Y:S01]  /*9f60*/  @!P1 IMAD.IADD R71, R71, 0x1, -R5 ;  /* 0x0000000147479824 */ /* 0x000fe200078e0a05 */
[----:B--2---:R-:W-:Y:S01]  /*9f70*/  ISETP.GE.AND P1, PT, R40, RZ, PT ;  /* 0x000000ff2800720c */ /* 0x004fe20003f26270 */
[----:B------:R1:W-:Y:S04]  /*9f80*/  STL [R1+0xa44], R90 ;  /* 0x000a445a01007387 */ /* 0x0003e80000100800 */
[----:B-1----:R-:W2:Y:S08]  /*9f90*/  LDL.LU R90, [R1+0x1f0] ;  /* 0x0001f000015a7983 */ /* 0x002eb00000300800 */
[----:B------:R-:W-:Y:S01]  /*9fa0*/  @!P1 IMAD.MOV R68, RZ, RZ, -R68 ;  /* 0x000000ffff449224 */ /* 0x000fe200078e0a44 */
[----:B------:R-:W3:Y:S01]  /*9fb0*/  LDL R40, [R1+0xd98] ;  /* 0x000d980001287983 */ /* 0x000ee20000100800 */
[----:B------:R-:W-:-:S03]  /*9fc0*/  LEA R91, P1, R62, R4, 0x1 ;  /* 0x000000043e5b7211 */ /* 0x000fc600078208ff */
[----:B------:R-:W3:Y:S04]  /*9fd0*/  LDL R44, [R1+0xd7c] ;  /* 0x000d7c00012c7983 */ /* 0x000ee80000100800 */
[----:B------:R-:W-:Y:S04]  /*9fe0*/  STL [R1+0xf38], R68 ;  /* 0x000f384401007387 */ /* 0x000fe80000100800 */
[----:B------:R0:W-:Y:S04]  /*9ff0*/  STL [R1+0x150], R48 ;  /* 0x0001503001007387 */ /* 0x0001e80000100800 */
[----:B------:R-:W-:Y:S04]  /*a000*/  STL [R1+0xee0], R65 ;  /* 0x000ee04101007387 */ /* 0x000fe80000100800 */
[----:B------:R-:W-:Y:S04]  /*a010*/  STL [R1+0x170], R91 ;  /* 0x0001705b01007387 */ /* 0x000fe80000100800 */
[----:B------:R-:W-:Y:S04]  /*a020*/  STL [R1+0x14c], R49 ;  /* 0x00014c3101007387 */ /* 0x000fe80000100800 */
[----:B------:R1:W-:Y:S01]  /*a030*/  STL [R1+0xa40], R16 ;  /* 0x000a401001007387 */ /* 0x0003e20000100800 */
[----:B0-----:R-:W-:Y:S01]  /*a040*/  @P0 IMAD.MOV.U32 R48, RZ, RZ, R91 ;  /* 0x000000ffff300224 */ /* 0x001fe200078e005b */
[----:B-1----:R-:W-:-:S05]  /*a050*/  LEA.HI.X.SX32 R16, R62, R3, 0x1, P1 ;  /* 0x000000033e107211 */ /* 0x002fca00008f0eff */
[----:B------:R-:W-:-:S05]  /*a060*/  @P0 IMAD.MOV.U32 R49, RZ, RZ, R16 ;  /* 0x000000ffff310224 */ /* 0x000fca00078e0010 */
[----:B------:R0:W3:Y:S02]  /*a070*/  @P0 LDG.E.U16 R86, desc[UR24][R48.64] ;  /* 0x0000001830560981 */ /* 0x0000e4000c1e1500 */
[----:B0-----:R-:W-:Y:S02]  /*a080*/  @P0 IMAD.MOV.U32 R48, RZ, RZ, R36 ;  /* 0x000000ffff300224 */ /* 0x001fe400078e0024 */
[----:B------:R-:W-:-:S05]  /*a090*/  @P0 IMAD.MOV.U32 R49, RZ, RZ, R39 ;  /* 0x000000ffff310224 */ /* 0x000fca00078e0027 */
[----:B------:R0:W3:Y:S01]  /*a0a0*/  @P0 LDG.E.U16 R34, desc[UR24][R48.64] ;  /* 0x0000001830220981 */ /* 0x0000e2000c1e1500 */
[C---:B------:R-:W-:Y:S01]  /*a0b0*/  ISETP.GT.U32.AND P1, PT, R5.reuse, R11, PT ;  /* 0x0000000b0500720c */ /* 0x040fe20003f24070 */
[----:B------:R-:W-:Y:S01]  /*a0c0*/  @!P4 IMAD.MOV R30, RZ, RZ, -R30 ;  /* 0x000000ffff1ec224 */ /* 0x000fe200078e0a1e */
[----:B------:R-:W-:Y:S01]  /*a0d0*/  ISETP.GT.U32.AND P4, PT, R5, R71, PT ;  /* 0x000000470500720c */ /* 0x000fe20003f84070 */
[----:B------:R-:W-:Y:S01]  /*a0e0*/  STL [R1+0xee4], R62 ;  /* 0x000ee43e01007387 */ /* 0x000fe20000100800 */
[----:B------:R-:W-:-:S09]  /*a0f0*/  SEL R56, R38, R56, !P6 ;  /* 0x0000003826387207 */ /* 0x000fd20007000000 */
[----:B------:R-:W-:Y:S01]  /*a100*/  @!P1 IMAD.IADD R11, R11, 0x1, -R5 ;  /* 0x000000010b0b9824 */ /* 0x000fe200078e0a05 */
[----:B------:R-:W-:Y:S01]  /*a110*/  STL [R1+0xef4], R62 ;  /* 0x000ef43e01007387 */ /* 0x000fe20000100800 */
[----:B------:R-:W-:-:S03]  /*a120*/  IMAD R56, R56, UR13, RZ ;  /* 0x0000000d38387c24 */ /* 0x000fc6000f8e02ff */
[----:B------:R1:W-:Y:S01]  /*a130*/  STL [R1+0x190], R36 ;  /* 0x0001902401007387 */ /* 0x0003e20000100800 */
[----:B------:R-:W-:Y:S01]  /*a140*/  @!P4 IMAD.IADD R71, R71, 0x1, -R5 ;  /* 0x000000014747c824 */ /* 0x000fe200078e0a05 */
[----:B------:R-:W-:Y:S02]  /*a150*/  SEL R76, R38, R76, !P6 ;  /* 0x0000004c264c7207 */ /* 0x000fe40007000000 */
[----:B------:R-:W-:Y:S04]  /*a160*/  STL [R1+0x16c], R16 ;  /* 0x00016c1001007387 */ /* 0x000fe80000100800 */
[----:B------:R-:W-:Y:S01]  /*a170*/  STL [R1+0xeec], R59 ;  /* 0x000eec3b01007387 */ /* 0x000fe20000100800 */
[----:B-1----:R-:W-:-:S03]  /*a180*/  IMAD.MOV.U32 R36, RZ, RZ, R29 ;  /* 0x000000ffff247224 */ /* 0x002fc600078e001d */
[----:B------:R-:W-:Y:S04]  /*a190*/  STL [R1+0x18c], R39 ;  /* 0x00018c2701007387 */ /* 0x000fe80000100800 */
[----:B----4-:R1:W-:Y:S01]  /*a1a0*/  STL [R1+0xa3c], R47 ;  /* 0x000a3c2f01007387 */ /* 0x0103e20000100800 */
[----:B------:R-:W-:Y:S01]  /*a1b0*/  IMAD R76, R76, UR13, RZ ;  /* 0x0000000d4c4c7c24 */ /* 0x000fe2000f8e02ff */
[----:B------:R-:W-:Y:S02]  /*a1c0*/  SEL R73, R38, R73, !P6 ;  /* 0x0000004926497207 */ /* 0x000fe40007000000 */
[----:B-1----:R-:W4:Y:S04]  /*a1d0*/  LDL.LU R47, [R1+0xff8] ;  /* 0x000ff800012f7983 */ /* 0x002f280000300800 */
[----:B------:R-:W4:Y:S04]  /*a1e0*/  LDL.LU R16, [R1+0xff4] ;  /* 0x000ff40001107983 */ /* 0x000f280000300800 */
[----:B------:R-:W-:Y:S01]  /*a1f0*/  STL [R1+0xf40], R71 ;  /* 0x000f404701007387 */ /* 0x000fe20000100800 */
[----:B------:R-:W-:Y:S01]  /*a200*/  PRMT R45, RZ, 0x7610, R45 ;  /* 0x00007610ff2d7816 */ /* 0x000fe2000000002d */
[----:B------:R-:W-:Y:S01]  /*a210*/  IMAD R73, R73, UR13, RZ ;  /* 0x0000000d49497c24 */ /* 0x000fe2000f8e02ff */
[----:B------:R-:W-:-:S02]  /*a220*/  PRMT R59, RZ, 0x7610, R59 ;  /* 0x00007610ff3b7816 */ /* 0x000fc4000000003b */
[----:B------:R-:W-:Y:S02]  /*a230*/  PRMT R31, RZ, 0x7610, R31 ;  /* 0x00007610ff1f7816 */ /* 0x000fe4000000001f */
[----:B--2---:R-:W-:Y:S02]  /*a240*/  ISETP.GT.U32.AND P3, PT, R5, R90, PT ;  /* 0x0000005a0500720c */ /* 0x004fe40003f64070 */
[----:B---3--:R-:W-:Y:S02]  /*a250*/  ISETP.GE.AND P1, PT, R40, RZ, PT ;  /* 0x000000ff2800720c */ /* 0x008fe40003f26270 */
[----:B------:R-:W2:Y:S01]  /*a260*/  LDL R40, [R1+0xd64] ;  /* 0x000d640001287983 */ /* 0x000ea20000100800 */
[----:B------:R-:W-:-:S03]  /*a270*/  ISETP.GE.AND P4, PT, R44, RZ, PT ;  /* 0x000000ff2c00720c */ /* 0x000fc60003f86270 */
[----:B------:R-:W3:Y:S05]  /*a280*/  LDL R44, [R1+0xd3c] ;  /* 0x000d3c00012c7983 */ /* 0x000eea0000100800 */
[----:B------:R-:W-:Y:S01]  /*a290*/  @!P3 IMAD.IADD R90, R90, 0x1, -R5 ;  /* 0x000000015a5ab824 */ /* 0x000fe200078e0a05 */
[----:B0-----:R-:W-:Y:S01]  /*a2a0*/  LEA R48, P3, R56, R4, 0x1 ;  /* 0x0000000438307211 */ /* 0x001fe200078608ff */
[----:B------:R-:W-:-:S05]  /*a2b0*/  @!P1 IMAD.MOV R36, RZ, RZ, -R36 ;  /* 0x000000ffff249224 */ /* 0x000fca00078e0a24 */
[----:B------:R0:W-:Y:S01]  /*a2c0*/  STL [R1+0xf28], R36 ;  /* 0x000f282401007387 */ /* 0x0001e20000100800 */
[----:B------:R-:W-:-:S05]  /*a2d0*/  LEA.HI.X.SX32 R49, R56, R3, 0x1, P3 ;  /* 0x0000000338317211 */ /* 0x000fca00018f0eff */
[----:B------:R1:W4:Y:S04]  /*a2e0*/  @P0 LDG.E.U16 R45, desc[UR24][R48.64] ;  /* 0x00000018302d0981 */ /* 0x000328000c1e1500 */
[----:B0-----:R-:W4:Y:S04]  /*a2f0*/  LDL.LU R36, [R1+0x1fc] ;  /* 0x0001fc0001247983 */ /* 0x001f280000300800 */
[----:B------:R-:W-:Y:S04]  /*a300*/  STL [R1+0x1b0], R48 ;  /* 0x0001b03001007387 */ /* 0x000fe80000100800 */
[----:B------:R0:W-:Y:S04]  /*a310*/  STL [R1+0xa38], R86 ;  /* 0x000a385601007387 */ /* 0x0001e80000100800 */
[----:B------:R-:W-:Y:S01]  /*a320*/  STL [R1+0xefc], R56 ;  /* 0x000efc3801007387 */ /* 0x000fe20000100800 */
[----:B0-----:R-:W-:-:S04]  /*a330*/  LEA R86, P1, R76, R4, 0x1 ;  /* 0x000000044c567211 */ /* 0x001fc800078208ff */
[----:B------:R-:W-:Y:S01]  /*a340*/  LEA.HI.X.SX32 R91, R76, R3, 0x1, P1 ;  /* 0x000000034c5b7211 */ /* 0x000fe200008f0eff */
[----:B------:R-:W-:Y:S04]  /*a350*/  STL [R1+0xd8], R86 ;  /* 0x0000d85601007387 */ /* 0x000fe80000100800 */
[----:B------:R-:W-:Y:S04]  /*a360*/  STL [R1+0xf20], R56 ;  /* 0x000f203801007387 */ /* 0x000fe80000100800 */
[----:B------:R0:W-:Y:S01]  /*a370*/  STL [R1+0x1ac], R49 ;  /* 0x0001ac3101007387 */ /* 0x0001e20000100800 */
[----:B-1----:R-:W-:-:S03]  /*a380*/  @P0 IMAD.MOV.U32 R48, RZ, RZ, R86 ;  /* 0x000000ffff300224 */ /* 0x002fc600078e0056 */
[----:B------:R1:W-:Y:S01]  /*a390*/  STL [R1+0xa34], R34 ;  /* 0x000a342201007387 */ /* 0x0003e20000100800 */
[----:B0-----:R-:W-:Y:S01]  /*a3a0*/  @P0 IMAD.MOV.U32 R49, RZ, RZ, R91 ;  /* 0x000000ffff310224 */ /* 0x001fe200078e005b */
[----:B-1----:R-:W-:-:S04]  /*a3b0*/  LEA R34, P3, R73, R4, 0x1 ;  /* 0x0000000449227211 */ /* 0x002fc800078608ff */
[----:B------:R0:W4:Y:S01]  /*a3c0*/  @P0 LDG.E.U16 R59, desc[UR24][R48.64] ;  /* 0x00000018303b0981 */ /* 0x000122000c1e1500 */
[----:B------:R-:W-:Y:S01]  /*a3d0*/  LEA.HI.X.SX32 R39, R73, R3, 0x1, P3 ;  /* 0x0000000349277211 */ /* 0x000fe200018f0eff */
[----:B0-----:R-:W-:-:S04]  /*a3e0*/  @P0 IMAD.MOV.U32 R48, RZ, RZ, R34 ;  /* 0x000000ffff300224 */ /* 0x001fc800078e0022 */
[----:B------:R-:W-:-:S05]  /*a3f0*/  @P0 IMAD.MOV.U32 R49, RZ, RZ, R39 ;  /* 0x000000ffff310224 */ /* 0x000fca00078e0027 */
[----:B------:R0:W4:Y:S01]  /*a400*/  @P0 LDG.E.U16 R31, desc[UR24][R48.64] ;  /* 0x00000018301f0981 */ /* 0x000122000c1e1500 */
[----:B------:R-:W-:Y:S01]  /*a410*/  @!P4 IMAD.MOV R28, RZ, RZ, -R28 ;  /* 0x000000ffff1cc224 */ /* 0x000fe200078e0a1c */
[C---:B------:R-:W-:Y:S02]  /*a420*/  ISETP.GT.U32.AND P4, PT, R5.reuse, R90, PT ;  /* 0x0000005a0500720c */ /* 0x040fe40003f84070 */
[----:B------:R-:W-:Y:S02]  /*a430*/  ISETP.GT.U32.AND P1, PT, R5, R10, PT ;  /* 0x0000000a0500720c */ /* 0x000fe40003f24070 */
[C---:B------:R-:W-:Y:S02]  /*a440*/  SEL R70, R38.reuse, R70, !P6 ;  /* 0x0000004626467207 */ /* 0x040fe40007000000 */
[----:B------:R-:W-:-:S07]  /*a450*/  SEL R67, R38, R67, !P6 ;  /* 0x0000004326437207 */ /* 0x000fce0007000000 */
[----:B------:R-:W-:Y:S01]  /*a460*/  @!P4 IMAD.IADD R90, R90, 0x1, -R5 ;  /* 0x000000015a5ac824 */ /* 0x000fe200078e0a05 */
[----:B------:R-:W-:Y:S01]  /*a470*/  STL [R1+0xf44], R56 ;  /* 0x000f443801007387 */ /* 0x000fe20000100800 */
[----:B------:R-:W-:-:S03]  /*a480*/  IMAD R70, R70, UR13, RZ ;  /* 0x0000000d46467c24 */ /* 0x000fc6000f8e02ff */
[----:B------:R-:W-:Y:S01]  /*a490*/  STL [R1+0xf04], R76 ;  /* 0x000f044c01007387 */ /* 0x000fe20000100800 */
[----:B------:R-:W-:-:S03]  /*a4a0*/  IMAD R67, R67, UR13, RZ ;  /* 0x0000000d43437c24 */ /* 0x000fc6000f8e02ff */
[----:B------:R-:W-:Y:S01]  /*a4b0*/  STL [R1+0xf8], R34 ;  /* 0x0000f82201007387 */ /* 0x000fe20000100800 */
[----:B------:R-:W-:-:S03]  /*a4c0*/  @!P1 IMAD.IADD R10, R10, 0x1, -R5 ;  /* 0x000000010a0a9824 */ /* 0x000fc600078e0a05 */
[----:B------:R-:W-:Y:S01]  /*a4d0*/  STL [R1+0xd4], R91 ;  /* 0x0000d45b01007387 */ /* 0x000fe20000100800 */
[----:B------:R-:W-:-:S03]  /*a4e0*/  SEL R64, R38, R64, !P6 ;  /* 0x0000004026407207 */ /* 0x000fc60007000000 */
[----:B------:R-:W-:Y:S04]  /*a4f0*/  STL [R1+0xf10], R73 ;  /* 0x000f104901007387 */ /* 0x000fe80000100800 */
[----:B------:R-:W-:Y:S01]  /*a500*/  STL [R1+0xf4], R39 ;  /* 0x0000f42701007387 */ /* 0x000fe20000100800 */
[----:B------:R-:W-:Y:S01]  /*a510*/  IMAD R64, R64, UR13, RZ ;  /* 0x0000000d40407c24 */ /* 0x000fe2000f8e02ff */
[----:B------:R-:W-:Y:S02]  /*a520*/  PRMT R17, RZ, 0x7610, R17 ;  /* 0x00007610ff117816 */ /* 0x000fe40000000011 */
[----:B------:R-:W-:Y:S02]  /*a530*/  PRMT R41, RZ, 0x7610, R41 ;  /* 0x00007610ff297816 */ /* 0x000fe40000000029 */
[----:B------:R-:W-:-:S02]  /*a540*/  PRMT R29, RZ, 0x7610, R29 ;  /* 0x00007610ff1d7816 */ /* 0x000fc4000000001d */
[----:B---3--:R-:W-:Y:S02]  /*a550*/  ISETP.GE.AND P4, PT, R44, RZ, PT ;  /* 0x000000ff2c00720c */ /* 0x008fe40003f86270 */
[----:B--2---:R-:W-:Y:S02]  /*a560*/  ISETP.GE.AND P1, PT, R40, RZ, PT ;  /* 0x000000ff2800720c */ /* 0x004fe40003f26270 */
[----:B----4-:R-:W-:Y:S01]  /*a570*/  ISETP.GT.U32.AND P3, PT, R5, R36, PT ;  /* 0x000000240500720c */ /* 0x010fe20003f64070 */
[----:B------:R1:W-:Y:S08]  /*a580*/  STL [R1+0xa2c], R45 ;  /* 0x000a2c2d01007387 */ /* 0x0003f00000100800 */
[----:B------:R-:W-:Y:S01]  /*a590*/  @!P4 IMAD.MOV R26, RZ, RZ, -R26 ;  /* 0x000000ffff1ac224 */ /* 0x000fe200078e0a1a */
[-C--:B------:R-:W-:Y:S01]  /*a5a0*/  LEA R86, P4, R67, R4.reuse, 0x1 ;  /* 0x0000000443567211 */ /* 0x080fe200078808ff */
[----:B-1----:R-:W2:Y:S02]  /*a5b0*/  LDL.LU R45, [R1+0xff0] ;  /* 0x000ff000012d7983 */ /* 0x002ea40000300800 */
[----:B------:R-:W-:Y:S01]  /*a5c0*/  @!P3 IMAD.IADD R36, R36, 0x1, -R5 ;  /* 0x000000012424b824 */ /* 0x000fe200078e0a05 */
[C---:B0-----:R-:W-:Y:S01]  /*a5d0*/  LEA R48, P3, R70.reuse, R4, 0x1 ;  /* 0x0000000446307211 */ /* 0x041fe200078608ff */
[----:B------:R-:W3:Y:S04]  /*a5e0*/  LDL R44, [R1+0xd1c] ;  /* 0x000d1c00012c7983 */ /* 0x000ee80000100800 */
[----:B------:R-:W4:Y:S01]  /*a5f0*/  LDL R40, [R1+0xd28] ;  /* 0x000d280001287983 */ /* 0x000f220000100800 */
[----:B------:R-:W-:-:S02]  /*a600*/  LEA.HI.X.SX32 R49, R70, R3, 0x1, P3 ;  /* 0x0000000346317211 */ /* 0x000fc400018f0eff */
[----:B------:R-:W-:-:S03]  /*a610*/  LEA.HI.X.SX32 R91, R67, R3, 0x1, P4 ;  /* 0x00000003435b7211 */ /* 0x000fc600020f0eff */
[----:B------:R0:W2:Y:S04]  /*a620*/  @P0 LDG.E.U16 R17, desc[UR24][R48.64] ;  /* 0x0000001830110981 */ /* 0x0000a8000c1e1500 */
[----:B------:R1:W-:Y:S04]  /*a630*/  STL [R1+0xa30], R59 ;  /* 0x000a303b01007387 */ /* 0x0003e80000100800 */
[----:B-1----:R-:W2:Y:S04]  /*a640*/  LDL.LU R59, [R1+0x208] ;  /* 0x00020800013b7983 */ /* 0x002ea80000300800 */
[----:B------:R0:W-:Y:S04]  /*a650*/  STL [R1+0x118], R48 ;  /* 0x0001183001007387 */ /* 0x0001e80000100800 */
[----:B------:R-:W-:Y:S04]  /*a660*/  STL [R1+0xf14], R70 ;  /* 0x000f144601007387 */ /* 0x000fe80000100800 */
[----:B------:R-:W-:Y:S04]  /*a670*/  STL [R1+0x138], R86 ;  /* 0x0001385601007387 */ /* 0x000fe80000100800 */
[----:B------:R-:W-:Y:S04]  /*a680*/  STL [R1+0xf24], R70 ;  /* 0x000f244601007387 */ /* 0x000fe80000100800 */
[----:B------:R1:W-:Y:S04]  /*a690*/  STL [R1+0x114], R49 ;  /* 0x0001143101007387 */ /* 0x0003e80000100800 */
[----:B------:R1:W-:Y:S01]  /*a6a0*/  STL [R1+0xa28], R31 ;  /* 0x000a281f01007387 */ /* 0x0003e20000100800 */
[----:B0-----:R-:W-:-:S02]  /*a6b0*/  @P0 IMAD.MOV.U32 R48, RZ, RZ, R86 ;  /* 0x000000ffff300224 */ /* 0x001fc400078e0056 */
[----:B-1----:R-:W-:Y:S01]  /*a6c0*/  @P0 IMAD.MOV.U32 R49, RZ, RZ, R91 ;  /* 0x000000ffff310224 */ /* 0x002fe200078e005b */
[----:B------:R-:W-:-:S04]  /*a6d0*/  LEA R31, P3, R64, R4, 0x1 ;  /* 0x00000004401f7211 */ /* 0x000fc800078608ff */
[----:B------:R0:W2:Y:S01]  /*a6e0*/  @P0 LDG.E.U16 R41, desc[UR24][R48.64] ;  /* 0x0000001830290981 */ /* 0x0000a2000c1e1500 */
[----:B------:R-:W-:Y:S01]  /*a6f0*/  LEA.HI.X.SX32 R39, R64, R3, 0x1, P3 ;  /* 0x0000000340277211 */ /* 0x000fe200018f0eff */
[----:B0-----:R-:W-:-:S04]  /*a700*/  @P0 IMAD.MOV.U32 R48, RZ, RZ, R31 ;  /* 0x000000ffff300224 */ /* 0x001fc800078e001f */
[----:B------:R-:W-:-:S05]  /*a710*/  @P0 IMAD.MOV.U32 R49, RZ, RZ, R39 ;  /* 0x000000ffff310224 */ /* 0x000fca00078e0027 */
[----:B------:R0:W2:Y:S01]  /*a720*/  @P0 LDG.E.U16 R29, desc[UR24][R48.64] ;  /* 0x00000018301d0981 */ /* 0x0000a2000c1e1500 */
[----:B------:R-:W-:Y:S01]  /*a730*/  IMAD.MOV.U32 R34, RZ, RZ, R27 ;  /* 0x000000ffff227224 */ /* 0x000fe200078e001b */
[----:B------:R-:W-:-:S03]  /*a740*/  ISETP.GT.U32.AND P4, PT, R5, R36, PT ;  /* 0x000000240500720c */ /* 0x000fc60003f84070 */
[----:B------:R-:W-:Y:S01]  /*a750*/  @!P1 IMAD.MOV R34, RZ, RZ, -R34 ;  /* 0x000000ffff229224 */ /* 0x000fe200078e0a22 */
[----:B------:R-:W-:Y:S02]  /*a760*/  ISETP.GT.U32.AND P1, PT, R5, R10, PT ;  /* 0x0000000a0500720c */ /* 0x000fe40003f24070 */
[C---:B------:R-:W-:Y:S02]  /*a770*/  SEL R61, R38.reuse, R61, !P6 ;  /* 0x0000003d263d7207 */ /* 0x040fe40007000000 */
[----:B------:R-:W-:-:S05]  /*a780*/  SEL R58, R38, R58, !P6 ;  /* 0x0000003a263a7207 */ /* 0x000fca0007000000 */
[----:B------:R-:W-:-:S04]  /*a790*/  @!P4 IMAD.IADD R36, R36, 0x1, -R5 ;  /* 0x000000012424c824 */ /* 0x000fc800078e0a05 */
[----:B------:R-:W-:Y:S01]  /*a7a0*/  @!P1 IMAD.IADD R10, R10, 0x1, -R5 ;  /* 0x000000010a0a9824 */ /* 0x000fe200078e0a05 */
[----:B------:R-:W-:Y:S01]  /*a7b0*/  STL [R1+0xf18], R67 ;  /* 0x000f184301007387 */ /* 0x000fe20000100800 */
[----:B------:R-:W-:Y:S02]  /*a7c0*/  IMAD R61, R61, UR13, RZ ;  /* 0x0000000d3d3d7c24 */ /* 0x000fe4000f8e02ff */
[----:B------:R-:W-:Y:S01]  /*a7d0*/  IMAD R58, R58, UR13, RZ ;  /* 0x0000000d3a3a7c24 */ /* 0x000fe2000f8e02ff */
[----:B------:R1:W-:Y:S01]  /*a7e0*/  STL [R1+0x158], R31 ;  /* 0x0001581f01007387 */ /* 0x0003e20000100800 */
[----:B------:R-:W-:-:S03]  /*a7f0*/  SEL R55, R38, R55, !P6 ;  /* 0x0000003726377207 */ /* 0x000fc60007000000 */
[----:B------:R-:W-:Y:S01]  /*a800*/  STL [R1+0x134], R91 ;  /* 0x0001345b01007387 */ /* 0x000fe20000100800 */
[----:B-1----:R-:W-:Y:S01]  /*a810*/  IMAD.MOV.U32 R31, RZ, RZ, R25 ;  /* 0x000000ffff1f7224 */ /* 0x002fe200078e0019 */
[----:B------:R-:W-:Y:S01]  /*a820*/  PRMT R43, RZ, 0x7610, R43 ;  /* 0x00007610ff2b7816 */ /* 0x000fe2000000002b */
[----:B------:R-:W-:Y:S01]  /*a830*/  IMAD R55, R55, UR13, RZ ;  /* 0x0000000d37377c24 */ /* 0x000fe2000f8e02ff */
[----:B------:R-:W-:Y:S02]  /*a840*/  PRMT R79, RZ, 0x7610, R79 ;  /* 0x00007610ff4f7816 */ /* 0x000fe4000000004f */
[----:B------:R-:W-:Y:S02]  /*a850*/  PRMT R15, RZ, 0x7610, R15 ;  /* 0x00007610ff0f7816 */ /* 0x000fe4000000000f */
[----:B---3--:R-:W-:Y:S02]  /*a860*/  ISETP.GE.AND P1, PT, R44, RZ, PT ;  /* 0x000000ff2c00720c */ /* 0x008fe40003f26270 */
[----:B----4-:R-:W-:Y:S01]  /*a870*/  ISETP.GE.AND P4, PT, R40, RZ, PT ;  /* 0x000000ff2800720c */ /* 0x010fe20003f86270 */
[----:B--2---:R1:W-:Y:S10]  /*a880*/  STL [R1+0xa24], R17 ;  /* 0x000a241101007387 */ /* 0x0043f40000100800 */
[----:B------:R-:W-:Y:S01]  /*a890*/  @!P1 IMAD.MOV R24, RZ, RZ, -R24 ;  /* 0x000000ffff189224 */ /* 0x000fe200078e0a18 */
[CC--:B0-----:R-:W-:Y:S01]  /*a8a0*/  LEA R48, P1, R61.reuse, R4.reuse, 0x1 ;  /* 0x000000043d307211 */ /* 0x0c1fe200078208ff */
[----:B------:R-:W-:Y:S01]  /*a8b0*/  @!P4 IMAD.MOV R31, RZ, RZ, -R31 ;  /* 0x000000ffff1fc224 */ /* 0x000fe200078e0a1f */
[----:B------:R-:W-:Y:S01]  /*a8c0*/  LEA R86, P4, R58, R4, 0x1 ;  /* 0x000000043a567211 */ /* 0x000fe200078808ff */
[----:B-1----:R-:W2:Y:S04]  /*a8d0*/  LDL.LU R17, [R1+0xfec] ;  /* 0x000fec0001117983 */ /* 0x002ea80000300800 */
[----:B------:R-:W-:Y:S04]  /*a8e0*/  STL [R1+0x154], R39 ;  /* 0x0001542701007387 */ /* 0x000fe80000100800 */
[----:B------:R-:W3:Y:S04]  /*a8f0*/  LDL.LU R91, [R1+0xfe8] ;  /* 0x000fe800015b7983 */ /* 0x000ee80000300800 */
[----:B------:R-:W4:Y:S04]  /*a900*/  LDL R44, [R1+0xd90] ;  /* 0x000d9000012c7983 */ /* 0x000f280000100800 */
[----:B------:R-:W2:Y:S01]  /*a910*/  LDL R40, [R1+0xcf8] ;  /* 0x000cf80001287983 */ /* 0x000ea20000100800 */
[----:B------:R-:W-:-:S03]  /*a920*/  LEA.HI.X.SX32 R49, R61, R3, 0x1, P1 ;  /* 0x000000033d317211 */ /* 0x000fc600008f0eff */
[----:B------:R0:W-:Y:S04]  /*a930*/  STL [R1+0x178], R48 ;  /* 0x0001783001007387 */ /* 0x0001e80000100800 */
[----:B------:R0:W3:Y:S02]  /*a940*/  @P0 LDG.E.U16 R43, desc[UR24][R48.64] ;  /* 0x00000018302b0981 */ /* 0x0000e4000c1e1500 */
[----:B0-----:R-:W-:Y:S02]  /*a950*/  @P0 IMAD.MOV.U32 R48, RZ, RZ, R86 ;  /* 0x000000ffff300224 */ /* 0x001fe400078e0056 */
[----:B------:R0:W-:Y:S04]  /*a960*/  STL [R1+0xa1c], R29 ;  /* 0x000a1c1d01007387 */ /* 0x0001e80000100800 */
[----:B------:R-:W-:Y:S04]  /*a970*/  STL [R1+0x198], R86 ;  /* 0x0001985601007387 */ /* 0x000fe80000100800 */
[----:B------:R1:W-:Y:S01]  /*a980*/  STL [R1+0xa20], R41 ;  /* 0x000a202901007387 */ /* 0x0003e20000100800 */
[----:B0-----:R-:W-:-:S03]  /*a990*/  LEA R29, P1, R55, R4, 0x1 ;  /* 0x00000004371d7211 */ /* 0x001fc600078208ff */
[----:B------:R0:W-:Y:S01]  /*a9a0*/  STL [R1+0x174], R49 ;  /* 0x0001743101007387 */ /* 0x0001e20000100800 */
[-C--:B-1----:R-:W-:Y:S02]  /*a9b0*/  LEA.HI.X.SX32 R41, R58, R3.reuse, 0x1, P4 ;  /* 0x000000033a297211 */ /* 0x082fe400020f0eff */
[----:B------:R-:W-:-:S03]  /*a9c0*/  LEA.HI.X.SX32 R39, R55, R3, 0x1, P1 ;  /* 0x0000000337277211 */ /* 0x000fc600008f0eff */
[----:B0-----:R-:W-:-:S05]  /*a9d0*/  @P0 IMAD.MOV.U32 R49, RZ, RZ, R41 ;  /* 0x000000ffff310224 */ /* 0x001fca00078e0029 */
[----:B------:R0:W3:Y:S02]  /*a9e0*/  @P0 LDG.E.U16 R79, desc[UR24][R48.64] ;  /* 0x00000018304f0981 */ /* 0x0000e4000c1e1500 */
[----:B0-----:R-:W-:Y:S02]  /*a9f0*/  @P0 IMAD.MOV.U32 R48, RZ, RZ, R29 ;  /* 0x000000ffff300224 */ /* 0x001fe400078e001d */
[----:B------:R-:W-:-:S05]  /*aa00*/  @P0 IMAD.MOV.U32 R49, RZ, RZ, R39 ;  /* 0x000000ffff310224 */ /* 0x000fca00078e0027 */
[----:B------:R0:W3:Y:S01]  /*aa10*/  @P0 LDG.E.U16 R15, desc[UR24][R48.64] ;  /* 0x00000018300f0981 */ /* 0x0000e2000c1e1500 */
[C---:B------:R-:W-:Y:S02]  /*aa20*/  ISETP.GT.U32.AND P3, PT, R5.reuse, R9, PT ;  /* 0x000000090500720c */ /* 0x040fe40003f64070 */
[C---:B------:R-:W-:Y:S02]  /*aa30*/  ISETP.GT.U32.AND P4, PT, R5.reuse, R59, PT ;  /* 0x0000003b0500720c */ /* 0x040fe40003f84070 */
[----:B------:R-:W-:-:S09]  /*aa40*/  ISETP.GT.U32.AND P1, PT, R5, R8, PT ;  /* 0x000000080500720c */ /* 0x000fd20003f24070 */
[--C-:B------:R-:W-:Y:S02]  /*aa50*/  @!P3 IMAD.IADD R9, R9, 0x1, -R5.reuse ;  /* 0x000000010909b824 */ /* 0x100fe400078e0a05 */
[----:B------:R-:W-:-:S03]  /*aa60*/  @!P4 IMAD.IADD R59, R59, 0x1, -R5 ;  /* 0x000000013b3bc824 */ /* 0x000fc600078e0a05 */
[----:B------:R-:W-:Y:S02]  /*aa70*/  ISETP.GT.U32.AND P3, PT, R5, R9, PT ;  /* 0x000000090500720c */ /* 0x000fe40003f64070 */
[C---:B------:R-:W-:Y:S02]  /*aa80*/  SEL R75, R38.reuse, R75, !P6 ;  /* 0x0000004b264b7207 */ /* 0x040fe40007000000 */
[C---:B------:R-:W-:Y:S01]  /*aa90*/  SEL R72, R38.reuse, R72, !P6 ;  /* 0x0000004826487207 */ /* 0x040fe20007000000 */
[----:B------:R1:W-:Y:S02]  /*aaa0*/  STL [R1+0x1b8], R29 ;  /* 0x0001b81d01007387 */ /* 0x0003e40000100800 */
[----:B------:R-:W-:Y:S02]  /*aab0*/  IMAD R75, R75, UR13, RZ ;  /* 0x0000000d4b4b7c24 */ /* 0x000fe4000f8e02ff */
[----:B------:R-:W-:Y:S01]  /*aac0*/  STL [R1+0x194], R41 ;  /* 0x0001942901007387 */ /* 0x000fe20000100800 */
[----:B------:R-:W-:Y:S01]  /*aad0*/  SEL R69, R38, R69, !P6 ;  /* 0x0000004526457207 */ /* 0x000fe20007000000 */
[----:B------:R-:W-:-:S02]  /*aae0*/  IMAD R72, R72, UR13, RZ ;  /* 0x0000000d48487c24 */ /* 0x000fc4000f8e02ff */
[----:B------:R-:W-:Y:S02]  /*aaf0*/  @!P3 IMAD.IADD R9, R9, 0x1, -R5 ;  /* 0x000000010909b824 */ /* 0x000fe400078e0a05 */
[----:B-1----:R-:W-:Y:S02]  /*ab00*/  IMAD.MOV.U32 R29, RZ, RZ, R23 ;  /* 0x000000ffff1d7224 */ /* 0x002fe400078e0017 */
[----:B------:R-:W-:Y:S01]  /*ab10*/  @!P1 IMAD.IADD R8, R8, 0x1, -R5 ;  /* 0x0000000108089824 */ /* 0x000fe200078e0a05 */
[----:B0-----:R-:W-:Y:S01]  /*ab20*/  LEA R48, P1, R75, R4, 0x1 ;  /* 0x000000044b307211 */ /* 0x001fe200078208ff */
[----:B------:R-:W-:Y:S01]  /*ab30*/  IMAD R69, R69, UR13, RZ ;  /* 0x0000000d45457c24 */ /* 0x000fe2000f8e02ff */
[----:B------:R-:W-:Y:S02]  /*ab40*/  PRMT R14, RZ, 0x7610, R14 ;  /* 0x00007610ff0e7816 */ /* 0x000fe4000000000e */
[----:B------:R-:W-:Y:S02]  /*ab50*/  LEA.HI.X.SX32 R49, R75, R3, 0x1, P1 ;  /* 0x000000034b317211 */ /* 0x000fe400008f0eff */
[----:B------:R-:W-:-:S03]  /*ab60*/  PRMT R93, RZ, 0x7610, R93 ;  /* 0x00007610ff5d7816 */ /* 0x000fc6000000005d */
[----:B------:R0:W3:Y:S01]  /*ab70*/  @P0 LDG.E.U16 R14, desc[UR24][R48.64] ;  /* 0x00000018300e0981 */ /* 0x0000e2000c1e1500 */
[----:B------:R-:W-:Y:S02]  /*ab80*/  PRMT R25, RZ, 0x7610, R25 ;  /* 0x00007610ff197816 */ /* 0x000fe40000000019 */
[----:B------:R-:W-:-:S05]  /*ab90*/  SEL R66, R38, R66, !P6 ;  /* 0x0000004226427207 */ /* 0x000fca0007000000 */
[----:B------:R-:W-:Y:S01]  /*aba0*/  IMAD R66, R66, UR13, RZ ;  /* 0x0000000d42427c24 */ /* 0x000fe2000f8e02ff */
[----:B------:R-:W-:Y:S02]  /*abb0*/  PRMT R78, RZ, 0x7610, R78 ;  /* 0x00007610ff4e7816 */ /* 0x000fe4000000004e */
[----:B--2---:R-:W-:Y:S02]  /*abc0*/  ISETP.GE.AND P4, PT, R40, RZ, PT ;  /* 0x000000ff2800720c */ /* 0x004fe40003f86270 */
[----:B----4-:R-:W-:Y:S01]  /*abd0*/  ISETP.GE.AND P3, PT, R44, RZ, PT ;  /* 0x000000ff2c00720c */ /* 0x010fe20003f66270 */
[----:B---3--:R1:W-:Y:S10]  /*abe0*/  STL [R1+0xa18], R43 ;  /* 0x000a182b01007387 */ /* 0x0083f40000100800 */
[----:B------:R-:W-:Y:S01]  /*abf0*/  @!P4 IMAD.MOV R29, RZ, RZ, -R29 ;  /* 0x000000ffff1dc224 */ /* 0x000fe200078e0a1d */
[----:B-1----:R-:W2:Y:S04]  /*ac00*/  LDL.LU R43, [R1+0xfe4] ;  /* 0x000fe400012b7983 */ /* 0x002ea80000300800 */
[----:B------:R-:W-:Y:S04]  /*ac10*/  STL [R1+0x1b4], R39 ;  /* 0x0001b42701007387 */ /* 0x000fe80000100800 */
[----:B------:R-:W3:Y:S04]  /*ac20*/  LDL.LU R41, [R1+0xfe0] ;  /* 0x000fe00001297983 */ /* 0x000ee80000300800 */
[----:B------:R-:W4:Y:S04]  /*ac30*/  LDL R40, [R1+0xd54] ;  /* 0x000d540001287983 */ /* 0x000f280000100800 */
[----:B------:R-:W2:Y:S04]  /*ac40*/  LDL R44, [R1+0xd74] ;  /* 0x000d7400012c7983 */ /* 0x000ea80000100800 */
[----:B------:R1:W-:Y:S04]  /*ac50*/  STL [R1+0xa10], R15 ;  /* 0x000a100f01007387 */ /* 0x0003e80000100800 */
[----:B------:R0:W-:Y:S01]  /*ac60*/  STL [R1+0xe0], R48 ;  /* 0x0000e03001007387 */ /* 0x0001e20000100800 */
[----:B-1----:R-:W-:-:S03]  /*ac70*/  LEA R15, P4, R72, R4, 0x1 ;  /* 0x00000004480f7211 */ /* 0x002fc600078808ff */
[----:B------:R1:W-:Y:S01]  /*ac80*/  STL [R1+0xa14], R79 ;  /* 0x000a144f01007387 */ /* 0x0003e20000100800 */
[----:B------:R-:W-:-:S03]  /*ac90*/  LEA.HI.X.SX32 R39, R72, R3, 0x1, P4 ;  /* 0x0000000348277211 */ /* 0x000fc600020f0eff */
[----:B------:R-:W-:Y:S01]  /*aca0*/  STL [R1+0x100], R15 ;  /* 0x0001000f01007387 */ /* 0x000fe20000100800 */
[----:B0-----:R-:W-:Y:S01]  /*acb0*/  @P0 IMAD.MOV.U32 R48, RZ, RZ, R15 ;  /* 0x000000ffff300224 */ /* 0x001fe200078e000f */
[C---:B-1----:R-:W-:Y:S02]  /*acc0*/  LEA R79, P1, R69.reuse, R4, 0x1 ;  /* 0x00000004454f7211 */ /* 0x042fe400078208ff */
[----:B------:R0:W-:Y:S02]  /*acd0*/  STL [R1+0xdc], R49 ;  /* 0x0000dc3101007387 */ /* 0x0001e40000100800 */
[----:B------:R-:W-:Y:S02]  /*ace0*/  LEA.HI.X.SX32 R86, R69, R3, 0x1, P1 ;  /* 0x0000000345567211 */ /* 0x000fe400008f0eff */
[----:B------:R-:W-:Y:S01]  /*acf0*/  ISETP.GT.U32.AND P1, PT, R5, R7, PT ;  /* 0x000000070500720c */ /* 0x000fe20003f24070 */
[----:B0-----:R-:W-:-:S05]  /*ad00*/  @P0 IMAD.MOV.U32 R49, RZ, RZ, R39 ;  /* 0x000000ffff310224 */ /* 0x001fca00078e0027 */
[----:B------:R0:W3:Y:S02]  /*ad10*/  @P0 LDG.E.U16 R93, desc[UR24][R48.64] ;  /* 0x00000018305d0981 */ /* 0x0000e4000c1e1500 */
[----:B0-----:R-:W-:Y:S02]  /*ad20*/  @P0 IMAD.MOV.U32 R48, RZ, RZ, R79 ;  /* 0x000000ffff300224 */ /* 0x001fe400078e004f */
[----:B------:R-:W-:-:S03]  /*ad30*/  @P0 IMAD.MOV.U32 R49, RZ, RZ, R86 ;  /* 0x000000ffff310224 */ /* 0x000fc600078e0056 */
[----:B------:R-:W-:Y:S02]  /*ad40*/  @!P1 IMAD.IADD R7, R7, 0x1, -R5 ;  /* 0x0000000107079824 */ /* 0x000fe400078e0a05 */
[----:B------:R0:W3:Y:S02]  /*ad50*/  @P0 LDG.E.U16 R25, desc[UR24][R48.64] ;  /* 0x0000001830190981 */ /* 0x0000e4000c1e1500 */
[----:B0-----:R-:W-:-:S04]  /*ad60*/  LEA R48, P1, R66, R4, 0x1 ;  /* 0x0000000442307211 */ /* 0x001fc800078208ff */
[----:B------:R-:W-:-:S05]  /*ad70*/  LEA.HI.X.SX32 R49, R66, R3, 0x1, P1 ;  /* 0x0000000342317211 */ /* 0x000fca00008f0eff */
[----:B------:R0:W3:Y:S01]  /*ad80*/  @P0 LDG.E.U16 R78, desc[UR24][R48.64] ;  /* 0x00000018304e0981 */ /* 0x0000e2000c1e1500 */
[----:B------:R-:W-:Y:S01]  /*ad90*/  @!P3 IMAD.MOV R22, RZ, RZ, -R22 ;  /* 0x000000ffff16b224 */ /* 0x000fe200078e0a16 */
[C---:B------:R-:W-:Y:S02]  /*ada0*/  ISETP.GT.U32.AND P3, PT, R5.reuse, R59, PT ;  /* 0x0000003b0500720c */ /* 0x040fe40003f64070 */
[----:B------:R-:W-:Y:S02]  /*adb0*/  ISETP.GT.U32.AND P4, PT, R5, R8, PT ;  /* 0x000000080500720c */ /* 0x000fe40003f84070 */
[----:B------:R-:W-:Y:S01]  /*adc0*/  SEL R63, R38, R63, !P6 ;  /* 0x0000003f263f7207 */ /* 0x000fe20007000000 */
[----:B------:R-:W-:Y:S08]  /*add0*/  STL [R1+0x120], R79 ;  /* 0x0001204f01007387 */ /* 0x000ff00000100800 */
[----:B------:R-:W-:-:S02]  /*ade0*/  @!P3 IMAD.IADD R59, R59, 0x1, -R5 ;  /* 0x000000013b3bb824 */ /* 0x000fc400078e0a05 */
[----:B------:R-:W-:Y:S01]  /*adf0*/  @!P4 IMAD.IADD R8, R8, 0x1, -R5 ;  /* 0x000000010808c824 */ /* 0x000fe200078e0a05 */
[----:B------:R-:W-:Y:S01]  /*ae00*/  STL [R1+0xfc], R39 ;  /* 0x0000fc2701007387 */ /* 0x000fe20000100800 */
[----:B------:R-:W-:Y:S01]  /*ae10*/  IMAD R63, R63, UR13, RZ ;  /* 0x0000000d3f3f7c24 */ /* 0x000fe2000f8e02ff */
[----:B------:R-:W-:Y:S02]  /*ae20*/  SEL R60, R38, R60, !P6 ;  /* 0x0000003c263c7207 */ /* 0x000fe40007000000 */
[----:B------:R1:W-:Y:S03]  /*ae30*/  STL [R1+0xa0c], R14 ;  /* 0x000a0c0e01007387 */ /* 0x0003e60000100800 */
[----:B------:R-:W-:Y:S01]  /*ae40*/  IMAD R60, R60, UR13, RZ ;  /* 0x0000000d3c3c7c24 */ /* 0x000fe2000f8e02ff */
[----:B-1----:R-:W3:Y:S04]  /*ae50*/  LDL.LU R14, [R1+0xfdc] ;  /* 0x000fdc00010e7983 */ /* 0x002ee80000300800 */
[----:B------:R1:W-:Y:S04]  /*ae60*/  STL [R1+0x11c], R86 ;  /* 0x00011c5601007387 */ /* 0x0003e80000100800 */
[----:B------:R-:W3:Y:S04]  /*ae70*/  LDL.LU R39, [R1+0xfd8] ;  /* 0x000fd80001277983 */ /* 0x000ee80000300800 */
[----:B------:R-:W3:Y:S04]  /*ae80*/  LDL.LU R15, [R1+0xfd4] ;  /* 0x000fd400010f7983 */ /* 0x000ee80000300800 */
[----:B------:R-:W3:Y:S01]  /*ae90*/  LDL R79, [R1+0xd34] ;  /* 0x000d3400014f7983 */ /* 0x000ee20000100800 */
[----:B------:R-:W-:-:S02]  /*aea0*/  PRMT R84, RZ, 0x7610, R84 ;  /* 0x00007610ff547816 */ /* 0x000fc40000000054 */
[----:B------:R-:W-:Y:S02]  /*aeb0*/  PRMT R23, RZ, 0x7610, R23 ;  /* 0x00007610ff177816 */ /* 0x000fe40000000017 */
[----:B----4-:R-:W-:Y:S02]  /*aec0*/  ISETP.GE.AND P3, PT, R40, RZ, PT ;  /* 0x000000ff2800720c */ /* 0x010fe40003f66270 */
[----:B------:R-:W4:Y:S01]  /*aed0*/  LDL R40, [R1+0xd44] ;  /* 0x000d440001287983 */ /* 0x000f220000100800 */
[----:B--2---:R-:W-:-:S10]  /*aee0*/  ISETP.GE.AND P4, PT, R44, RZ, PT ;  /* 0x000000ff2c00720c */ /* 0x004fd40003f86270 */
[----:B------:R-:W-:Y:S01]  /*aef0*/  @!P3 IMAD.MOV R20, RZ, RZ, -R20 ;  /* 0x000000ffff14b224 */ /* 0x000fe200078e0a14 */
[----:B-1----:R-:W-:Y:S01]  /*af00*/  LEA R86, P3, R63, R4, 0x1 ;  /* 0x000000043f567211 */ /* 0x002fe200078608ff */
[----:B---3--:R1:W-:Y:S04]  /*af10*/  STL [R1+0x8a0], R25 ;  /* 0x0008a01901007387 */ /* 0x0083e80000100800 */
[----:B------:R0:W-:Y:S01]  /*af20*/  STL [R1+0x140], R48 ;  /* 0x0001403001007387 */ /* 0x0001e20000100800 */
[----:B-1----:R-:W-:-:S03]  /*af30*/  IMAD.MOV.U32 R25, RZ, RZ, R21 ;  /* 0x000000ffff197224 */ /* 0x002fc600078e0015 */
[----:B------:R-:W-:Y:S01]  /*af40*/  STL [R1+0x160], R86 ;  /* 0x0001605601007387 */ /* 0x000fe20000100800 */
[----:B------:R-:W-:-:S03]  /*af50*/  @!P4 IMAD.MOV R25, RZ, RZ, -R25 ;  /* 0x000000ffff19c224 */ /* 0x000fc600078e0a19 */
[----:B------:R-:W-:Y:S01]  /*af60*/  STL [R1+0x13c], R49 ;  /* 0x00013c3101007387 */ /* 0x000fe20000100800 */
[----:B------:R-:W-:-:S03]  /*af70*/  LEA R44, P4, R60, R4, 0x1 ;  /* 0x000000043c2c7211 */ /* 0x000fc600078808ff */
[----:B------:R1:W-:Y:S01]  /*af80*/  STL [R1+0x8a4], R93 ;  /* 0x0008a45d01007387 */ /* 0x0003e20000100800 */
[----:B0-----:R-:W-:-:S03]  /*af90*/  @P0 IMAD.MOV.U32 R48, RZ, RZ, R86 ;  /* 0x000000ffff300224 */ /* 0x001fc600078e0056 */
[----:B------:R-:W-:Y:S01]  /*afa0*/  STL [R1+0x180], R44 ;  /* 0x0001802c01007387 */ /* 0x000fe20000100800 */
[----:B-1----:R-:W-:-:S05]  /*afb0*/  LEA.HI.X.SX32 R93, R63, R3, 0x1, P3 ;  /* 0x000000033f5d7211 */ /* 0x002fca00018f0eff */
[----:B------:R-:W-:Y:S01]  /*afc0*/  STL [R1+0x15c], R93 ;  /* 0x00015c5d01007387 */ /* 0x000fe20000100800 */
[----:B------:R-:W-:-:S03]  /*afd0*/  @P0 IMAD.MOV.U32 R49, RZ, RZ, R93 ;  /* 0x000000ffff310224 */ /* 0x000fc600078e005d */
[----:B------:R0:W-:Y:S04]  /*afe0*/  STL [R1+0x88c], R78 ;  /* 0x00088c4e01007387 */ /* 0x0001e80000100800 */
[----:B------:R1:W2:Y:S01]  /*aff0*/  @P0 LDG.E.U16 R84, desc[UR24][R48.64] ;  /* 0x0000001830540981 */ /* 0x0002a2000c1e1500 */
[----:B0-----:R-:W-:Y:S01]  /*b000*/  LEA.HI.X.SX32 R78, R60, R3, 0x1, P4 ;  /* 0x000000033c4e7211 */ /* 0x001fe200020f0eff */
[----:B-1----:R-:W-:-:S04]  /*b010*/  @P0 IMAD.MOV.U32 R48, RZ, RZ, R44 ;  /* 0x000000ffff300224 */ /* 0x002fc800078e002c */
[----:B------:R-:W-:-:S05]  /*b020*/  @P0 IMAD.MOV.U32 R49, RZ, RZ, R78 ;  /* 0x000000ffff310224 */ /* 0x000fca00078e004e */
[----:B------:R-:W3:Y:S01]  /*b030*/  @P0 LDG.E.U16 R23, desc[UR24][R48.64] ;  /* 0x0000001830170981 */ /* 0x000ee2000c1e1500 */
[C---:B------:R-:W-:Y:S02]  /*b040*/  ISETP.GT.U32.AND P1, PT, R5.reuse, R2, PT ;  /* 0x000000020500720c */ /* 0x040fe40003f24070 */
[----:B------:R-:W-:Y:S02]  /*b050*/  ISETP.GT.U32.AND P3, PT, R5, R92, PT ;  /* 0x0000005c0500720c */ /* 0x000fe40003f64070 */
[C---:B------:R-:W-:Y:S02]  /*b060*/  SEL R53, R38.reuse, R53, !P6 ;  /* 0x0000003526357207 */ /* 0x040fe40007000000 */
[----:B------:R-:W-:-:S03]  /*b070*/  SEL R57, R38, R57, !P6 ;  /* 0x0000003926397207 */ /* 0x000fc60007000000 */
[----:B------:R-:W-:-:S04]  /*b080*/  IMAD R53, R53, UR13, RZ ;  /* 0x0000000d35357c24 */ /* 0x000fc8000f8e02ff */
[--C-:B------:R-:W-:Y:S01]  /*b090*/  @!P1 IMAD.IADD R2, R2, 0x1, -R5.reuse ;  /* 0x0000000102029824 */ /* 0x100fe200078e0a05 */
[----:B------:R-:W-:Y:S01]  /*b0a0*/  SEL R54, R38, R54, !P6 ;  /* 0x0000003626367207 */ /* 0x000fe20007000000 */
[----:B------:R0:W-:Y:S01]  /*b0b0*/  STL [R1+0x17c], R78 ;  /* 0x00017c4e01007387 */ /* 0x0001e20000100800 */
[----:B------:R-:W-:-:S03]  /*b0c0*/  @!P3 IMAD.IADD R92, R92, 0x1, -R5 ;  /* 0x000000015c5cb824 */ /* 0x000fc600078e0a05 */
[----:B------:R-:W2:Y:S01]  /*b0d0*/  LDL R44, [R1+0xcf0] ;  /* 0x000cf000012c7983 */ /* 0x000ea20000100800 */
[----:B------:R-:W-:-:S03]  /*b0e0*/  IMAD R57, R57, UR13, RZ ;  /* 0x0000000d39397c24 */ /* 0x000fc6000f8e02ff */
[----:B------:R-:W2:Y:S01]  /*b0f0*/  LDL R86, [R1+0x8] ;  /* 0x0000080001567983 */ /* 0x000ea20000100800 */
[----:B0-----:R-:W-:Y:S01]  /*b100*/  LEA R78, P3, R53, R4, 0x1 ;  /* 0x00000004354e7211 */ /* 0x001fe200078608ff */
[----:B------:R-:W-:Y:S01]  /*b110*/  IMAD R54, R54, UR13, RZ ;  /* 0x0000000d36367c24 */ /* 0x000fe2000f8e02ff */
[----:B------:R-:W-:Y:S02]  /*b120*/  ISETP.GE.AND P4, PT, R79, RZ, PT ;  /* 0x000000ff4f00720c */ /* 0x000fe40003f86270 */
[----:B------:R-:W-:Y:S02]  /*b130*/  LEA.HI.X.SX32 R79, R53, R3, 0x1, P3 ;  /* 0x00000003354f7211 */ /* 0x000fe400018f0eff */
[----:B------:R-:W-:Y:S02]  /*b140*/  PRMT R83, RZ, 0x7610, R83 ;  /* 0x00007610ff537816 */ /* 0x000fe40000000053 */
[----:B------:R-:W-:Y:S02]  /*b150*/  PRMT R81, RZ, 0x7610, R81 ;  /* 0x00007610ff517816 */ /* 0x000fe40000000051 */
[----:B------:R-:W-:-:S02]  /*b160*/  PRMT R33, RZ, 0x7610, R33 ;  /* 0x00007610ff217816 */ /* 0x000fc40000000021 */
[----:B----4-:R-:W-:Y:S02]  /*b170*/  ISETP.GE.AND P1, PT, R40, RZ, PT ;  /* 0x000000ff2800720c */ /* 0x010fe40003f26270 */
[----:B------:R-:W4:Y:S04]  /*b180*/  LDL R40, [R1+0xc94] ;  /* 0x000c940001287983 */ /* 0x000f280000100800 */
[----:B---3--:R0:W-:Y:S04]  /*b190*/  STL [R1+0x874], R23 ;  /* 0x0008741701007387 */ /* 0x0081e80000100800 */
[----:B------:R-:W-:Y:S01]  /*b1a0*/  STL [R1+0x1d0], R78 ;  /* 0x0001d04e01007387 */ /* 0x000fe20000100800 */
[----:B0-----:R-:W-:-:S03]  /*b1b0*/  IMAD.MOV.U32 R23, RZ, RZ, R19 ;  /* 0x000000ffff177224 */ /* 0x001fc600078e0013 */
[----:B--2---:R0:W-:Y:S01]  /*b1c0*/  STL [R1+0x888], R84 ;  /* 0x0008885401007387 */ /* 0x0041e20000100800 */
[----:B------:R-:W-:Y:S01]  /*b1d0*/  @!P1 IMAD.MOV R23, RZ, RZ, -R23 ;  /* 0x000000ffff179224 */ /* 0x000fe200078e0a17 */
[CC--:B------:R-:W-:Y:S02]  /*b1e0*/  LEA R48, P1, R57.reuse, R4.reuse, 0x1 ;  /* 0x0000000439307211 */ /* 0x0c0fe400078208ff */
[C---:B0-----:R-:W-:Y:S02]  /*b1f0*/  LEA R84, P3, R54.reuse, R4, 0x1 ;  /* 0x0000000436547211 */ /* 0x041fe400078608ff */
[-C--:B------:R-:W-:Y:S01]  /*b200*/  LEA.HI.X.SX32 R49, R57, R3.reuse, 0x1, P1 ;  /* 0x0000000339317211 */ /* 0x080fe200008f0eff */
[----:B------:R0:W-:Y:S01]  /*b210*/  STL [R1+0x1a0], R48 ;  /* 0x0001a03001007387 */ /* 0x0001e20000100800 */
[----:B------:R-:W-:-:S03]  /*b220*/  LEA.HI.X.SX32 R93, R54, R3, 0x1, P3 ;  /* 0x00000003365d7211 */ /* 0x000fc600018f0eff */
[----:B------:R-:W-:Y:S04]  /*b230*/  STL [R1+0x1cc], R79 ;  /* 0x0001cc4f01007387 */ /* 0x000fe80000100800 */
[----:B------:R-:W-:Y:S04]  /*b240*/  STL [R1+0x1c0], R84 ;  /* 0x0001c05401007387 */ /* 0x000fe80000100800 */
[----:B------:R1:W-:Y:S04]  /*b250*/  STL [R1+0x19c], R49 ;  /* 0x00019c3101007387 */ /* 0x0003e80000100800 */
[----:B------:R0:W2:Y:S02]  /*b260*/  @P0 LDG.E.U16 R83, desc[UR24][R48.64] ;  /* 0x0000001830530981 */ /* 0x0000a4000c1e1500 */
[----:B0-----:R-:W-:-:S02]  /*b270*/  @P0 IMAD.MOV.U32 R48, RZ, RZ, R84 ;  /* 0x000000ffff300224 */ /* 0x001fc400078e0054 */
[----:B-1----:R-:W-:-:S05]  /*b280*/  @P0 IMAD.MOV.U32 R49, RZ, RZ, R93 ;  /* 0x000000ffff310224 */ /* 0x002fca00078e005d */
[----:B------:R0:W3:Y:S02]  /*b290*/  @P0 LDG.E.U16 R81, desc[UR24][R48.64] ;  /* 0x0000001830510981 */ /* 0x0000e4000c1e1500 */
[----:B0-----:R-:W-:Y:S02]  /*b2a0*/  @P0 IMAD.MOV.U32 R48, RZ, RZ, R78 ;  /* 0x000000ffff300224 */ /* 0x001fe400078e004e */
[----:B------:R-:W-:-:S05]  /*b2b0*/  @P0 IMAD.MOV.U32 R49, RZ, RZ, R79 ;  /* 0x000000ffff310224 */ /* 0x000fca00078e004f */
[----:B------:R-:W3:Y:S01]  /*b2c0*/  @P0 LDG.E.U16 R33, desc[UR24][R48.64] ;  /* 0x0000001830210981 */ /* 0x000ee2000c1e1500 */
[C---:B------:R-:W-:Y:S01]  /*b2d0*/  ISETP.GT.U32.AND P1, PT, R5.reuse, R2, PT ;  /* 0x000000020500720c */ /* 0x040fe20003f24070 */
[----:B------:R-:W-:Y:S01]  /*b2e0*/  @!P4 IMAD.MOV R18, RZ, RZ, -R18 ;  /* 0x000000ffff12c224 */ /* 0x000fe200078e0a12 */
[C---:B------:R-:W-:Y:S02]  /*b2f0*/  ISETP.GT.U32.AND P4, PT, R5.reuse, R7, PT ;  /* 0x000000070500720c */ /* 0x040fe40003f84070 */
[----:B------:R-:W-:Y:S02]  /*b300*/  ISETP.GT.U32.AND P3, PT, R5, R92, PT ;  /* 0x0000005c0500720c */ /* 0x000fe40003f64070 */
[C---:B------:R-:W-:Y:S02]  /*b310*/  SEL R50, R38.reuse, R50, !P6 ;  /* 0x0000003226327207 */ /* 0x040fe40007000000 */
[----:B------:R-:W-:-:S03]  /*b320*/  SEL R45, R38, R45, !P6 ;  /* 0x0000002d262d7207 */ /* 0x000fc60007000000 */
[----:B------:R-:W-:Y:S02]  /*b330*/  IMAD R50, R50, UR13, RZ ;  /* 0x0000000d32327c24 */ /* 0x000fe4000f8e02ff */
[--C-:B------:R-:W-:Y:S01]  /*b340*/  @!P1 IMAD.IADD R2, R2, 0x1, -R5.reuse ;  /* 0x0000000102029824 */ /* 0x100fe200078e0a05 */
[----:B------:R-:W-:Y:S01]  /*b350*/  SEL R47, R38, R47, !P6 ;  /* 0x0000002f262f7207 */ /* 0x000fe20007000000 */
[--C-:B------:R-:W-:Y:S01]  /*b360*/  @!P4 IMAD.IADD R7, R7, 0x1, -R5.reuse ;  /* 0x000000010707c824 */ /* 0x100fe200078e0a05 */
[----:B------:R-:W-:Y:S01]  /*b370*/  ISETP.GE.AND P4, PT, R44, RZ, PT ;  /* 0x000000ff2c00720c */ /* 0x000fe20003f86270 */
[----:B------:R-:W-:Y:S01]  /*b380*/  @!P3 IMAD.IADD R92, R92, 0x1, -R5 ;  /* 0x000000015c5cb824 */ /* 0x000fe200078e0a05 */
[----:B------:R-:W-:Y:S01]  /*b390*/  LEA R44, P3, R50, R4, 0x1 ;  /* 0x00000004322c7211 */ /* 0x000fe200078608ff */
[----:B------:R0:W-:Y:S01]  /*b3a0*/  STL [R1+0x1bc], R93 ;  /* 0x0001bc5d01007387 */ /* 0x0001e20000100800 */
[----:B------:R-:W-:Y:S02]  /*b3b0*/  IMAD R45, R45, UR13, RZ ;  /* 0x0000000d2d2d7c24 */ /* 0x000fe4000f8e02ff */
[----:B------:R-:W-:Y:S01]  /*b3c0*/  IMAD R47, R47, UR13, RZ ;  /* 0x0000000d2f2f7c24 */ /* 0x000fe2000f8e02ff */
[----:B----4-:R-:W-:-:S02]  /*b3d0*/  ISETP.GE.AND P1, PT, R40, RZ, PT ;  /* 0x000000ff2800720c */ /* 0x010fc40003f26270 */
[----:B0-----:R-:W-:Y:S02]  /*b3e0*/  LEA.HI.X.SX32 R93, R50, R3, 0x1, P3 ;  /* 0x00000003325d7211 */ /* 0x001fe400018f0eff */
[----:B------:R-:W-:-:S09]  /*b3f0*/  PRMT R85, RZ, 0x7610, R85 ;  /* 0x00007610ff557816 */ /* 0x000fd20000000055 */
[----:B------:R-:W-:Y:S01]  /*b400*/  @!P1 IMAD.MOV R17, RZ, RZ, -R17 ;  /* 0x000000ffff119224 */ /* 0x000fe200078e0a11 */
[----:B------:R-:W-:Y:S02]  /*b410*/  PRMT R80, RZ, 0x7610, R80 ;  /* 0x00007610ff507816 */ /* 0x000fe40000000050 */
[----:B------:R-:W-:Y:S01]  /*b420*/  PRMT R27, RZ, 0x7610, R27 ;  /* 0x00007610ff1b7816 */ /* 0x000fe2000000001b */
[----:B--2---:R0:W-:Y:S04]  /*b430*/  STL [R1+0x85c], R83 ;  /* 0x00085c5301007387 */ /* 0x0041e80000100800 */
[----:B------:R-:W2:Y:S04]  /*b440*/  LDL R78, [R1+0xd4c] ;  /* 0x000d4c00014e7983 */ /* 0x000ea80000100800 */
[----:B------:R-:W4:Y:S04]  /*b450*/  LDL R40, [R1+0xcfc] ;  /* 0x000cfc0001287983 */ /* 0x000f280000100800 */
[----:B0-----:R-:W2:Y:S04]  /*b460*/  LDL R83, [R1+0x4] ;  /* 0x0000040001537983 */ /* 0x001ea80000100800 */
[----:B---3--:R0:W-:Y:S04]  /*b470*/  STL [R1+0x858], R81 ;  /* 0x0008585101007387 */ /* 0x0081e80000100800 */
[----:B------:R-:W-:Y:S01]  /*b480*/  STL [R1+0x210], R44 ;  /* 0x0002102c01007387 */ /* 0x000fe20000100800 */
[----:B0-----:R-:W-:-:S03]  /*b490*/  LEA R81, P1, R47, R4, 0x1 ;  /* 0x000000042f517211 */ /* 0x001fc600078208ff */
[----:B------:R0:W-:Y:S01]  /*b4a0*/  STL [R1+0x870], R33 ;  /* 0x0008702101007387 */ /* 0x0001e20000100800 */
[----:B------:R-:W-:Y:S02]  /*b4b0*/  LEA.HI.X.SX32 R84, R47, R3, 0x1, P1 ;  /* 0x000000032f547211 */ /* 0x000fe400008f0eff */
[----:B0-----:R-:W-:-:S04]  /*b4c0*/  LEA R33, P3, R45, R4, 0x1 ;  /* 0x000000042d217211 */ /* 0x001fc800078608ff */
[----:B------:R-:W-:Y:S01]  /*b4d0*/  LEA.HI.X.SX32 R79, R45, R3, 0x1, P3 ;  /* 0x000000032d4f7211 */ /* 0x000fe200018f0eff */
[----:B------:R-:W-:-:S05]  /*b4e0*/  @P0 IMAD.MOV.U32 R45, RZ, RZ, R93 ;  /* 0x000000ffff2d0224 */ /* 0x000fca00078e005d */
[----:B------:R0:W3:Y:S02]  /*b4f0*/  @P0 LDG.E.U16 R85, desc[UR24][R44.64] ;  /* 0x000000182c550981 */ /* 0x0000e4000c1e1500 */
[----:B0-----:R-:W-:Y:S02]  /*b500*/  @P0 IMAD.MOV.U32 R44, RZ, RZ, R81 ;  /* 0x000000ffff2c0224 */ /* 0x001fe400078e0051 */
[----:B------:R-:W-:-:S05]  /*b510*/  @P0 IMAD.MOV.U32 R45, RZ, RZ, R84 ;  /* 0x000000ffff2d0224 */ /* 0x000fca00078e0054 */
[----:B------:R0:W3:Y:S02]  /*b520*/  @P0 LDG.E.U16 R80, desc[UR24][R44.64] ;  /* 0x000000182c500981 */ /* 0x0000e4000c1e1500 */
[----:B0-----:R-:W-:Y:S02]  /*b530*/  @P0 IMAD.MOV.U32 R44, RZ, RZ, R33 ;  /* 0x000000ffff2c0224 */ /* 0x001fe400078e0021 */
[----:B------:R-:W-:-:S05]  /*b540*/  @P0 IMAD.MOV.U32 R45, RZ, RZ, R79 ;  /* 0x000000ffff2d0224 */ /* 0x000fca00078e004f */
[----:B------:R-:W3:Y:S01]  /*b550*/  @P0 LDG.E.U16 R27, desc[UR24][R44.64] ;  /* 0x000000182c1b0981 */ /* 0x000ee2000c1e1500 */
[C---:B------:R-:W-:Y:S01]  /*b560*/  ISETP.GT.U32.AND P1, PT, R5.reuse, R86, PT ;  /* 0x000000560500720c */ /* 0x040fe20003f24070 */
[----:B------:R-:W-:Y:S01]  /*b570*/  @!P4 IMAD.MOV R16, RZ, RZ, -R16 ;  /* 0x000000ffff10c224 */ /* 0x000fe200078e0a10 */
[----:B------:R-:W-:Y:S02]  /*b580*/  ISETP.GT.U32.AND P4, PT, R5, R91, PT ;  /* 0x0000005b0500720c */ /* 0x000fe40003f84070 */
[C---:B------:R-:W-:Y:S01]  /*b590*/  SEL R43, R38.reuse, R43, !P6 ;  /* 0x0000002b262b7207 */ /* 0x040fe20007000000 */
[----:B------:R-:W-:Y:S01]  /*b5a0*/  STL [R1+0x230], R81 ;  /* 0x0002305101007387 */ /* 0x000fe20000100800 */
[----:B------:R-:W-:-:S07]  /*b5b0*/  SEL R41, R38, R41, !P6 ;  /* 0x0000002926297207 */ /* 0x000fce0007000000 */
[--C-:B------:R-:W-:Y:S01]  /*b5c0*/  @!P1 IMAD.IADD R86, R86, 0x1, -R5.reuse ;  /* 0x0000000156569824 */ /* 0x100fe200078e0a05 */
[----:B------:R-:W-:Y:S01]  /*b5d0*/  STL [R1+0x20c], R93 ;  /* 0x00020c5d01007387 */ /* 0x000fe20000100800 */
[----:B------:R-:W-:Y:S02]  /*b5e0*/  IMAD R43, R43, UR13, RZ ;  /* 0x0000000d2b2b7c24 */ /* 0x000fe4000f8e02ff */
[----:B------:R-:W-:Y:S01]  /*b5f0*/  @!P4 IMAD.IADD R91, R91, 0x1, -R5 ;  /* 0x000000015b5bc824 */ /* 0x000fe200078e0a05 */
[----:B------:R-:W-:Y:S01]  /*b600*/  STL [R1+0x250], R33 ;  /* 0x0002502101007387 */ /* 0x000fe20000100800 */
[----:B------:R-:W-:-:S03]  /*b610*/  IMAD R41, R41, UR13, RZ ;  /* 0x0000000d29297c24 */ /* 0x000fc6000f8e02ff */
[----:B------:R-:W-:Y:S04]  /*b620*/  STL [R1+0x22c], R84 ;  /* 0x00022c5401007387 */ /* 0x000fe80000100800 */
[----:B------:R0:W-:Y:S01]  /*b630*/  STL [R1+0x24c], R79 ;  /* 0x00024c4f01007387 */ /* 0x0001e20000100800 */
[----:B------:R-:W-:-:S03]  /*b640*/  SEL R39, R38, R39, !P6 ;  /* 0x0000002726277207 */ /* 0x000fc60007000000 */
[----:B0-----:R-:W3:Y:S02]  /*b650*/  LDL R79, [R1+0xcb0] ;  /* 0x000cb000014f7983 */ /* 0x001ee40000100800 */
[----:B------:R-:W-:Y:S01]  /*b660*/  IMAD R39, R39, UR13, RZ ;  /* 0x0000000d27277c24 */ /* 0x000fe2000f8e02ff */
[----:B------:R-:W-:Y:S02]  /*b670*/  PRMT R82, RZ, 0x7610, R82 ;  /* 0x00007610ff527816 */ /* 0x000fe40000000052 */
[----:B------:R-:W-:Y:S02]  /*b680*/  PRMT R77, RZ, 0x7610, R77 ;  /* 0x00007610ff4d7816 */ /* 0x000fe4000000004d */
[----:B------:R-:W-:Y:S02]  /*b690*/  PRMT R21, RZ, 0x7610, R21 ;  /* 0x00007610ff157816 */ /* 0x000fe40000000015 */
[----:B----4-:R-:W-:Y:S02]  /*b6a0*/  ISETP.GE.AND P1, PT, R40, RZ, PT ;  /* 0x000000ff2800720c */ /* 0x010fe40003f26270 */
[----:B--2---:R-:W-:-:S02]  /*b6b0*/  ISETP.GT.U32.AND P3, PT, R5, R83, PT ;  /* 0x000000530500720c */ /* 0x004fc40003f64070 */
[----:B------:R-:W-:Y:S02]  /*b6c0*/  ISETP.GE.AND P4, PT, R78, RZ, PT ;  /* 0x000000ff4e00720c */ /* 0x000fe40003f86270 */
[----:B------:R-:W2:Y:S04]  /*b6d0*/  LDL R78, [R1+0xcb4] ;  /* 0x000cb400014e7983 */ /* 0x000ea80000100800 */
[----:B------:R-:W4:Y:S03]  /*b6e0*/  LDL.LU R81, [R1+0x14] ;  /* 0x0000140001517983 */ /* 0x000f260000300800 */
[----:B------:R-:W-:Y:S02]  /*b6f0*/  @!P1 IMAD.MOV R15, RZ, RZ, -R15 ;  /* 0x000000ffff0f9224 */ /* 0x000fe400078e0a0f */
[----:B------:R-:W-:Y:S01]  /*b700*/  @!P3 IMAD.IADD R83, R83, 0x1, -R5 ;  /* 0x000000015353b824 */ /* 0x000fe200078e0a05 */
[----:B------:R-:W-:-:S04]  /*b710*/  LEA R40, P3, R43, R4, 0x1 ;  /* 0x000000042b287211 */ /* 0x000fc800078608ff */
[----:B------:R-:W-:Y:S01]  /*b720*/  LEA.HI.X.SX32 R84, R43, R3, 0x1, P3 ;  /* 0x000000032b547211 */ /* 0x000fe200018f0eff */
[----:B---3--:R0:W-:Y:S04]  /*b730*/  STL [R1+0x840], R80 ;  /* 0x0008405001007387 */ /* 0x0081e80000100800 */
[----:B0-----:R-:W3:Y:S04]  /*b740*/  LDL.LU R80, [R1+0x10] ;  /* 0x0000100001507983 */ /* 0x001ee80000300800 */
[----:B------:R0:W-:Y:S04]  /*b750*/  STL [R1+0x844], R85 ;  /* 0x0008445501007387 */ /* 0x0001e80000100800 */
[----:B------:R-:W-:Y:S01]  /*b760*/  STL [R1+0x270], R40 ;  /* 0x0002702801007387 */ /* 0x000fe20000100800 */
[----:B0-----:R-:W-:-:S03]  /*b770*/  LEA R85, P1, R41, R4, 0x1 ;  /* 0x0000000429557211 */ /* 0x001fc600078208ff */
[----:B------:R0:W-:Y:S01]  /*b780*/  STL [R1+0x83c], R27 ;  /* 0x00083c1b01007387 */ /* 0x0001e20000100800 */
[----:B------:R-:W-:Y:S01]  /*b790*/  LEA.HI.X.SX32 R93, R41, R3, 0x1, P1 ;  /* 0x00000003295d7211 */ /* 0x000fe200008f0eff */
[----:B------:R-:W-:-:S05]  /*b7a0*/  @P0 IMAD.MOV.U32 R41, RZ, RZ, R84 ;  /* 0x000000ffff290224 */ /* 0x000fca00078e0054 */
[----:B------:R1:W3:Y:S01]  /*b7b0*/  @P0 LDG.E.U16 R82, desc[UR24][R40.64] ;  /* 0x0000001828520981 */ /* 0x0002e2000c1e1500 */
[----:B0-----:R-:W-:-:S04]  /*b7c0*/  LEA R27, P3, R39, R4, 0x1 ;  /* 0x00000004271b7211 */ /* 0x001fc800078608ff */
[----:B------:R-:W-:Y:S01]  /*b7d0*/  LEA.HI.X.SX32 R33, R39, R3, 0x1, P3 ;  /* 0x0000000327217211 */ /* 0x000fe200018f0eff */
[----:B-1----:R-:W-:Y:S02]  /*b7e0*/  @P0 IMAD.MOV.U32 R40, RZ, RZ, R85 ;  /* 0x000000ffff280224 */ /* 0x002fe400078e0055 */
[----:B------:R-:W-:-:S05]  /*b7f0*/  @P0 IMAD.MOV.U32 R41, RZ, RZ, R93 ;  /* 0x000000ffff290224 */ /* 0x000fca00078e005d */
[----:B------:R0:W4:Y:S02]  /*b800*/  @P0 LDG.E.U16 R77, desc[UR24][R40.64] ;  /* 0x00000018284d0981 */ /* 0x000124000c1e1500 */
[----:B0-----:R-:W-:Y:S02]  /*b810*/  @P0 IMAD.MOV.U32 R40, RZ, RZ, R27 ;  /* 0x000000ffff280224 */ /* 0x001fe400078e001b */
[----:B------:R-:W-:-:S05]  /*b820*/  @P0 IMAD.MOV.U32 R41, RZ, RZ, R33 ;  /* 0x000000ffff290224 */ /* 0x000fca00078e0021 */
[----:B------:R-:W4:Y:S01]  /*b830*/  @P0 LDG.E.U16 R21, desc[UR24][R40.64] ;  /* 0x0000001828150981 */ /* 0x000f22000c1e1500 */
[C---:B------:R-:W-:Y:S01]  /*b840*/  ISETP.GT.U32.AND P1, PT, R5.reuse, R86, PT ;  /* 0x000000560500720c */ /* 0x040fe20003f24070 */
[----:B------:R-:W-:Y:S01]  /*b850*/  @!P4 IMAD.MOV R14, RZ, RZ, -R14 ;  /* 0x000000ffff0ec224 */ /* 0x000fe200078e0a0e */
[C---:B------:R-:W-:Y:S02]  /*b860*/  ISETP.GT.U32.AND P3, PT, R5.reuse, R83, PT ;  /* 0x000000530500720c */ /* 0x040fe40003f64070 */
[----:B------:R-:W-:Y:S02]  /*b870*/  ISETP.GT.U32.AND P4, PT, R5, R91, PT ;  /* 0x0000005b0500720c */ /* 0x000fe40003f84070 */
[C---:B------:R-:W-:Y:S01]  /*b880*/  SEL R37, R38.reuse, R37, !P6 ;  /* 0x0000002526257207 */ /* 0x040fe20007000000 */
[----:B------:R-:W-:Y:S01]  /*b890*/  STL [R1+0x290], R85 ;  /* 0x0002905501007387 */ /* 0x000fe20000100800 */
[----:B------:R-:W-:-:S03]  /*b8a0*/  SEL R32, R38, R32, !P6 ;  /* 0x0000002026207207 */ /* 0x000fc60007000000 */
[----:B------:R0:W-:Y:S01]  /*b8b0*/  STL [R1+0x26c], R84 ;  /* 0x00026c5401007387 */ /* 0x0001e20000100800 */
[----:B------:R-:W-:Y:S02]  /*b8c0*/  IMAD R37, R37, UR13, RZ ;  /* 0x0000000d25257c24 */ /* 0x000fe4000f8e02ff */
[--C-:B------:R-:W-:Y:S01]  /*b8d0*/  @!P1 IMAD.IADD R86, R86, 0x1, -R5.reuse ;  /* 0x0000000156569824 */ /* 0x100fe200078e0a05 */
[----:B------:R-:W-:Y:S01]  /*b8e0*/  STL [R1+0x2b0], R27 ;  /* 0x0002b01b01007387 */ /* 0x000fe20000100800 */
[----:B------:R-:W-:-:S03]  /*b8f0*/  @!P3 IMAD.IADD R83, R83, 0x1, -R5 ;  /* 0x000000015353b824 */ /* 0x000fc600078e0a05 */
[----:B------:R-:W-:Y:S01]  /*b900*/  STL [R1+0x28c], R93 ;  /* 0x00028c5d01007387 */ /* 0x000fe20000100800 */
[----:B------:R-:W-:-:S03]  /*b910*/  SEL R35, R38, R35, !P6 ;  /* 0x0000002326237207 */ /* 0x000fc60007000000 */
[----:B0-----:R-:W4:Y:S01]  /*b920*/  LDL.LU R84, [R1+0xfd0] ;  /* 0x000fd00001547983 */ /* 0x001f220000300800 */
[----:B------:R-:W-:-:S03]  /*b930*/  @!P4 IMAD.IADD R91, R91, 0x1, -R5 ;  /* 0x000000015b5bc824 */ /* 0x000fc600078e0a05 */
[----:B------:R0:W-:Y:S01]  /*b940*/  STL [R1+0x2ac], R33 ;  /* 0x0002ac2101007387 */ /* 0x0001e20000100800 */
[----:B------:R-:W-:Y:S01]  /*b950*/  ISETP.GE.AND P4, PT, R79, RZ, PT ;  /* 0x000000ff4f00720c */ /* 0x000fe20003f86270 */
[----:B------:R-:W-:Y:S02]  /*b960*/  IMAD R32, R32, UR13, RZ ;  /* 0x0000000d20207c24 */ /* 0x000fe4000f8e02ff */
[----:B------:R-:W-:Y:S01]  /*b970*/  IMAD R35, R35, UR13, RZ ;  /* 0x0000000d23237c24 */ /* 0x000fe2000f8e02ff */
[----:B0-----:R-:W-:-:S04]  /*b980*/  LEA R33, P3, R37, R4, 0x1 ;  /* 0x0000000425217211 */ /* 0x001fc800078608ff */
[----:B------:R-:W-:Y:S02]  /*b990*/  LEA.HI.X.SX32 R93, R37, R3, 0x1, P3 ;  /* 0x00000003255d7211 */ /* 0x000fe400018f0eff */
[----:B------:R-:W-:Y:S02]  /*b9a0*/  PRMT R87, RZ, 0x7610, R87 ;  /* 0x00007610ff577816 */ /* 0x000fe40000000057 */
[----:B------:R-:W-:Y:S02]  /*b9b0*/  PRMT R51, RZ, 0x7610, R51 ;  /* 0x00007610ff337816 */ /* 0x000fe40000000033 */
[----:B------:R-:W-:Y:S02]  /*b9c0*/  PRMT R19, RZ, 0x7610, R19 ;  /* 0x00007610ff137816 */ /* 0x000fe40000000013 */
[----:B--2---:R-:W-:-:S13]  /*b9d0*/  ISETP.GE.AND P1, PT, R78, RZ, PT ;  /* 0x000000ff4e00720c */ /* 0x004fda0003f26270 */
[----:B------:R-:W-:Y:S01]  /*b9e0*/  @!P1 IMAD.MOV R13, RZ, RZ, -R13 ;  /* 0x000000ffff0d9224 */ /* 0x000fe200078e0a0d */
[----:B---3--:R0:W-:Y:S04]  /*b9f0*/  STL [R1+0x838], R82 ;  /* 0x0008385201007387 */ /* 0x0081e80000100800 */
[----:B0-----:R-:W2:Y:S04]  /*ba00*/  LDL.LU R82, [R1+0x24] ;  /* 0x0000240001527983 */ /* 0x001ea80000300800 */
[----:B------:R-:W3:Y:S04]  /*ba10*/  LDL R79, [R1+0xc58] ;  /* 0x000c5800014f7983 */ /* 0x000ee80000100800 */
[----:B------:R-:W3:Y:S04]  /*ba20*/  LDL R78, [R1+0xcec] ;  /* 0x000cec00014e7983 */ /* 0x000ee80000100800 */
[----:B----4-:R0:W-:Y:S04]  /*ba30*/  STL [R1+0x824], R77 ;  /* 0x0008244d01007387 */ /* 0x0101e80000100800 */
[----:B------:R-:W-:Y:S04]  /*ba40*/  STL [R1+0x2d0], R33 ;  /* 0x0002d02101007387 */ /* 0x000fe80000100800 */
[----:B------:R1:W-:Y:S01]  /*ba50*/  STL [R1+0x820], R21 ;  /* 0x0008201501007387 */ /* 0x0003e20000100800 */
[----:B0-----:R-:W-:-:S02]  /*ba60*/  LEA R77, P1, R35, R4, 0x1 ;  /* 0x00000004234d7211 */ /* 0x001fc400078208ff */
[----:B-1----:R-:W-:-:S04]  /*ba70*/  LEA R21, P3, R32, R4, 0x1 ;  /* 0x0000000420157211 */ /* 0x002fc800078608ff */
[-C--:B------:R-:W-:Y:S01]  /*ba80*/  LEA.HI.X.SX32 R27, R32, R3.reuse, 0x1, P3 ;  /* 0x00000003201b7211 */ /* 0x080fe200018f0eff */
[----:B------:R-:W-:Y:S01]  /*ba90*/  @P0 IMAD.MOV.U32 R32, RZ, RZ, R33 ;  /* 0x000000ffff200224 */ /* 0x000fe200078e0021 */
[----:B------:R-:W-:Y:S01]  /*baa0*/  LEA.HI.X.SX32 R85, R35, R3, 0x1, P1 ;  /* 0x0000000323557211 */ /* 0x000fe200008f0eff */
[----:B------:R-:W-:-:S05]  /*bab0*/  @P0 IMAD.MOV.U32 R33, RZ, RZ, R93 ;  /* 0x000000ffff210224 */ /* 0x000fca00078e005d */
[----:B------:R0:W4:Y:S02]  /*bac0*/  @P0 LDG.E.U16 R87, desc[UR24][R32.64] ;  /* 0x0000001820570981 */ /* 0x000124000c1e1500 */
[----:B0-----:R-:W-:Y:S02]  /*bad0*/  @P0 IMAD.MOV.U32 R32, RZ, RZ, R77 ;  /* 0x000000ffff200224 */ /* 0x001fe400078e004d */
[----:B------:R-:W-:-:S05]  /*bae0*/  @P0 IMAD.MOV.U32 R33, RZ, RZ, R85 ;  /* 0x000000ffff210224 */ /* 0x000fca00078e0055 */
[----:B------:R0:W4:Y:S02]  /*baf0*/  @P0 LDG.E.U16 R51, desc[UR24][R32.64] ;  /* 0x0000001820330981 */ /* 0x000124000c1e1500 */
[----:B0-----:R-:W-:Y:S02]  /*bb00*/  @P0 IMAD.MOV.U32 R32, RZ, RZ, R21 ;  /* 0x000000ffff200224 */ /* 0x001fe400078e0015 */
[----:B------:R-:W-:-:S05]  /*bb10*/  @P0 IMAD.MOV.U32 R33, RZ, RZ, R27 ;  /* 0x000000ffff210224 */ /* 0x000fca00078e001b */
[----:B------:R-:W4:Y:S01]  /*bb20*/  @P0 LDG.E.U16 R19, desc[UR24][R32.64] ;  /* 0x0000001820130981 */ /* 0x000f22000c1e1500 */
[C---:B------:R-:W-:Y:S01]  /*bb30*/  ISETP.GT.U32.AND P1, PT, R5.reuse, R80, PT ;  /* 0x000000500500720c */ /* 0x040fe20003f24070 */
[----:B------:R-:W-:Y:S01]  /*bb40*/  @!P4 IMAD.MOV R12, RZ, RZ, -R12 ;  /* 0x000000ffff0cc224 */ /* 0x000fe200078e0a0c */
[----:B------:R-:W-:Y:S02]  /*bb50*/  ISETP.GT.U32.AND P4, PT, R5, R81, PT ;  /* 0x000000510500720c */ /* 0x000fe40003f84070 */
[C---:B------:R-:W-:Y:S01]  /*bb60*/  SEL R30, R38.reuse, R30, !P6 ;  /* 0x0000001e261e7207 */ /* 0x040fe20007000000 */
[----:B------:R-:W-:Y:S01]  /*bb70*/  STL [R1+0x2f0], R77 ;  /* 0x0002f04d01007387 */ /* 0x000fe20000100800 */
[----:B------:R-:W-:-:S03]  /*bb80*/  SEL R26, R38, R26, !P6 ;  /* 0x0000001a261a7207 */ /* 0x000fc60007000000 */
[----:B------:R-:W-:Y:S01]  /*bb90*/  IMAD R30, R30, UR13, RZ ;  /* 0x0000000d1e1e7c24 */ /* 0x000fe2000f8e02ff */
[----:B------:R-:W-:Y:S03]  /*bba0*/  STL [R1+0x2cc], R93 ;  /* 0x0002cc5d01007387 */ /* 0x000fe60000100800 */
[----:B------:R-:W-:Y:S01]  /*bbb0*/  @!P1 IMAD.IADD R80, R80, 0x1, -R5 ;  /* 0x0000000150509824 */ /* 0x000fe200078e0a05 */
[----:B------:R-:W-:Y:S01]  /*bbc0*/  STL [R1+0x8c8], R21 ;  /* 0x0008c81501007387 */ /* 0x000fe20000100800 */
[----:B------:R-:W-:-:S03]  /*bbd0*/  SEL R28, R38, R28, !P6 ;  /* 0x0000001c261c7207 */ /* 0x000fc60007000000 */
[----:B------:R-:W-:Y:S01]  /*bbe0*/  STL [R1+0x2ec], R85 ;  /* 0x0002ec5501007387 */ /* 0x000fe20000100800 */
[----:B------:R-:W-:-:S03]  /*bbf0*/  @!P4 IMAD.IADD R81, R81, 0x1, -R5 ;  /* 0x000000015151c824 */ /* 0x000fc600078e0a05 */
[----:B------:R0:W-:Y:S01]  /*bc00*/  STL [R1+0x30c], R27 ;  /* 0x00030c1b01007387 */ /* 0x0001e20000100800 */
[----:B------:R-:W-:Y:S02]  /*bc10*/  IMAD R26, R26, UR13, RZ ;  /* 0x0000000d1a1a7c24 */ /* 0x000fe4000f8e02ff */
[----:B------:R-:W-:Y:S01]  /*bc20*/  IMAD R28, R28, UR13, RZ ;  /* 0x0000000d1c1c7c24 */ /* 0x000fe2000f8e02ff */
[----:B------:R-:W-:Y:S02]  /*bc30*/  PRMT R84, RZ, 0x7610, R84 ;  /* 0x00007610ff547816 */ /* 0x000fe40000000054 */
[----:B------:R-:W-:Y:S02]  /*bc40*/  PRMT R42, RZ, 0x7610, R42 ;  /* 0x00007610ff2a7816 */ /* 0x000fe4000000002a */
[----:B------:R-:W-:Y:S02]  /*bc50*/  PRMT R6, RZ, 0x7610, R6 ;  /* 0x00007610ff067816 */ /* 0x000fe40000000006 */
[----:B--2---:R-:W-:-:S02]  /*bc60*/  ISETP.GT.U32.AND P3, PT, R5, R82, PT ;  /* 0x000000520500720c */ /* 0x004fc40003f64070 */
[----:B---3--:R-:W-:Y:S02]  /*bc70*/  ISETP.GE.AND P1, PT, R78, RZ, PT ;  /* 0x000000ff4e00720c */ /* 0x008fe40003f26270 */
[----:B------:R-:W-:-:S09]  /*bc80*/  ISETP.GE.AND P4, PT, R79, RZ, PT ;  /* 0x000000ff4f00720c */ /* 0x000fd20003f86270 */
[----:B------:R-:W-:Y:S01]  /*bc90*/  @!P3 IMAD.IADD R82, R82, 0x1, -R5 ;  /* 0x000000015252b824 */ /* 0x000fe200078e0a05 */
[----:B0-----:R-:W-:-:S04]  /*bca0*/  LEA R27, P3, R30, R4, 0x1 ;  /* 0x000000041e1b7211 */ /* 0x001fc800078608ff */
[----:B------:R-:W-:Y:S01]  /*bcb0*/  LEA.HI.X.SX32 R93, R30, R3, 0x1, P3 ;  /* 0x000000031e5d7211 */ /* 0x000fe200018f0eff */
[----:B------:R-:W-:Y:S01]  /*bcc0*/  @!P1 IMAD.MOV R10, RZ, RZ, -R10 ;  /* 0x000000ffff0a9224 */ /* 0x000fe200078e0a0a */
[----:B----4-:R0:W-:Y:S04]  /*bcd0*/  STL [R1+0x81c], R87 ;  /* 0x00081c5701007387 */ /* 0x0101e80000100800 */
[----:B------:R-:W2:Y:S04]  /*bce0*/  LDL R85, [R1+0xc6c] ;  /* 0x000c6c0001557983 */ /* 0x000ea80000100800 */
[----:B0-----:R-:W3:Y:S04]  /*bcf0*/  LDL R87, [R1+0xcc8] ;  /* 0x000cc80001577983 */ /* 0x001ee80000100800 */
[----:B------:R-:W4:Y:S04]  /*bd00*/  LDL.LU R78, [R1+0x20] ;  /* 0x00002000014e7983 */ /* 0x000f280000300800 */
[----:B------:R-:W4:Y:S04]  /*bd10*/  LDL.LU R79, [R1+0x3c] ;  /* 0x00003c00014f7983 */ /* 0x000f280000300800 */
[----:B------:R0:W-:Y:S04]  /*bd20*/  STL [R1+0x818], R51 ;  /* 0x0008183301007387 */ /* 0x0001e80000100800 */
        /* <DEDUP_REMOVED lines=15> */
[C---:B------:R-:W-:Y:S02]  /*be20*/  ISETP.GT.U32.AND P1, PT, R5.reuse, R80, PT ;  /* 0x000000500500720c */ /* 0x040fe40003f24070 */
[C---:B------:R-:W-:Y:S01]  /*be30*/  ISETP.GT.U32.AND P3, PT, R5.reuse, R82, PT ;  /* 0x000000520500720c */ /* 0x040fe20003f64070 */
[----:B------:R-:W-:Y:S01]  /*be40*/  @!P4 IMAD.MOV R11, RZ, RZ, -R11 ;  /* 0x000000ffff0bc224 */ /* 0x000fe200078e0a0b */
[----:B------:R-:W-:Y:S02]  /*be50*/  ISETP.GT.U32.AND P4, PT, R5, R81, PT ;  /* 0x000000510500720c */ /* 0x000fe40003f84070 */
[C---:B------:R-:W-:Y:S02]  /*be60*/  SEL R24, R38.reuse, R24, !P6 ;  /* 0x0000001826187207 */ /* 0x040fe40007000000 */
[----:B------:R-:W-:-:S05]  /*be70*/  SEL R22, R38, R22, !P6 ;  /* 0x0000001626167207 */ /* 0x000fca0007000000 */
[----:B------:R-:W-:Y:S01]  /*be80*/  @!P1 IMAD.IADD R80, R80, 0x1, -R5 ;  /* 0x0000000150509824 */ /* 0x000fe200078e0a05 */
[----:B------:R-:W-:Y:S01]  /*be90*/  STL [R1+0x8bc], R51 ;  /* 0x0008bc3301007387 */ /* 0x000fe20000100800 */
[----:B------:R-:W-:Y:S01]  /*bea0*/  IMAD R24, R24, UR13, RZ ;  /* 0x0000000d18187c24 */ /* 0x000fe2000f8e02ff */
[----:B------:R-:W-:Y:S02]  /*beb0*/  SEL R20, R38, R20, !P6 ;  /* 0x0000001426147207 */ /* 0x000fe40007000000 */
[----:B------:R-:W-:Y:S01]  /*bec0*/  STL [R1+0x328], R93 ;  /* 0x0003285d01007387 */ /* 0x000fe20000100800 */
[----:B------:R-:W-:-:S03]  /*bed0*/  IMAD R22, R22, UR13, RZ ;  /* 0x0000000d16167c24 */ /* 0x000fc6000f8e02ff */
[----:B------:R-:W-:Y:S01]  /*bee0*/  STL [R1+0x8c4], R19 ;  /* 0x0008c41301007387 */ /* 0x000fe20000100800 */
[----:B------:R-:W-:-:S03]  /*bef0*/  @!P3 IMAD.IADD R82, R82, 0x1, -R5 ;  /* 0x000000015252b824 */ /* 0x000fc600078e0a05 */
[----:B------:R-:W-:Y:S01]  /*bf00*/  STL [R1+0x8b8], R77 ;  /* 0x0008b84d01007387 */ /* 0x000fe20000100800 */
[----:B------:R-:W-:-:S03]  /*bf10*/  @!P4 IMAD.IADD R81, R81, 0x1, -R5 ;  /* 0x000000015151c824 */ /* 0x000fc600078e0a05 */
[----:B------:R0:W-:Y:S01]  /*bf20*/  STL [R1+0x8c0], R21 ;  /* 0x0008c01501007387 */ /* 0x0001e20000100800 */
[----:B------:R-:W-:Y:S01]  /*bf30*/  IMAD R20, R20, UR13, RZ ;  /* 0x0000000d14147c24 */ /* 0x000fe2000f8e02ff */
[----:B0-----:R-:W-:-:S04]  /*bf40*/  LEA R21, P3, R24, R4, 0x1 ;  /* 0x0000000418157211 */ /* 0x001fc800078608ff */
[----:B------:R-:W-:Y:S02]  /*bf50*/  LEA.HI.X.SX32 R93, R24, R3, 0x1, P3 ;  /* 0x00000003185d7211 */ /* 0x000fe400018f0eff */
[----:B------:R-:W-:Y:S02]  /*bf60*/  PRMT R88, RZ, 0x7610, R88 ;  /* 0x00007610ff587816 */ /* 0x000fe40000000058 */
[----:B------:R-:W-:Y:S02]  /*bf70*/  PRMT R46, RZ, 0x7610, R46 ;  /* 0x00007610ff2e7816 */ /* 0x000fe4000000002e */
[----:B------:R-:W-:Y:S02]  /*bf80*/  PRMT R0, RZ, 0x7610, R0 ;  /* 0x00007610ff007816 */ /* 0x000fe40000000000 */
[----:B--2---:R-:W-:Y:S02]  /*bf90*/  ISETP.GE.AND P1, PT, R85, RZ, PT ;  /* 0x000000ff5500720c */ /* 0x004fe40003f26270 */
[----:B---3--:R-:W-:-:S11]  /*bfa0*/  ISETP.GE.AND P4, PT, R87, RZ, PT ;  /* 0x000000ff5700720c */ /* 0x008fd60003f86270 */
[----:B------:R-:W-:Y:S01]  /*bfb0*/  @!P1 IMAD.MOV R8, RZ, RZ, -R8 ;  /* 0x000000ffff089224 */ /* 0x000fe200078e0a08 */
[----:B------:R-:W-:-:S04]  /*bfc0*/  LEA R51, P1, R22, R4, 0x1 ;  /* 0x0000000416337211 */ /* 0x000fc800078208ff */
[----:B------:R-:W-:Y:S01]  /*bfd0*/  LEA.HI.X.SX32 R77, R22, R3, 0x1, P1 ;  /* 0x00000003164d7211 */ /* 0x000fe200008f0eff */
[----:B----4-:R0:W-:Y:S04]  /*bfe0*/  STL [R1+0x800], R84 ;  /* 0x0008005401007387 */ /* 0x0101e80000100800 */
[----:B0-----:R-:W2:Y:S04]  /*bff0*/  LDL.LU R84, [R1+0x40] ;  /* 0x0000400001547983 */ /* 0x001ea80000300800 */
[----:B------:R-:W3:Y:S04]  /*c000*/  LDL R87, [R1+0xc18] ;  /* 0x000c180001577983 */ /* 0x000ee80000100800 */
[----:B------:R-:W4:Y:S04]  /*c010*/  LDL R85, [R1+0xbf4] ;  /* 0x000bf40001557983 */ /* 0x000f280000100800 */
[----:B------:R-:W-:Y:S04]  /*c020*/  STL [R1+0x37c], R21 ;  /* 0x00037c1501007387 */ /* 0x000fe80000100800 */
[----:B------:R0:W-:Y:S04]  /*c030*/  STL [R1+0x7f8], R6 ;  /* 0x0007f80601007387 */ /* 0x0001e80000100800 */
[----:B------:R-:W-:Y:S04]  /*c040*/  STL [R1+0x8ac], R51 ;  /* 0x0008ac3301007387 */ /* 0x000fe80000100800 */
[----:B------:R-:W-:Y:S01]  /*c050*/  STL [R1+0x378], R93 ;  /* 0x0003785d01007387 */ /* 0x000fe20000100800 */
[----:B0-----:R-:W-:-:S03]  /*c060*/  LEA R6, P3, R20, R4, 0x1 ;  /* 0x0000000414067211 */ /* 0x001fc600078608ff */
[----:B------:R0:W-:Y:S02]  /*c070*/  STL [R1+0x7fc], R42 ;  /* 0x0007fc2a01007387 */ /* 0x0001e40000100800 */
[----:B0-----:R-:W-:Y:S01]  /*c080*/  LEA.HI.X.SX32 R42, R20, R3, 0x1, P3 ;  /* 0x00000003142a7211 */ /* 0x001fe200018f0eff */
[----:B------:R-:W-:Y:S02]  /*c090*/  @P0 IMAD.MOV.U32 R20, RZ, RZ, R21 ;  /* 0x000000ffff140224 */ /* 0x000fe400078e0015 */
[----:B------:R-:W-:-:S05]  /*c0a0*/  @P0 IMAD.MOV.U32 R21, RZ, RZ, R93 ;  /* 0x000000ffff150224 */ /* 0x000fca00078e005d */
[----:B------:R0:W2:Y:S02]  /*c0b0*/  @P0 LDG.E.U16 R88, desc[UR24][R20.64] ;  /* 0x0000001814580981 */ /* 0x0000a4000c1e1500 */
[----:B0-----:R-:W-:Y:S02]  /*c0c0*/  @P0 IMAD.MOV.U32 R20, RZ, RZ, R51 ;  /* 0x000000ffff140224 */ /* 0x001fe400078e0033 */
[----:B------:R-:W-:-:S05]  /*c0d0*/  @P0 IMAD.MOV.U32 R21, RZ, RZ, R77 ;  /* 0x000000ffff150224 */ /* 0x000fca00078e004d */
[----:B------:R0:W2:Y:S02]  /*c0e0*/  @P0 LDG.E.U16 R46, desc[UR24][R20.64] ;  /* 0x00000018142e0981 */ /* 0x0000a4000c1e1500 */
[----:B0-----:R-:W-:Y:S02]  /*c0f0*/  @P0 IMAD.MOV.U32 R20, RZ, RZ, R6 ;  /* 0x000000ffff140224 */ /* 0x001fe400078e0006 */
[----:B------:R-:W-:-:S05]  /*c100*/  @P0 IMAD.MOV.U32 R21, RZ, RZ, R42 ;  /* 0x000000ffff150224 */ /* 0x000fca00078e002a */
[----:B------:R-:W2:Y:S01]  /*c110*/  @P0 LDG.E.U16 R0, desc[UR24][R20.64] ;  /* 0x0000001814000981 */ /* 0x000ea2000c1e1500 */
        /* <DEDUP_REMOVED lines=8> */
[----:B------:R-:W-:Y:S01]  /*c1a0*/  SEL R17, R38, R17, !P6 ;  /* 0x0000001126117207 */ /* 0x000fe20007000000 */
[----:B------:R-:W-:Y:S01]  /*c1b0*/  IMAD R18, R18, UR13, RZ ;  /* 0x0000000d12127c24 */ /* 0x000fe2000f8e02ff */
[----:B------:R0:W-:Y:S01]  /*c1c0*/  STL [R1+0x8b4], R6 ;  /* 0x0008b40601007387 */ /* 0x0001e20000100800 */
[----:B------:R-:W-:Y:S02]  /*c1d0*/  IMAD R16, R16, UR13, RZ ;  /* 0x0000000d10107c24 */ /* 0x000fe4000f8e02ff */
[----:B------:R-:W-:Y:S01]  /*c1e0*/  IMAD R17, R17, UR13, RZ ;  /* 0x0000000d11117c24 */ /* 0x000fe2000f8e02ff */
[----:B------:R1:W-:Y:S04]  /*c1f0*/  STL [R1+0x8a8], R77 ;  /* 0x0008a84d01007387 */ /* 0x0003e80000100800 */
[----:B------:R0:W-:Y:S01]  /*c200*/  STL [R1+0x8b0], R42 ;  /* 0x0008b02a01007387 */ /* 0x0001e20000100800 */
[----:B------:R-:W-:-:S02]  /*c210*/  PRMT R52, RZ, 0x7610, R52 ;  /* 0x00007610ff347816 */ /* 0x000fc40000000034 */
[----:B---3--:R-:W-:Y:S02]  /*c220*/  ISETP.GE.AND P4, PT, R87, RZ, PT ;  /* 0x000000ff5700720c */ /* 0x008fe40003f86270 */
[----:B----4-:R-:W-:-:S11]  /*c230*/  ISETP.GE.AND P1, PT, R85, RZ, PT ;  /* 0x000000ff5500720c */ /* 0x010fd60003f26270 */
[----:B------:R-:W-:Y:S01]  /*c240*/  @!P4 IMAD.MOV R7, RZ, RZ, -R7 ;  /* 0x000000ffff07c224 */ /* 0x000fe200078e0a07 */
[-C--:B0-----:R-:W-:Y:S01]  /*c250*/  LEA R6, P4, R18, R4.reuse, 0x1 ;  /* 0x0000000412067211 */ /* 0x081fe200078808ff */
[----:B------:R-:W-:Y:S01]  /*c260*/  @!P1 IMAD.MOV R2, RZ, RZ, -R2 ;  /* 0x000000ffff029224 */ /* 0x000fe200078e0a02 */
[-C--:B------:R-:W-:Y:S02]  /*c270*/  LEA R93, P1, R16, R4.reuse, 0x1 ;  /* 0x00000004105d7211 */ /* 0x080fe400078208ff */
[-C--:B-1----:R-:W-:Y:S02]  /*c280*/  LEA.HI.X.SX32 R77, R18, R3.reuse, 0x1, P4 ;  /* 0x00000003124d7211 */ /* 0x082fe400020f0eff */
[C---:B------:R-:W-:Y:S01]  /*c290*/  LEA R42, P4, R17.reuse, R4, 0x1 ;  /* 0x00000004112a7211 */ /* 0x040fe200078808ff */
[----:B--2---:R0:W-:Y:S04]  /*c2a0*/  STL [R1+0x7e0], R46 ;  /* 0x0007e02e01007387 */ /* 0x0041e80000100800 */
[----:B------:R-:W2:Y:S04]  /*c2b0*/  LDL R51, [R1+0xc30] ;  /* 0x000c300001337983 */ /* 0x000ea80000100800 */
[----:B0-----:R-:W3:Y:S04]  /*c2c0*/  LDL R46, [R1+0xc88] ;  /* 0x000c8800012e7983 */ /* 0x001ee80000100800 */
[----:B------:R-:W4:Y:S04]  /*c2d0*/  LDL.LU R87, [R1+0x4c] ;  /* 0x00004c0001577983 */ /* 0x000f280000300800 */
[----:B------:R-:W2:Y:S04]  /*c2e0*/  LDL.LU R85, [R1+0x48] ;  /* 0x0000480001557983 */ /* 0x000ea80000300800 */
[----:B------:R-:W-:Y:S04]  /*c2f0*/  STL [R1+0x3cc], R6 ;  /* 0x0003cc0601007387 */ /* 0x000fe80000100800 */
[----:B------:R0:W-:Y:S04]  /*c300*/  STL [R1+0x7e4], R88 ;  /* 0x0007e45801007387 */ /* 0x0001e80000100800 */
[----:B------:R-:W-:Y:S04]  /*c310*/  STL [R1+0x3ec], R93 ;  /* 0x0003ec5d01007387 */ /* 0x000fe80000100800 */
[----:B------:R1:W-:Y:S01]  /*c320*/  STL [R1+0x7dc], R0 ;  /* 0x0007dc0001007387 */ /* 0x0003e20000100800 */
[-C--:B0-----:R-:W-:Y:S01]  /*c330*/  LEA.HI.X.SX32 R88, R17, R3.reuse, 0x1, P4 ;  /* 0x0000000311587211 */ /* 0x081fe200020f0eff */
[----:B------:R-:W-:Y:S01]  /*c340*/  @P0 IMAD.MOV.U32 R17, RZ, RZ, R77 ;  /* 0x000000ffff110224 */ /* 0x000fe200078e004d */
[----:B-1----:R-:W-:Y:S01]  /*c350*/  LEA.HI.X.SX32 R0, R16, R3, 0x1, P1 ;  /* 0x0000000310007211 */ /* 0x002fe200008f0eff */
[----:B------:R-:W-:-:S05]  /*c360*/  @P0 IMAD.MOV.U32 R16, RZ, RZ, R6 ;  /* 0x000000ffff100224 */ /* 0x000fca00078e0006 */
[----:B------:R0:W2:Y:S01]  /*c370*/  @P0 LDG.E.U16 R52, desc[UR24][R16.64] ;  /* 0x0000001810340981 */ /* 0x0000a2000c1e1500 */
[----:B------:R-:W-:Y:S02]  /*c380*/  PRMT R89, RZ, 0x7610, R89 ;  /* 0x00007610ff597816 */ /* 0x000fe40000000059 */
[----:B------:R-:W-:Y:S01]  /*c390*/  PRMT R9, RZ, 0x7610, R9 ;  /* 0x00007610ff097816 */ /* 0x000fe20000000009 */
[----:B0-----:R-:W-:Y:S02]  /*c3a0*/  @P0 IMAD.MOV.U32 R16, RZ, RZ, R93 ;  /* 0x000000ffff100224 */ /* 0x001fe400078e005d */
[----:B------:R-:W-:-:S05]  /*c3b0*/  @P0 IMAD.MOV.U32 R17, RZ, RZ, R0 ;  /* 0x000000ffff110224 */ /* 0x000fca00078e0000 */
[----:B------:R0:W3:Y:S04]  /*c3c0*/  @P0 LDG.E.U16 R89, desc[UR24][R16.64] ;  /* 0x0000001810590981 */ /* 0x0000e8000c1e1500 */
[----:B------:R1:W-:Y:S01]  /*c3d0*/  STL [R1+0x3c8], R77 ;  /* 0x0003c84d01007387 */ /* 0x0003e20000100800 */
[----:B0-----:R-:W-:Y:S02]  /*c3e0*/  @P0 IMAD.MOV.U32 R16, RZ, RZ, R42 ;  /* 0x000000ffff100224 */ /* 0x001fe400078e002a */
[----:B------:R-:W-:Y:S01]  /*c3f0*/  @P0 IMAD.MOV.U32 R17, RZ, RZ, R88 ;  /* 0x000000ffff110224 */ /* 0x000fe200078e0058 */
[----:B------:R-:W-:Y:S04]  /*c400*/  STL [R1+0x40c], R42 ;  /* 0x00040c2a01007387 */ /* 0x000fe80000100800 */
[----:B------:R-:W-:Y:S04]  /*c410*/  STL [R1+0x3e8], R0 ;  /* 0x0003e80001007387 */ /* 0x000fe80000100800 */
[----:B------:R-:W4:Y:S04]  /*c420*/  @P0 LDG.E.U16 R9, desc[UR24][R16.64] ;  /* 0x0000001810090981 */ /* 0x000f28000c1e1500 */
[----:B-1----:R-:W4:Y:S04]  /*c430*/  LDL.LU R77, [R1+0xfcc] ;  /* 0x000fcc00014d7983 */ /* 0x002f280000300800 */
[----:B------:R-:W4:Y:S04]  /*c440*/  LDL.LU R6, [R1+0xfc8] ;  /* 0x000fc80001067983 */ /* 0x000f280000300800 */
[----:B------:R-:W-:Y:S01]  /*c450*/  STL [R1+0x408], R88 ;  /* 0x0004085801007387 */ /* 0x000fe20000100800 */
[----:B------:R-:W-:-:S03]  /*c460*/  ISETP.GT.U32.AND P3, PT, R5, R84, PT ;  /* 0x000000540500720c */ /* 0x000fc60003f64070 */
[----:B--2---:R0:W-:Y:S04]  /*c470*/  STL [R1+0x7d8], R52 ;  /* 0x0007d83401007387 */ /* 0x0041e80000100800 */
[----:B0-----:R-:W2:Y:S04]  /*c480*/  LDL.LU R52, [R1+0x58] ;  /* 0x0000580001347983 */ /* 0x001ea80000300800 */
[----:B------:R-:W2:Y:S02]  /*c490*/  LDL.LU R0, [R1+0xfc4] ;  /* 0x000fc40001007983 */ /* 0x000ea40000300800 */
[----:B------:R-:W-:Y:S01]  /*c4a0*/  @!P3 IMAD.IADD R84, R84, 0x1, -R5 ;  /* 0x000000015454b824 */ /* 0x000fe200078e0a05 */
[----:B------:R-:W-:-:S02]  /*c4b0*/  ISETP.GT.U32.AND P3, PT, R5, R78, PT ;  /* 0x0000004e0500720c */ /* 0x000fc40003f64070 */
[C---:B------:R-:W-:Y:S02]  /*c4c0*/  ISETP.GT.U32.AND P1, PT, R5.reuse, R79, PT ;  /* 0x0000004f0500720c */ /* 0x040fe40003f24070 */
[----:B------:R-:W-:Y:S02]  /*c4d0*/  ISETP.GT.U32.AND P4, PT, R5, R84, PT ;  /* 0x000000540500720c */ /* 0x000fe40003f84070 */
[----:B------:R-:W-:-:S07]  /*c4e0*/  SEL R14, R38, R14, !P6 ;  /* 0x0000000e260e7207 */ /* 0x000fce0007000000 */
[--C-:B------:R-:W-:Y:S01]  /*c4f0*/  @!P3 IMAD.IADD R78, R78, 0x1, -R5.reuse ;  /* 0x000000014e4eb824 */ /* 0x100fe200078e0a05 */
[----:B---3--:R-:W-:Y:S02]  /*c500*/  ISETP.GE.AND P3, PT, R46, RZ, PT ;  /* 0x000000ff2e00720c */ /* 0x008fe40003f66270 */
[----:B------:R-:W-:Y:S01]  /*c510*/  SEL R15, R38, R15, !P6 ;  /* 0x0000000f260f7207 */ /* 0x000fe20007000000 */
[----:B------:R-:W-:Y:S01]  /*c520*/  IMAD R14, R14, UR13, RZ ;  /* 0x0000000d0e0e7c24 */ /* 0x000fe2000f8e02ff */
[----:B------:R-:W3:Y:S01]  /*c530*/  LDL R46, [R1+0xc10] ;  /* 0x000c1000012e7983 */ /* 0x000ee20000100800 */
[--C-:B------:R-:W-:Y:S01]  /*c540*/  @!P1 IMAD.IADD R79, R79, 0x1, -R5.reuse ;  /* 0x000000014f4f9824 */ /* 0x100fe200078e0a05 */
[----:B------:R-:W-:Y:S01]  /*c550*/  ISETP.GE.AND P1, PT, R51, RZ, PT ;  /* 0x000000ff3300720c */ /* 0x000fe20003f26270 */
[----:B------:R-:W-:Y:S01]  /*c560*/  IMAD R15, R15, UR13, RZ ;  /* 0x0000000d0f0f7c24 */ /* 0x000fe2000f8e02ff */
[----:B------:R-:W3:Y:S01]  /*c570*/  LDL R51, [R1+0xbc8] ;  /* 0x000bc80001337983 */ /* 0x000ee20000100800 */
[----:B------:R-:W-:-:S03]  /*c580*/  @!P4 IMAD.IADD R84, R84, 0x1, -R5 ;  /* 0x000000015454c824 */ /* 0x000fc600078e0a05 */
[----:B------:R0:W-:Y:S01]  /*c590*/  STL [R1+0x7c4], R89 ;  /* 0x0007c45901007387 */ /* 0x0001e20000100800 */
[----:B------:R-:W-:Y:S01]  /*c5a0*/  @!P3 IMAD.MOV R92, RZ, RZ, -R92 ;  /* 0x000000ffff5cb224 */ /* 0x000fe200078e0a5c */
[----:B------:R-:W-:Y:S02]  /*c5b0*/  SEL R12, R38, R12, !P6 ;  /* 0x0000000c260c7207 */ /* 0x000fe40007000000 */
[-C--:B------:R-:W-:Y:S02]  /*c5c0*/  LEA R88, P4, R15, R4.reuse, 0x1 ;  /* 0x000000040f587211 */ /* 0x080fe400078808ff */
[----:B0-----:R-:W-:-:S04]  /*c5d0*/  LEA R89, P3, R14, R4, 0x1 ;  /* 0x000000040e597211 */ /* 0x001fc800078608ff */
[-C--:B------:R-:W-:Y:S01]  /*c5e0*/  LEA.HI.X.SX32 R14, R14, R3.reuse, 0x1, P3 ;  /* 0x000000030e0e7211 */ /* 0x080fe200018f0eff */
[----:B------:R-:W-:Y:S01]  /*c5f0*/  STL [R1+0x42c], R89 ;  /* 0x00042c5901007387 */ /* 0x000fe20000100800 */
[----:B------:R-:W-:Y:S01]  /*c600*/  IMAD R12, R12, UR13, RZ ;  /* 0x0000000d0c0c7c24 */ /* 0x000fe2000f8e02ff */
[----:B------:R-:W-:Y:S02]  /*c610*/  LEA.HI.X.SX32 R93, R15, R3, 0x1, P4 ;  /* 0x000000030f5d7211 */ /* 0x000fe400020f0eff */
[----:B----4-:R0:W-:Y:S01]  /*c620*/  STL [R1+0x7c0], R9 ;  /* 0x0007c00901007387 */ /* 0x0101e20000100800 */
[----:B------:R-:W-:Y:S01]  /*c630*/  PRMT R6, RZ, 0x7610, R6 ;  /* 0x00007610ff067816 */ /* 0x000fe20000000006 */
[----:B------:R-:W-:Y:S02]  /*c640*/  @P0 IMAD.MOV.U32 R15, RZ, RZ, R14 ;  /* 0x000000ffff0f0224 */ /* 0x000fe400078e000e */
[----:B------:R-:W-:Y:S04]  /*c650*/  STL [R1+0x44c], R88 ;  /* 0x00044c5801007387 */ /* 0x000fe80000100800 */
[----:B------:R1:W-:Y:S01]  /*c660*/  STL [R1+0x428], R14 ;  /* 0x0004280e01007387 */ /* 0x0003e20000100800 */
[----:B0-----:R-:W-:-:S02]  /*c670*/  LEA R9, P3, R12, R4, 0x1 ;  /* 0x000000040c097211 */ /* 0x001fc400078608ff */
[----:B------:R-:W-:Y:S01]  /*c680*/  PRMT R77, RZ, 0x7610, R77 ;  /* 0x00007610ff4d7816 */ /* 0x000fe2000000004d */
[----:B-1----:R-:W-:Y:S01]  /*c690*/  @P0 IMAD.MOV.U32 R14, RZ, RZ, R89 ;  /* 0x000000ffff0e0224 */ /* 0x002fe200078e0059 */
[----:B------:R-:W-:-:S04]  /*c6a0*/  LEA.HI.X.SX32 R42, R12, R3, 0x1, P3 ;  /* 0x000000030c2a7211 */ /* 0x000fc800018f0eff */
[----:B------:R0:W4:Y:S02]  /*c6b0*/  @P0 LDG.E.U16 R6, desc[UR24][R14.64] ;  /* 0x000000180e060981 */ /* 0x000124000c1e1500 */
[----:B0-----:R-:W-:Y:S02]  /*c6c0*/  @P0 IMAD.MOV.U32 R14, RZ, RZ, R88 ;  /* 0x000000ffff0e0224 */ /* 0x001fe400078e0058 */
[----:B------:R-:W-:-:S05]  /*c6d0*/  @P0 IMAD.MOV.U32 R15, RZ, RZ, R93 ;  /* 0x000000ffff0f0224 */ /* 0x000fca00078e005d */
[----:B------:R0:W4:Y:S02]  /*c6e0*/  @P0 LDG.E.U16 R77, desc[UR24][R14.64] ;  /* 0x000000180e4d0981 */ /* 0x000124000c1e1500 */
[----:B0-----:R-:W-:Y:S02]  /*c6f0*/  @P0 IMAD.MOV.U32 R14, RZ, RZ, R9 ;  /* 0x000000ffff0e0224 */ /* 0x001fe400078e0009 */
[----:B------:R-:W-:Y:S01]  /*c700*/  @P0 IMAD.MOV.U32 R15, RZ, RZ, R42 ;  /* 0x000000ffff0f0224 */ /* 0x000fe200078e002a */
[----:B------:R0:W-:Y:S04]  /*c710*/  STL [R1+0x46c], R9 ;  /* 0x00046c0901007387 */ /* 0x0001e80000100800 */
[----:B------:R-:W-:Y:S04]  /*c720*/  STL [R1+0x448], R93 ;  /* 0x0004485d01007387 */ /* 0x000fe80000100800 */
[----:B------:R-:W4:Y:S01]  /*c730*/  LDL.LU R89, [R1+0xfc0] ;  /* 0x000fc00001597983 */ /* 0x000f220000300800 */
[----:B--2---:R-:W-:-:S06]  /*c740*/  PRMT R0, RZ, 0x7610, R0 ;  /* 0x00007610ff007816 */ /* 0x004fcc0000000000 */
[----:B------:R-:W2:Y:S01]  /*c750*/  @P0 LDG.E.U16 R0, desc[UR24][R14.64] ;  /* 0x000000180e000981 */ /* 0x000ea2000c1e1500 */
[----:B------:R-:W-:Y:S01]  /*c760*/  @!P1 IMAD.MOV R91, RZ, RZ, -R91 ;  /* 0x000000ffff5b9224 */ /* 0x000fe200078e0a5b */
[C---:B------:R-:W-:Y:S02]  /*c770*/  ISETP.GT.U32.AND P1, PT, R5.reuse, R87, PT ;  /* 0x000000570500720c */ /* 0x040fe40003f24070 */
[----:B------:R-:W-:Y:S02]  /*c780*/  ISETP.GT.U32.AND P4, PT, R5, R85, PT ;  /* 0x000000550500720c */ /* 0x000fe40003f84070 */
[C---:B------:R-:W-:Y:S02]  /*c790*/  SEL R13, R38.reuse, R13, !P6 ;  /* 0x0000000d260d7207 */ /* 0x040fe40007000000 */
[----:B------:R-:W-:-:S07]  /*c7a0*/  SEL R12, R38, R11, !P6 ;  /* 0x0000000b260c7207 */ /* 0x000fce0007000000 */
[--C-:B------:R-:W-:Y:S01]  /*c7b0*/  @!P1 IMAD.IADD R87, R87, 0x1, -R5.reuse ;  /* 0x0000000157579824 */ /* 0x100fe200078e0a05 */
[----:B---3--:R-:W-:Y:S01]  /*c7c0*/  ISETP.GE.AND P1, PT, R46, RZ, PT ;  /* 0x000000ff2e00720c */ /* 0x008fe20003f26270 */
[----:B------:R-:W-:Y:S01]  /*c7d0*/  @!P4 IMAD.IADD R85, R85, 0x1, -R5 ;  /* 0x000000015555c824 */ /* 0x000fe200078e0a05 */
[----:B------:R-:W-:Y:S01]  /*c7e0*/  ISETP.GE.AND P4, PT, R51, RZ, PT ;  /* 0x000000ff3300720c */ /* 0x000fe20003f86270 */
[----:B------:R-:W-:Y:S02]  /*c7f0*/  IMAD.MOV.U32 R11, RZ, RZ, R86 ;  /* 0x000000ffff0b7224 */ /* 0x000fe400078e0056 */
[----:B------:R-:W-:Y:S02]  /*c800*/  IMAD R13, R13, UR13, RZ ;  /* 0x0000000d0d0d7c24 */ /* 0x000fe4000f8e02ff */
[----:B0-----:R-:W-:Y:S02]  /*c810*/  IMAD.MOV.U32 R9, RZ, RZ, R83 ;  /* 0x000000ffff097224 */ /* 0x001fe400078e0053 */
[----:B------:R-:W-:-:S04]  /*c820*/  IMAD R12, R12, UR13, RZ ;  /* 0x0000000d0c0c7c24 */ /* 0x000fc8000f8e02ff */
[----:B------:R-:W-:Y:S02]  /*c830*/  @!P1 IMAD.MOV R11, RZ, RZ, -R11 ;  /* 0x000000ffff0b9224 */ /* 0x000fe400078e0a0b */
[----:B------:R-:W-:Y:S01]  /*c840*/  @!P4 IMAD.MOV R9, RZ, RZ, -R9 ;  /* 0x000000ffff09c224 */ /* 0x000fe200078e0a09 */
[----:B------:R-:W-:Y:S01]  /*c850*/  LEA R83, P4, R12, R4, 0x1 ;  /* 0x000000040c537211 */ /* 0x000fe200078808ff */
[----:B----4-:R0:W-:Y:S04]  /*c860*/  STL [R1+0x7bc], R6 ;  /* 0x0007bc0601007387 */ /* 0x0101e80000100800 */
[----:B0-----:R-:W3:Y:S04]  /*c870*/  LDL.LU R6, [R1+0xfbc] ;  /* 0x000fbc0001067983 */ /* 0x001ee80000300800 */
[----:B------:R0:W-:Y:S04]  /*c880*/  STL [R1+0x468], R42 ;  /* 0x0004682a01007387 */ /* 0x0001e80000100800 */
[----:B------:R-:W4:Y:S04]  /*c890*/  LDL R86, [R1+0xc28] ;  /* 0x000c280001567983 */ /* 0x000f280000100800 */
[----:B0-----:R-:W4:Y:S04]  /*c8a0*/  LDL R42, [R1+0xba4] ;  /* 0x000ba400012a7983 */ /* 0x001f280000100800 */
[----:B------:R-:W4:Y:S04]  /*c8b0*/  LDL.LU R46, [R1+0x54] ;  /* 0x00005400012e7983 */ /* 0x000f280000300800 */
[----:B------:R-:W4:Y:S01]  /*c8c0*/  LDL.LU R51, [R1+0x44] ;  /* 0x0000440001337983 */ /* 0x000f220000300800 */
[----:B------:R-:W-:-:S03]  /*c8d0*/  PRMT R89, RZ, 0x7610, R89 ;  /* 0x00007610ff597816 */ /* 0x000fc60000000059 */
[----:B--2---:R0:W-:Y:S02]  /*c8e0*/  STL [R1+0x7a4], R0 ;  /* 0x0007a40001007387 */ /* 0x0041e40000100800 */
[----:B0-----:R-:W-:-:S05]  /*c8f0*/  LEA R0, P1, R13, R4, 0x1 ;  /* 0x000000040d007211 */ /* 0x001fca00078208ff */
[----:B------:R-:W-:Y:S01]  /*c900*/  STL [R1+0x48c], R0 ;  /* 0x00048c0001007387 */ /* 0x000fe20000100800 */
[----:B------:R-:W-:-:S03]  /*c910*/  LEA.HI.X.SX32 R13, R13, R3, 0x1, P1 ;  /* 0x000000030d0d7211 */ /* 0x000fc600008f0eff */
[----:B------:R-:W-:Y:S04]  /*c920*/  STL [R1+0x4ac], R83 ;  /* 0x0004ac5301007387 */ /* 0x000fe80000100800 */
[----:B------:R0:W-:Y:S02]  /*c930*/  STL [R1+0x7b8], R77 ;  /* 0x0007b84d01007387 */ /* 0x0001e40000100800 */
[----:B0-----:R-:W-:Y:S01]  /*c940*/  LEA.HI.X.SX32 R77, R12, R3, 0x1, P4 ;  /* 0x000000030c4d7211 */ /* 0x001fe200020f0eff */
[----:B------:R-:W-:-:S05]  /*c950*/  @P0 IMAD.MOV.U32 R12, RZ, RZ, R0 ;  /* 0x000000ffff0c0224 */ /* 0x000fca00078e0000 */
[----:B------:R0:W2:Y:S01]  /*c960*/  @P0 LDG.E.U16 R89, desc[UR24][R12.64] ;  /* 0x000000180c590981 */ /* 0x0000a2000c1e1500 */
[----:B------:R-:W-:-:S05]  /*c970*/  SEL R10, R38, R10, !P6 ;  /* 0x0000000a260a7207 */ /* 0x000fca0007000000 */
[----:B------:R-:W-:Y:S01]  /*c980*/  IMAD R10, R10, UR13, RZ ;  /* 0x0000000d0a0a7c24 */ /* 0x000fe2000f8e02ff */
[----:B------:R1:W-:Y:S01]  /*c990*/  STL [R1+0x488], R13 ;  /* 0x0004880d01007387 */ /* 0x0003e20000100800 */
[----:B0-----:R-:W-:-:S03]  /*c9a0*/  @P0 IMAD.MOV.U32 R12, RZ, RZ, R83 ;  /* 0x000000ffff0c0224 */ /* 0x001fc600078e0053 */
[----:B------:R-:W-:Y:S01]  /*c9b0*/  LEA R88, P1, R10, R4, 0x1 ;  /* 0x000000040a587211 */ /* 0x000fe200078208ff */
[----:B-1----:R-:W-:-:S03]  /*c9c0*/  @P0 IMAD.MOV.U32 R13, RZ, RZ, R77 ;  /* 0x000000ffff0d0224 */ /* 0x002fc600078e004d */
[----:B------:R-:W-:Y:S01]  /*c9d0*/  LEA.HI.X.SX32 R93, R10, R3, 0x1, P1 ;  /* 0x000000030a5d7211 */ /* 0x000fe200008f0eff */
[----:B------:R-:W-:Y:S01]  /*c9e0*/  STL [R1+0x4cc], R88 ;  /* 0x0004cc5801007387 */ /* 0x000fe20000100800 */
[----:B------:R-:W-:-:S03]  /*c9f0*/  PRMT R15, RZ, 0x7610, R15 ;  /* 0x00007610ff0f7816 */ /* 0x000fc6000000000f */
[----:B------:R-:W-:Y:S04]  /*ca00*/  STL [R1+0x4a8], R77 ;  /* 0x0004a84d01007387 */ /* 0x000fe80000100800 */
[----:B------:R-:W4:Y:S01]  /*ca10*/  LDL.LU R0, [R1+0xfb8] ;  /* 0x000fb80001007983 */ /* 0x000f220000300800 */
[----:B---3--:R-:W-:-:S06]  /*ca20*/  PRMT R6, RZ, 0x7610, R6 ;  /* 0x00007610ff067816 */ /* 0x008fcc0000000006 */
[----:B------:R0:W3:Y:S04]  /*ca30*/  @P0 LDG.E.U16 R6, desc[UR24][R12.64] ;  /* 0x000000180c060981 */ /* 0x0000e8000c1e1500 */
[----:B------:R-:W-:Y:S01]  /*ca40*/  STL [R1+0x4c8], R93 ;  /* 0x0004c85d01007387 */ /* 0x000fe20000100800 */
[----:B0-----:R-:W-:Y:S02]  /*ca50*/  @P0 IMAD.MOV.U32 R12, RZ, RZ, R88 ;  /* 0x000000ffff0c0224 */ /* 0x001fe400078e0058 */
[----:B------:R-:W-:-:S05]  /*ca60*/  @P0 IMAD.MOV.U32 R13, RZ, RZ, R93 ;  /* 0x000000ffff0d0224 */ /* 0x000fca00078e005d */
[----:B------:R0:W3:Y:S04]  /*ca70*/  @P0 LDG.E.U16 R15, desc[UR24][R12.64] ;  /* 0x000000180c0f0981 */ /* 0x0000e8000c1e1500 */
[----:B--2---:R1:W-:Y:S04]  /*ca80*/  STL [R1+0x7a0], R89 ;  /* 0x0007a05901007387 */ /* 0x0043e80000100800 */
[----:B-1----:R-:W2:Y:S04]  /*ca90*/  LDL.LU R89, [R1+0x50] ;  /* 0x0000500001597983 */ /* 0x002ea80000300800 */
[----:B------:R-:W2:Y:S04]  /*caa0*/  LDL.LU R77, [R1+0xfb4] ;  /* 0x000fb400014d7983 */ /* 0x000ea80000300800 */
[----:B------:R-:W2:Y:S01]  /*cab0*/  LDL.LU R83, [R1+0xfb0] ;  /* 0x000fb00001537983 */ /* 0x000ea20000300800 */
[----:B------:R-:W-:-:S02]  /*cac0*/  ISETP.GT.U32.AND P3, PT, R5, R52, PT ;  /* 0x000000340500720c */ /* 0x000fc40003f64070 */
[----:B------:R-:W-:Y:S02]  /*cad0*/  ISETP.GT.U32.AND P4, PT, R5, R85, PT ;  /* 0x000000550500720c */ /* 0x000fe40003f84070 */
[----:B------:R-:W-:-:S09]  /*cae0*/  SEL R19, R38, R19, !P6 ;  /* 0x0000001326137207 */ /* 0x000fd20007000000 */
[--C-:B------:R-:W-:Y:S02]  /*caf0*/  @!P3 IMAD.IADD R52, R52, 0x1, -R5.reuse ;  /* 0x000000013434b824 */ /* 0x100fe400078e0a05 */
[----:B------:R-:W-:-:S03]  /*cb00*/  @!P4 IMAD.IADD R85, R85, 0x1, -R5 ;  /* 0x000000015555c824 */ /* 0x000fc600078e0a05 */
[C---:B------:R-:W-:Y:S02]  /*cb10*/  ISETP.GT.U32.AND P1, PT, R5.reuse, R52, PT ;  /* 0x000000340500720c */ /* 0x040fe40003f24070 */
[----:B----4-:R-:W-:Y:S02]  /*cb20*/  ISETP.GE.AND P4, PT, R86, RZ, PT ;  /* 0x000000ff5600720c */ /* 0x010fe40003f86270 */
[----:B------:R-:W-:Y:S02]  /*cb30*/  ISETP.GT.U32.AND P3, PT, R5, R87, PT ;  /* 0x000000570500720c */ /* 0x000fe40003f64070 */
[----:B0-----:R-:W-:Y:S01]  /*cb40*/  SEL R12, R38, R8, !P6 ;  /* 0x00000008260c7207 */ /* 0x001fe20007000000 */
[----:B------:R-:W-:Y:S02]  /*cb50*/  IMAD R19, R19, UR13, RZ ;  /* 0x0000000d13137c24 */ /* 0x000fe4000f8e02ff */
[----:B------:R-:W-:Y:S02]  /*cb60*/  IMAD.MOV.U32 R10, RZ, RZ, R80 ;  /* 0x000000ffff0a7224 */ /* 0x000fe400078e0050 */
[----:B------:R-:W-:-:S02]  /*cb70*/  IMAD R12, R12, UR13, RZ ;  /* 0x0000000d0c0c7c24 */ /* 0x000fc4000f8e02ff */
[----:B------:R-:W-:Y:S01]  /*cb80*/  @!P1 IMAD.IADD R52, R52, 0x1, -R5 ;  /* 0x0000000134349824 */ /* 0x000fe200078e0a05 */
[CC--:B------:R-:W-:Y:S01]  /*cb90*/  LEA R13, P1, R19.reuse, R4.reuse, 0x1 ;  /* 0x00000004130d7211 */ /* 0x0c0fe200078208ff */
[----:B------:R-:W-:Y:S01]  /*cba0*/  @!P4 IMAD.MOV R10, RZ, RZ, -R10 ;  /* 0x000000ffff0ac224 */ /* 0x000fe200078e0a0a */
[----:B------:R-:W-:Y:S01]  /*cbb0*/  LEA R80, P4, R12, R4, 0x1 ;  /* 0x000000040c507211 */ /* 0x000fe200078808ff */
[----:B------:R-:W-:Y:S01]  /*cbc0*/  IMAD.MOV.U32 R8, RZ, RZ, R81 ;  /* 0x000000ffff087224 */ /* 0x000fe200078e0051 */
[----:B------:R-:W-:Y:S01]  /*cbd0*/  SEL R7, R38, R7, !P6 ;  /* 0x0000000726077207 */ /* 0x000fe20007000000 */
[----:B---3--:R0:W-:Y:S01]  /*cbe0*/  STL [R1+0x79c], R6 ;  /* 0x00079c0601007387 */ /* 0x0081e20000100800 */
[-C--:B------:R-:W-:Y:S01]  /*cbf0*/  LEA.HI.X.SX32 R81, R19, R3.reuse, 0x1, P1 ;  /* 0x0000000313517211 */ /* 0x080fe200008f0eff */
[----:B------:R-:W-:Y:S01]  /*cc00*/  @!P3 IMAD.IADD R87, R87, 0x1, -R5 ;  /* 0x000000015757b824 */ /* 0x000fe200078e0a05 */
[----:B------:R-:W-:Y:S02]  /*cc10*/  ISETP.GE.AND P3, PT, R42, RZ, PT ;  /* 0x000000ff2a00720c */ /* 0x000fe40003f66270 */
[----:B------:R-:W-:Y:S01]  /*cc20*/  LEA.HI.X.SX32 R88, R12, R3, 0x1, P4 ;  /* 0x000000030c587211 */ /* 0x000fe200020f0eff */
[----:B------:R-:W-:Y:S01]  /*cc30*/  @P0 IMAD.MOV.U32 R12, RZ, RZ, R13 ;  /* 0x000000ffff0c0224 */ /* 0x000fe200078e000d */
[----:B------:R-:W-:Y:S01]  /*cc40*/  PRMT R0, RZ, 0x7610, R0 ;  /* 0x00007610ff007816 */ /* 0x000fe20000000000 */
[----:B0-----:R-:W3:Y:S01]  /*cc50*/  LDL.LU R6, [R1+0xfac] ;  /* 0x000fac0001067983 */ /* 0x001ee20000300800 */
[----:B------:R-:W-:-:S03]  /*cc60*/  IMAD R7, R7, UR13, RZ ;  /* 0x0000000d07077c24 */ /* 0x000fc6000f8e02ff */
[----:B------:R-:W4:Y:S04]  /*cc70*/  LDL R42, [R1+0xbd8] ;  /* 0x000bd800012a7983 */ /* 0x000f280000100800 */
[----:B------:R-:W3:Y:S04]  /*cc80*/  LDL R86, [R1+0xbac] ;  /* 0x000bac0001567983 */ /* 0x000ee80000100800 */
[----:B------:R0:W-:Y:S04]  /*cc90*/  STL [R1+0x4ec], R13 ;  /* 0x0004ec0d01007387 */ /* 0x0001e80000100800 */
[----:B------:R1:W-:Y:S01]  /*cca0*/  STL [R1+0x798], R15 ;  /* 0x0007980f01007387 */ /* 0x0003e20000100800 */
[----:B0-----:R-:W-:Y:S01]  /*ccb0*/  @P0 IMAD.MOV.U32 R13, RZ, RZ, R81 ;  /* 0x000000ffff0d0224 */ /* 0x001fe200078e0051 */
[----:B-1----:R-:W-:-:S04]  /*ccc0*/  LEA R15, P1, R7, R4, 0x1 ;  /* 0x00000004070f7211 */ /* 0x002fc800078208ff */
[----:B------:R0:W3:Y:S01]  /*ccd0*/  @P0 LDG.E.U16 R0, desc[UR24][R12.64] ;  /* 0x000000180c000981 */ /* 0x0000e2000c1e1500 */
[----:B------:R-:W-:Y:S02]  /*cce0*/  LEA.HI.X.SX32 R93, R7, R3, 0x1, P1 ;  /* 0x00000003075d7211 */ /* 0x000fe400008f0eff */
[----:B------:R-:W-:Y:S01]  /*ccf0*/  PRMT R14, RZ, 0x7610, R14 ;  /* 0x00007610ff0e7816 */ /* 0x000fe2000000000e */
[----:B0-----:R-:W-:Y:S02]  /*cd00*/  @P0 IMAD.MOV.U32 R12, RZ, RZ, R80 ;  /* 0x000000ffff0c0224 */ /* 0x001fe400078e0050 */
[----:B------:R-:W-:Y:S01]  /*cd10*/  @P0 IMAD.MOV.U32 R13, RZ, RZ, R88 ;  /* 0x000000ffff0d0224 */ /* 0x000fe200078e0058 */
[----:B------:R-:W-:Y:S04]  /*cd20*/  STL [R1+0x50c], R80 ;  /* 0x00050c5001007387 */ /* 0x000fe80000100800 */
[----:B------:R0:W-:Y:S04]  /*cd30*/  STL [R1+0x4e8], R81 ;  /* 0x0004e85101007387 */ /* 0x0001e80000100800 */
[----:B------:R-:W-:Y:S04]  /*cd40*/  STL [R1+0x52c], R15 ;  /* 0x00052c0f01007387 */ /* 0x000fe80000100800 */
[----:B------:R-:W-:Y:S04]  /*cd50*/  STL [R1+0x508], R88 ;  /* 0x0005085801007387 */ /* 0x000fe80000100800 */
[----:B0-----:R-:W4:Y:S01]  /*cd60*/  LDL.LU R81, [R1+0xfa8] ;  /* 0x000fa80001517983 */ /* 0x001f220000300800 */
[----:B--2---:R-:W-:-:S06]  /*cd70*/  PRMT R83, RZ, 0x7610, R83 ;  /* 0x00007610ff537816 */ /* 0x004fcc0000000053 */
[----:B------:R0:W2:Y:S02]  /*cd80*/  @P0 LDG.E.U16 R83, desc[UR24][R12.64] ;  /* 0x000000180c530981 */ /* 0x0000a4000c1e1500 */
[----:B0-----:R-:W-:Y:S02]  /*cd90*/  @P0 IMAD.MOV.U32 R12, RZ, RZ, R15 ;  /* 0x000000ffff0c0224 */ /* 0x001fe400078e000f */
[----:B------:R-:W-:-:S05]  /*cda0*/  @P0 IMAD.MOV.U32 R13, RZ, RZ, R93 ;  /* 0x000000ffff0d0224 */ /* 0x000fca00078e005d */
[----:B------:R-:W2:Y:S01]  /*cdb0*/  @P0 LDG.E.U16 R14, desc[UR24][R12.64] ;  /* 0x000000180c0e0981 */ /* 0x000ea2000c1e1500 */
[----:B------:R-:W-:Y:S02]  /*cdc0*/  ISETP.GT.U32.AND P1, PT, R5, R89, PT ;  /* 0x000000590500720c */ /* 0x000fe40003f24070 */
[----:B------:R-:W-:-:S05]  /*cdd0*/  SEL R7, R38, R2, !P6 ;  /* 0x0000000226077207 */ /* 0x000fca0007000000 */
[----:B------:R-:W-:-:S06]  /*cde0*/  IMAD R7, R7, UR13, RZ ;  /* 0x0000000d07077c24 */ /* 0x000fcc000f8e02ff */
[----:B------:R-:W-:Y:S01]  /*cdf0*/  @!P1 IMAD.IADD R89, R89, 0x1, -R5 ;  /* 0x0000000159599824 */ /* 0x000fe200078e0a05 */
[----:B---3--:R0:W-:Y:S04]  /*ce00*/  STL [R1+0x784], R0 ;  /* 0x0007840001007387 */ /* 0x0081e80000100800 */
[----:B0-----:R-:W3:Y:S04]  /*ce10*/  LDL.LU R0, [R1+0xfa4] ;  /* 0x000fa40001007983 */ /* 0x001ee80000300800 */
[----:B------:R-:W-:Y:S04]  /*ce20*/  STL [R1+0x528], R93 ;  /* 0x0005285d01007387 */ /* 0x000fe80000100800 */
[----:B------:R-:W3:Y:S04]  /*ce30*/  LDL.LU R88, [R1+0xfa0] ;  /* 0x000fa00001587983 */ /* 0x000ee80000300800 */
[----:B------:R-:W3:Y:S01]  /*ce40*/  LDL.LU R80, [R1+0xf9c] ;  /* 0x000f9c0001507983 */ /* 0x000ee20000300800 */
[----:B----4-:R-:W-:-:S03]  /*ce50*/  PRMT R81, RZ, 0x7610, R81 ;  /* 0x00007610ff517816 */ /* 0x010fc60000000051 */
[----:B--2---:R0:W-:Y:S04]  /*ce60*/  STL [R1+0x780], R83 ;  /* 0x0007805301007387 */ /* 0x0041e80000100800 */
[----:B0-----:R-:W2:Y:S04]  /*ce70*/  LDL.LU R83, [R1+0xf98] ;  /* 0x000f980001537983 */ /* 0x001ea80000300800 */
[----:B------:R-:W4:Y:S04]  /*ce80*/  LDL R93, [R1] ;  /* 0x00000000015d7983 */ /* 0x000f280000100800 */
[----:B------:R0:W-:Y:S02]  /*ce90*/  STL [R1+0x77c], R14 ;  /* 0x00077c0e01007387 */ /* 0x0001e40000100800 */
[----:B0-----:R-:W-:-:S04]  /*cea0*/  LEA R14, P1, R7, R4, 0x1 ;  /* 0x00000004070e7211 */ /* 0x001fc800078208ff */
[----:B------:R-:W-:-:S05]  /*ceb0*/  LEA.HI.X.SX32 R15, R7, R3, 0x1, P1 ;  /* 0x00000003070f7211 */ /* 0x000fca00008f0eff */
[----:B------:R0:W4:Y:S01]  /*cec0*/  @P0 LDG.E.U16 R81, desc[UR24][R14.64] ;  /* 0x000000180e510981 */ /* 0x000122000c1e1500 */
[C---:B------:R-:W-:Y:S01]  /*ced0*/  ISETP.GT.U32.AND P4, PT, R5.reuse, R51, PT ;  /* 0x000000330500720c */ /* 0x040fe20003f84070 */
[----:B------:R-:W-:Y:S01]  /*cee0*/  @!P3 IMAD.MOV R8, RZ, RZ, -R8 ;  /* 0x000000ffff08b224 */ /* 0x000fe200078e0a08 */
[----:B------:R-:W-:Y:S02]  /*cef0*/  ISETP.GT.U32.AND P3, PT, R5, R46, PT ;  /* 0x0000002e0500720c */ /* 0x000fe40003f64070 */
[----:B------:R-:W-:-:S09]  /*cf00*/  SEL R92, R38, R92, !P6 ;  /* 0x0000005c265c7207 */ /* 0x000fd20007000000 */
[--C-:B------:R-:W-:Y:S01]  /*cf10*/  @!P4 IMAD.IADD R51, R51, 0x1, -R5.reuse ;  /* 0x000000013333c824 */ /* 0x100fe200078e0a05 */
[----:B------:R-:W-:Y:S01]  /*cf20*/  ISETP.GE.AND P4, PT, R86, RZ, PT ;  /* 0x000000ff5600720c */ /* 0x000fe20003f86270 */
[----:B------:R-:W-:Y:S01]  /*cf30*/  @!P3 IMAD.IADD R46, R46, 0x1, -R5 ;  /* 0x000000012e2eb824 */ /* 0x000fe200078e0a05 */
[----:B------:R-:W-:Y:S01]  /*cf40*/  ISETP.GE.AND P3, PT, R42, RZ, PT ;  /* 0x000000ff2a00720c */ /* 0x000fe20003f66270 */
[----:B------:R-:W-:Y:S01]  /*cf50*/  IMAD.MOV.U32 R12, RZ, RZ, R78 ;  /* 0x000000ffff0c7224 */ /* 0x000fe200078e004e */
[----:B------:R-:W-:Y:S01]  /*cf60*/  SEL R91, R38, R91, !P6 ;  /* 0x0000005b265b7207 */ /* 0x000fe20007000000 */
[----:B------:R-:W-:Y:S02]  /*cf70*/  IMAD R92, R92, UR13, RZ ;  /* 0x0000000d5c5c7c24 */ /* 0x000fe4000f8e02ff */
[----:B------:R-:W-:Y:S02]  /*cf80*/  IMAD.MOV.U32 R2, RZ, RZ, R82 ;  /* 0x000000ffff027224 */ /* 0x000fe400078e0052 */
[----:B------:R-:W-:-:S04]  /*cf90*/  IMAD R91, R91, UR13, RZ ;  /* 0x0000000d5b5b7c24 */ /* 0x000fc8000f8e02ff */
[----:B------:R-:W-:Y:S01]  /*cfa0*/  @!P4 IMAD.MOV R12, RZ, RZ, -R12 ;  /* 0x000000ffff0cc224 */ /* 0x000fe200078e0a0c */
[CC--:B------:R-:W-:Y:S01]  /*cfb0*/  LEA R82, P4, R92.reuse, R4.reuse, 0x1 ;  /* 0x000000045c527211 */ /* 0x0c0fe200078808ff */
[----:B------:R-:W-:Y:S01]  /*cfc0*/  @!P3 IMAD.MOV R2, RZ, RZ, -R2 ;  /* 0x000000ffff02b224 */ /* 0x000fe200078e0a02 */
[----:B------:R0:W-:Y:S02]  /*cfd0*/  STL [R1+0x54c], R14 ;  /* 0x00054c0e01007387 */ /* 0x0001e40000100800 */
[-C--:B------:R-:W-:Y:S02]  /*cfe0*/  LEA.HI.X.SX32 R42, R92, R3.reuse, 0x1, P4 ;  /* 0x000000035c2a7211 */ /* 0x080fe400020f0eff */
[C---:B------:R-:W-:Y:S01]  /*cff0*/  LEA R86, P3, R91.reuse, R4, 0x1 ;  /* 0x000000045b567211 */ /* 0x040fe200078608ff */
[----:B------:R-:W4:Y:S04]  /*d000*/  LDL R7, [R1+0xc40] ;  /* 0x000c400001077983 */ /* 0x000f280000100800 */
[----:B------:R-:W-:Y:S01]  /*d010*/  STL [R1+0x56c], R82 ;  /* 0x00056c5201007387 */ /* 0x000fe20000100800 */
[----:B0-----:R-:W-:Y:S01]  /*d020*/  @P0 IMAD.MOV.U32 R14, RZ, RZ, R82 ;  /* 0x000000ffff0e0224 */ /* 0x001fe200078e0052 */
[----:B------:R-:W-:-:S02]  /*d030*/  LEA.HI.X.SX32 R78, R91, R3, 0x1, P3 ;  /* 0x000000035b4e7211 */ /* 0x000fc400018f0eff */
[----:B------:R0:W-:Y:S01]  /*d040*/  STL [R1+0x548], R15 ;  /* 0x0005480f01007387 */ /* 0x0001e20000100800 */
[----:B---3--:R-:W-:Y:S01]  /*d050*/  PRMT R80, RZ, 0x7610, R80 ;  /* 0x00007610ff507816 */ /* 0x008fe20000000050 */
[----:B0-----:R-:W-:-:S05]  /*d060*/  @P0 IMAD.MOV.U32 R15, RZ, RZ, R42 ;  /* 0x000000ffff0f0224 */ /* 0x001fca00078e002a */
[----:B------:R0:W3:Y:S02]  /*d070*/  @P0 LDG.E.U16 R80, desc[UR24][R14.64] ;  /* 0x000000180e500981 */ /* 0x0000e4000c1e1500 */
[----:B0-----:R-:W-:Y:S02]  /*d080*/  @P0 IMAD.MOV.U32 R14, RZ, RZ, R86 ;  /* 0x000000ffff0e0224 */ /* 0x001fe400078e0056 */
[----:B------:R-:W-:Y:S01]  /*d090*/  @P0 IMAD.MOV.U32 R15, RZ, RZ, R78 ;  /* 0x000000ffff0f0224 */ /* 0x000fe200078e004e */
[----:B------:R-:W-:Y:S04]  /*d0a0*/  STL [R1+0x58c], R86 ;  /* 0x00058c5601007387 */ /* 0x000fe80000100800 */
[----:B------:R-:W-:Y:S04]  /*d0b0*/  STL [R1+0x568], R42 ;  /* 0x0005682a01007387 */ /* 0x000fe80000100800 */
[----:B------:R-:W-:Y:S01]  /*d0c0*/  STL [R1+0x588], R78 ;  /* 0x0005884e01007387 */ /* 0x000fe20000100800 */
[----:B--2---:R-:W-:-:S06]  /*d0d0*/  PRMT R83, RZ, 0x7610, R83 ;  /* 0x00007610ff537816 */ /* 0x004fcc0000000053 */
[----:B------:R-:W2:Y:S04]  /*d0e0*/  @P0 LDG.E.U16 R83, desc[UR24][R14.64] ;  /* 0x000000180e530981 */ /* 0x000ea8000c1e1500 */
[----:B----4-:R0:W-:Y:S04]  /*d0f0*/  STL [R1+0x778], R81 ;  /* 0x0007785101007387 */ /* 0x0101e80000100800 */
[----:B0-----:R-:W4:Y:S01]  /*d100*/  LDL.LU R81, [R1+0xf94] ;  /* 0x000f940001517983 */ /* 0x001f220000300800 */
[----:B------:R-:W-:Y:S02]  /*d110*/  ISETP.GT.U32.AND P1, PT, R5, R46, PT ;  /* 0x0000002e0500720c */ /* 0x000fe40003f24070 */
[----:B------:R-:W-:Y:S01]  /*d120*/  SEL R11, R38, R11, !P6 ;  /* 0x0000000b260b7207 */ /* 0x000fe20007000000 */
[----:B------:R-:W4:Y:S04]  /*d130*/  LDL.LU R42, [R1+0xf90] ;  /* 0x000f9000012a7983 */ /* 0x000f280000300800 */
[----:B------:R-:W4:Y:S01]  /*d140*/  LDL.LU R82, [R1+0xf8c] ;  /* 0x000f8c0001527983 */ /* 0x000f220000300800 */
[----:B------:R-:W-:-:S05]  /*d150*/  IMAD R11, R11, UR13, RZ ;  /* 0x0000000d0b0b7c24 */ /* 0x000fca000f8e02ff */
[----:B------:R-:W-:Y:S01]  /*d160*/  @!P1 IMAD.IADD R46, R46, 0x1, -R5 ;  /* 0x000000012e2e9824 */ /* 0x000fe200078e0a05 */
[----:B---3--:R0:W-:Y:S04]  /*d170*/  STL [R1+0x764], R80 ;  /* 0x0007645001007387 */ /* 0x0081e80000100800 */
[----:B0-----:R-:W3:Y:S04]  /*d180*/  LDL.LU R80, [R1+0xf88] ;  /* 0x000f880001507983 */ /* 0x001ee80000300800 */
[----:B------:R-:W3:Y:S04]  /*d190*/  LDL.LU R78, [R1+0xf84] ;  /* 0x000f8400014e7983 */ /* 0x000ee80000300800 */
[----:B--2---:R0:W-:Y:S02]  /*d1a0*/  STL [R1+0x760], R83 ;  /* 0x0007605301007387 */ /* 0x0041e40000100800 */
[----:B0-----:R-:W-:-:S04]  /*d1b0*/  LEA R83, P1, R11, R4, 0x1 ;  /* 0x000000040b537211 */ /* 0x001fc800078208ff */
[----:B------:R-:W-:Y:S02]  /*d1c0*/  LEA.HI.X.SX32 R86, R11, R3, 0x1, P1 ;  /* 0x000000030b567211 */ /* 0x000fe400008f0eff */
[----:B------:R-:W-:Y:S02]  /*d1d0*/  ISETP.GE.AND P1, PT, R7, RZ, PT ;  /* 0x000000ff0700720c */ /* 0x000fe40003f26270 */
[C---:B------:R-:W-:Y:S01]  /*d1e0*/  SEL R11, R38.reuse, R9, !P6 ;  /* 0x00000009260b7207 */ /* 0x040fe20007000000 */
[----:B------:R-:W-:Y:S01]  /*d1f0*/  @P0 IMAD.MOV.U32 R9, RZ, RZ, R86 ;  /* 0x000000ffff090224 */ /* 0x000fe200078e0056 */
[----:B------:R-:W-:Y:S01]  /*d200*/  SEL R7, R38, R8, !P6 ;  /* 0x0000000826077207 */ /* 0x000fe20007000000 */
[----:B------:R-:W-:Y:S01]  /*d210*/  @P0 IMAD.MOV.U32 R8, RZ, RZ, R83 ;  /* 0x000000ffff080224 */ /* 0x000fe200078e0053 */
[----:B----4-:R-:W-:-:S06]  /*d220*/  PRMT R81, RZ, 0x7610, R81 ;  /* 0x00007610ff517816 */ /* 0x010fcc0000000051 */
[----:B------:R0:W2:Y:S01]  /*d230*/  @P0 LDG.E.U16 R81, desc[UR24][R8.64] ;  /* 0x0000001808510981 */ /* 0x0000a2000c1e1500 */
[----:B------:R-:W-:Y:S01]  /*d240*/  ISETP.GT.U32.AND P4, PT, R5, R51, PT ;  /* 0x000000330500720c */ /* 0x000fe20003f84070 */
[----:B------:R-:W-:-:S12]  /*d250*/  IMAD R11, R11, UR13, RZ ;  /* 0x0000000d0b0b7c24 */ /* 0x000fd8000f8e02ff */
[--C-:B------:R-:W-:Y:S01]  /*d260*/  @!P4 IMAD.IADD R51, R51, 0x1, -R5.reuse ;  /* 0x000000013333c824 */ /* 0x100fe200078e0a05 */
[----:B------:R-:W-:Y:S01]  /*d270*/  ISETP.GT.U32.AND P4, PT, R5, R93, PT ;  /* 0x0000005d0500720c */ /* 0x000fe20003f84070 */
[----:B------:R-:W-:Y:S04]  /*d280*/  STL [R1+0x5ac], R83 ;  /* 0x0005ac5301007387 */ /* 0x000fe80000100800 */
[----:B------:R1:W-:Y:S08]  /*d290*/  STL [R1+0x5a8], R86 ;  /* 0x0005a85601007387 */ /* 0x0003f00000100800 */
[----:B------:R-:W-:Y:S01]  /*d2a0*/  @!P4 IMAD.IADD R93, R93, 0x1, -R5 ;  /* 0x000000015d5dc824 */ /* 0x000fe200078e0a05 */
[----:B0-----:R-:W-:-:S04]  /*d2b0*/  LEA R9, P4, R11, R4, 0x1 ;  /* 0x000000040b097211 */ /* 0x001fc800078808ff */
[----:B-1----:R-:W-:Y:S01]  /*d2c0*/  LEA.HI.X.SX32 R86, R11, R3, 0x1, P4 ;  /* 0x000000030b567211 */ /* 0x002fe200020f0eff */
[----:B--2---:R0:W-:Y:S04]  /*d2d0*/  STL [R1+0x75c], R81 ;  /* 0x00075c5101007387 */ /* 0x0041e80000100800 */
[----:B------:R-:W2:Y:S04]  /*d2e0*/  LDL R83, [R1+0xd30] ;  /* 0x000d300001537983 */ /* 0x000ea80000100800 */
[----:B0-----:R-:W4:Y:S04]  /*d2f0*/  LDL R81, [R1+0xc68] ;  /* 0x000c680001517983 */ /* 0x001f280000100800 */
[----:B------:R0:W-:Y:S04]  /*d300*/  STL [R1+0x5cc], R9 ;  /* 0x0005cc0901007387 */ /* 0x0001e80000100800 */
[----:B------:R-:W2:Y:S01]  /*d310*/  LDL R11, [R1+0xbe8] ;  /* 0x000be800010b7983 */ /* 0x000ea20000100800 */
[----:B------:R-:W-:Y:S01]  /*d320*/  ISETP.GT.U32.AND P3, PT, R5, R89, PT ;  /* 0x000000590500720c */ /* 0x000fe20003f64070 */
[----:B------:R-:W-:-:S12]  /*d330*/  IMAD R8, R7, UR13, RZ ;  /* 0x0000000d07087c24 */ /* 0x000fd8000f8e02ff */
[----:B------:R-:W-:Y:S01]  /*d340*/  @!P3 IMAD.IADD R89, R89, 0x1, -R5 ;  /* 0x000000015959b824 */ /* 0x000fe200078e0a05 */
[----:B---3--:R-:W-:Y:S01]  /*d350*/  ISETP.GT.U32.AND P3, PT, R5, R78, PT ;  /* 0x0000004e0500720c */ /* 0x008fe20003f64070 */
[----:B------:R-:W-:Y:S01]  /*d360*/  IMAD.MOV.U32 R7, RZ, RZ, R79 ;  /* 0x000000ffff077224 */ /* 0x000fe200078e004f */
[----:B------:R-:W-:-:S03]  /*d370*/  PRMT R82, RZ, 0x7610, R82 ;  /* 0x00007610ff527816 */ /* 0x000fc60000000052 */
[----:B------:R-:W-:-:S08]  /*d380*/  @!P1 IMAD.MOV R7, RZ, RZ, -R7 ;  /* 0x000000ffff079224 */ /* 0x000fd000078e0a07 */
[----:B------:R-:W-:Y:S01]  /*d390*/  @!P3 IMAD.IADD R78, R78, 0x1, -R5 ;  /* 0x000000014e4eb824 */ /* 0x000fe200078e0a05 */
[C---:B------:R-:W-:Y:S02]  /*d3a0*/  LEA R79, P3, R8.reuse, R4, 0x1 ;  /* 0x00000004084f7211 */ /* 0x040fe400078608ff */
[----:B--2---:R-:W-:Y:S02]  /*d3b0*/  ISETP.GE.AND P1, PT, R11, RZ, PT ;  /* 0x000000ff0b00720c */ /* 0x004fe40003f26270 */
[----:B------:R-:W-:Y:S01]  /*d3c0*/  LEA.HI.X.SX32 R11, R8, R3, 0x1, P3 ;  /* 0x00000003080b7211 */ /* 0x000fe200018f0eff */
[----:B------:R-:W-:Y:S02]  /*d3d0*/  @P0 IMAD.MOV.U32 R8, RZ, RZ, R9 ;  /* 0x000000ffff080224 */ /* 0x000fe400078e0009 */
[----:B0-----:R-:W-:-:S05]  /*d3e0*/  @P0 IMAD.MOV.U32 R9, RZ, RZ, R86 ;  /* 0x000000ffff090224 */ /* 0x001fca00078e0056 */
[----:B------:R0:W2:Y:S01]  /*d3f0*/  @P0 LDG.E.U16 R82, desc[UR24][R8.64] ;  /* 0x0000001808520981 */ /* 0x0000a2000c1e1500 */
[----:B------:R-:W-:Y:S01]  /*d400*/  PRMT R80, RZ, 0x7610, R80 ;  /* 0x00007610ff507816 */ /* 0x000fe20000000050 */
[----:B0-----:R-:W-:Y:S02]  /*d410*/  @P0 IMAD.MOV.U32 R8, RZ, RZ, R79 ;  /* 0x000000ffff080224 */ /* 0x001fe400078e004f */
[----:B------:R-:W-:-:S05]  /*d420*/  @P0 IMAD.MOV.U32 R9, RZ, RZ, R11 ;  /* 0x000000ffff090224 */ /* 0x000fca00078e000b */
[----:B------:R0:W3:Y:S04]  /*d430*/  @P0 LDG.E.U16 R80, desc[UR24][R8.64] ;  /* 0x0000001808500981 */ /* 0x0000e8000c1e1500 */
[----:B------:R-:W-:Y:S04]  /*d440*/  STL [R1+0x5ec], R79 ;  /* 0x0005ec4f01007387 */ /* 0x000fe80000100800 */
[----:B------:R1:W-:Y:S04]  /*d450*/  STL [R1+0x5c8], R86 ;  /* 0x0005c85601007387 */ /* 0x0003e80000100800 */
[----:B-1----:R-:W3:Y:S04]  /*d460*/  LDL.LU R86, [R1+0xf80] ;  /* 0x000f800001567983 */ /* 0x002ee80000300800 */
[----:B--2---:R1:W-:Y:S04]  /*d470*/  STL [R1+0x758], R82 ;  /* 0x0007585201007387 */ /* 0x0043e80000100800 */
[----:B-1----:R-:W2:Y:S04]  /*d480*/  LDL.LU R82, [R1+0xf7c] ;  /* 0x000f7c0001527983 */ /* 0x002ea80000300800 */
[----:B------:R1:W-:Y:S04]  /*d490*/  STL [R1+0x5e8], R11 ;  /* 0x0005e80b01007387 */ /* 0x0003e80000100800 */
[----:B------:R-:W2:Y:S01]  /*d4a0*/  LDL.LU R79, [R1+0xf78] ;  /* 0x000f7800014f7983 */ /* 0x000ea20000300800 */
[----:B------:R-:W-:-:S02]  /*d4b0*/  ISETP.GT.U32.AND P4, PT, R5, R93, PT ;  /* 0x0000005d0500720c */ /* 0x000fc40003f84070 */
[C---:B------:R-:W-:Y:S02]  /*d4c0*/  SEL R10, R38.reuse, R10, !P6 ;  /* 0x0000000a260a7207 */ /* 0x040fe40007000000 */
[----:B------:R-:W-:Y:S02]  /*d4d0*/  ISETP.GT.U32.AND P3, PT, R5, R78, PT ;  /* 0x0000004e0500720c */ /* 0x000fe40003f64070 */
[----:B------:R-:W-:Y:S01]  /*d4e0*/  SEL R2, R38, R2, !P6 ;  /* 0x0000000226027207 */ /* 0x000fe20007000000 */
[----:B------:R-:W-:-:S04]  /*d4f0*/  IMAD R10, R10, UR13, RZ ;  /* 0x0000000d0a0a7c24 */ /* 0x000fc8000f8e02ff */
[----:B------:R-:W-:Y:S02]  /*d500*/  IMAD R2, R2, UR13, RZ ;  /* 0x0000000d02027c24 */ /* 0x000fe4000f8e02ff */
[--C-:B------:R-:W-:Y:S01]  /*d510*/  @!P4 IMAD.IADD R93, R93, 0x1, -R5.reuse ;  /* 0x000000015d5dc824 */ /* 0x100fe200078e0a05 */
[-C--:B-1----:R-:W-:Y:S01]  /*d520*/  LEA R11, P4, R10, R4.reuse, 0x1 ;  /* 0x000000040a0b7211 */ /* 0x082fe200078808ff */
[----:B0-----:R-:W-:Y:S01]  /*d530*/  IMAD.MOV.U32 R8, RZ, RZ, R84 ;  /* 0x000000ffff087224 */ /* 0x001fe200078e0054 */
[----:B---3--:R0:W-:Y:S01]  /*d540*/  STL [R1+0x744], R80 ;  /* 0x0007445001007387 */ /* 0x0081e20000100800 */
[----:B------:R-:W-:Y:S01]  /*d550*/  @!P3 IMAD.IADD R78, R78, 0x1, -R5 ;  /* 0x000000014e4eb824 */ /* 0x000fe200078e0a05 */
[----:B------:R-:W-:Y:S02]  /*d560*/  LEA.HI.X.SX32 R10, R10, R3, 0x1, P4 ;  /* 0x000000030a0a7211 */ /* 0x000fe400020f0eff */
[----:B------:R-:W-:Y:S02]  /*d570*/  LEA R84, P3, R2, R4, 0x1 ;  /* 0x0000000402547211 */ /* 0x000fe400078608ff */
[----:B----4-:R-:W-:Y:S01]  /*d580*/  ISETP.GE.AND P4, PT, R81, RZ, PT ;  /* 0x000000ff5100720c */ /* 0x010fe20003f86270 */
[----:B0-----:R-:W3:Y:S04]  /*d590*/  LDL.LU R80, [R1+0xf74] ;  /* 0x000f740001507983 */ /* 0x001ee80000300800 */
[----:B------:R0:W-:Y:S04]  /*d5a0*/  STL [R1+0x60c], R11 ;  /* 0x00060c0b01007387 */ /* 0x0001e80000100800 */
[----:B------:R-:W4:Y:S04]  /*d5b0*/  LDL.LU R81, [R1+0xf70] ;  /* 0x000f700001517983 */ /* 0x000f280000300800 */
[----:B------:R-:W-:Y:S01]  /*d5c0*/  STL [R1+0x62c], R84 ;  /* 0x00062c5401007387 */ /* 0x000fe20000100800 */
[----:B0-----:R-:W-:-:S03]  /*d5d0*/  @P0 LOP3.LUT R11, R11, R10, RZ, 0x3c, !PT ;  /* 0x0000000a0b0b0212 */ /* 0x001fc600078e3cff */
[----:B------:R0:W-:Y:S01]  /*d5e0*/  STL [R1+0x608], R10 ;  /* 0x0006080a01007387 */ /* 0x0001e20000100800 */
[----:B------:R-:W-:Y:S02]  /*d5f0*/  LEA.HI.X.SX32 R2, R2, R3, 0x1, P3 ;  /* 0x0000000302027211 */ /* 0x000fe400018f0eff */
[----:B0-----:R-:W-:-:S04]  /*d600*/  @P0 LOP3.LUT R10, R11, R10, RZ, 0x3c, !PT ;  /* 0x0000000a0b0a0212 */ /* 0x001fc800078e3cff */
[----:B------:R-:W-:Y:S02]  /*d610*/  @P0 LOP3.LUT R11, R11, R10, RZ, 0x3c, !PT ;  /* 0x0000000a0b0b0212 */ /* 0x000fe400078e3cff */
[----:B------:R-:W-:Y:S01]  /*d620*/  PRMT R9, RZ, 0x7610, R9 ;  /* 0x00007610ff097816 */ /* 0x000fe20000000009 */
[----:B------:R-:W-:Y:S01]  /*d630*/  @!P1 IMAD.MOV R8, RZ, RZ, -R8 ;  /* 0x000000ffff089224 */ /* 0x000fe200078e0a08 */
[----:B------:R-:W-:-:S05]  /*d640*/  SEL R12, R38, R12, !P6 ;  /* 0x0000000c260c7207 */ /* 0x000fca0007000000 */
[----:B------:R-:W-:Y:S01]  /*d650*/  IMAD R12, R12, UR13, RZ ;  /* 0x0000000d0c0c7c24 */ /* 0x000fe2000f8e02ff */
[----:B------:R-:W-:Y:S02]  /*d660*/  PRMT R86, RZ, 0x7610, R86 ;  /* 0x00007610ff567816 */ /* 0x000fe40000000056 */
[----:B--2---:R-:W-:-:S06]  /*d670*/  PRMT R82, RZ, 0x7610, R82 ;  /* 0x00007610ff527816 */ /* 0x004fcc0000000052 */
[----:B------:R0:W2:Y:S01]  /*d680*/  @P0 LDG.E.U16 R82, desc[UR24][R10.64] ;  /* 0x000000180a520981 */ /* 0x0000a2000c1e1500 */
[----:B------:R-:W-:Y:S01]  /*d690*/  ISETP.GT.U32.AND P1, PT, R5, R79, PT ;  /* 0x0000004f0500720c */ /* 0x000fe20003f24070 */
[----:B0-----:R-:W-:Y:S02]  /*d6a0*/  @P0 IMAD.MOV.U32 R10, RZ, RZ, R84 ;  /* 0x000000ffff0a0224 */ /* 0x001fe400078e0054 */
[----:B------:R-:W-:-:S05]  /*d6b0*/  @P0 IMAD.MOV.U32 R11, RZ, RZ, R2 ;  /* 0x000000ffff0b0224 */ /* 0x000fca00078e0002 */
[----:B------:R0:W3:Y:S05]  /*d6c0*/  @P0 LDG.E.U16 R9, desc[UR24][R10.64] ;  /* 0x000000180a090981 */ /* 0x0000ea000c1e1500 */
[----:B------:R-:W-:Y:S01]  /*d6d0*/  @!P1 IMAD.IADD R79, R79, 0x1, -R5 ;  /* 0x000000014f4f9824 */ /* 0x000fe200078e0a05 */
[----:B0-----:R-:W-:-:S04]  /*d6e0*/  LEA R10, P1, R12, R4, 0x1 ;  /* 0x000000040c0a7211 */ /* 0x001fc800078208ff */
[----:B------:R-:W-:-:S05]  /*d6f0*/  LEA.HI.X.SX32 R11, R12, R3, 0x1, P1 ;  /* 0x000000030c0b7211 */ /* 0x000fca00008f0eff */
[----:B------:R0:W4:Y:S01]  /*d700*/  @P0 LDG.E.U16 R86, desc[UR24][R10.64] ;  /* 0x000000180a560981 */ /* 0x000122000c1e1500 */
[----:B------:R-:W-:Y:S02]  /*d710*/  SEL R7, R38, R7, !P6 ;  /* 0x0000000726077207 */ /* 0x000fe40007000000 */
[----:B------:R-:W-:Y:S02]  /*d720*/  ISETP.GE.AND P3, PT, R83, RZ, PT ;  /* 0x000000ff5300720c */ /* 0x000fe40003f66270 */
[----:B------:R-:W4:Y:S01]  /*d730*/  LDL.LU R83, [R1+0xf6c] ;  /* 0x000f6c0001537983 */ /* 0x000f220000300800 */
[----:B------:R-:W-:Y:S01]  /*d740*/  IMAD R7, R7, UR13, RZ ;  /* 0x0000000d07077c24 */ /* 0x000fe2000f8e02ff */
[----:B------:R-:W-:Y:S02]  /*d750*/  PRMT R88, RZ, 0x7610, R88 ;  /* 0x00007610ff587816 */ /* 0x000fe40000000058 */
[----:B--2---:R1:W-:Y:S04]  /*d760*/  STL [R1+0x740], R82 ;  /* 0x0007405201007387 */ /* 0x0043e80000100800 */
[----:B-1----:R-:W2:Y:S04]  /*d770*/  LDL.LU R82, [R1+0xf68] ;  /* 0x000f680001527983 */ /* 0x002ea80000300800 */
[----:B------:R1:W-:Y:S04]  /*d780*/  STL [R1+0x628], R2 ;  /* 0x0006280201007387 */ /* 0x0003e80000100800 */
[----:B------:R-:W2:Y:S04]  /*d790*/  LDL.LU R84, [R1+0xf64] ;  /* 0x000f640001547983 */ /* 0x000ea80000300800 */
[----:B---3--:R3:W-:Y:S01]  /*d7a0*/  STL [R1+0x73c], R9 ;  /* 0x00073c0901007387 */ /* 0x0087e20000100800 */
[----:B-1----:R-:W-:-:S02]  /*d7b0*/  IMAD.MOV.U32 R2, RZ, RZ, R85 ;  /* 0x000000ffff027224 */ /* 0x002fc400078e0055 */
[----:B---3--:R-:W-:Y:S01]  /*d7c0*/  IMAD.MOV.U32 R9, RZ, RZ, R87 ;  /* 0x000000ffff097224 */ /* 0x008fe200078e0057 */
[C---:B------:R-:W-:Y:S01]  /*d7d0*/  LEA R87, P1, R7.reuse, R4, 0x1 ;  /* 0x0000000407577211 */ /* 0x040fe200078208ff */
[----:B------:R0:W-:Y:S03]  /*d7e0*/  STL [R1+0x64c], R10 ;  /* 0x00064c0a01007387 */ /* 0x0001e60000100800 */
[----:B------:R-:W-:Y:S01]  /*d7f0*/  LEA.HI.X.SX32 R85, R7, R3, 0x1, P1 ;  /* 0x0000000307557211 */ /* 0x000fe200008f0eff */
[----:B------:R1:W-:Y:S04]  /*d800*/  STL [R1+0x648], R11 ;  /* 0x0006480b01007387 */ /* 0x0003e80000100800 */
[----:B------:R-:W-:Y:S01]  /*d810*/  STL [R1+0x66c], R87 ;  /* 0x00066c5701007387 */ /* 0x000fe20000100800 */
[----:B0-----:R-:W-:-:S03]  /*d820*/  @P0 IMAD.MOV.U32 R10, RZ, RZ, R87 ;  /* 0x000000ffff0a0224 */ /* 0x001fc600078e0057 */
[----:B------:R-:W3:Y:S01]  /*d830*/  LDL R7, [R1+0xce8] ;  /* 0x000ce80001077983 */ /* 0x000ee20000100800 */
[----:B-1----:R-:W-:-:S05]  /*d840*/  @P0 IMAD.MOV.U32 R11, RZ, RZ, R85 ;  /* 0x000000ffff0b0224 */ /* 0x002fca00078e0055 */
[----:B------:R-:W2:Y:S04]  /*d850*/  @P0 LDG.E.U16 R88, desc[UR24][R10.64] ;  /* 0x000000180a580981 */ /* 0x000ea8000c1e1500 */
[----:B------:R-:W-:Y:S04]  /*d860*/  STL [R1+0x668], R85 ;  /* 0x0006685501007387 */ /* 0x000fe80000100800 */
[----:B----4-:R0:W-:Y:S04]  /*d870*/  STL [R1+0x738], R86 ;  /* 0x0007385601007387 */ /* 0x0101e80000100800 */
[----:B0-----:R-:W4:Y:S04]  /*d880*/  LDL.LU R86, [R1+0xf60] ;  /* 0x000f600001567983 */ /* 0x001f280000300800 */
[----:B------:R-:W4:Y:S04]  /*d890*/  LDL.LU R85, [R1+0xf5c] ;  /* 0x000f5c0001557983 */ /* 0x000f280000300800 */
[----:B------:R-:W4:Y:S04]  /*d8a0*/  LDL.LU R87, [R1+0xf58] ;  /* 0x000f580001577983 */ /* 0x000f280000300800 */
[----:B------:R-:W4:Y:S04]  /*d8b0*/  LDL R10, [R1+0xc74] ;  /* 0x000c7400010a7983 */ /* 0x000f280000100800 */
[----:B------:R-:W4:Y:S01]  /*d8c0*/  LDL R11, [R1+0xbe0] ;  /* 0x000be000010b7983 */ /* 0x000f220000100800 */
[----:B------:R-:W-:Y:S01]  /*d8d0*/  @!P4 IMAD.MOV R9, RZ, RZ, -R9 ;  /* 0x000000ffff09c224 */ /* 0x000fe200078e0a09 */
[----:B------:R-:W-:-:S02]  /*d8e0*/  ISETP.GT.U32.AND P4, PT, R5, R79, PT ;  /* 0x0000004f0500720c */ /* 0x000fc40003f84070 */
[----:B------:R-:W-:Y:S02]  /*d8f0*/  SEL R8, R38, R8, !P6 ;  /* 0x0000000826087207 */ /* 0x000fe40007000000 */
[----:B------:R-:W-:-:S09]  /*d900*/  PRMT R76, RZ, 0x7610, R76 ;  /* 0x00007610ff4c7816 */ /* 0x000fd2000000004c */
[----:B------:R-:W-:Y:S02]  /*d910*/  @!P4 IMAD.IADD R79, R79, 0x1, -R5 ;  /* 0x000000014f4fc824 */ /* 0x000fe400078e0a05 */
[----:B------:R-:W-:Y:S01]  /*d920*/  @!P3 IMAD.MOV R2, RZ, RZ, -R2 ;  /* 0x000000ffff02b224 */ /* 0x000fe200078e0a02 */
[----:B---3--:R-:W-:Y:S01]  /*d930*/  ISETP.GE.AND P1, PT, R7, RZ, PT ;  /* 0x000000ff0700720c */ /* 0x008fe20003f26270 */
[----:B------:R-:W-:Y:S02]  /*d940*/  IMAD R7, R8, UR13, RZ ;  /* 0x0000000d08077c24 */ /* 0x000fe4000f8e02ff */
[----:B------:R-:W-:Y:S01]  /*d950*/  IMAD.MOV.U32 R8, RZ, RZ, R52 ;  /* 0x000000ffff087224 */ /* 0x000fe200078e0034 */
[----:B--2---:R0:W-:Y:S04]  /*d960*/  STL [R1+0x724], R88 ;  /* 0x0007245801007387 */ /* 0x0041e80000100800 */
[----:B------:R-:W2:Y:S01]  /*d970*/  LDL.LU R52, [R1+0xf54] ;  /* 0x000f540001347983 */ /* 0x000ea20000300800 */
[----:B0-----:R-:W-:-:S04]  /*d980*/  LEA R88, P4, R7, R4, 0x1 ;  /* 0x0000000407587211 */ /* 0x001fc800078808ff */
[----:B------:R-:W-:Y:S01]  /*d990*/  @!P1 IMAD.MOV R8, RZ, RZ, -R8 ;  /* 0x000000ffff089224 */ /* 0x000fe200078e0a08 */
[----:B------:R-:W-:Y:S01]  /*d9a0*/  LEA.HI.X.SX32 R7, R7, R3, 0x1, P4 ;  /* 0x0000000307077211 */ /* 0x000fe200020f0eff */
[----:B------:R0:W-:Y:S04]  /*d9b0*/  STL [R1+0x68c], R88 ;  /* 0x00068c5801007387 */ /* 0x0001e80000100800 */
[----:B------:R1:W-:Y:S01]  /*d9c0*/  STL [R1+0x688], R7 ;  /* 0x0006880701007387 */ /* 0x0003e20000100800 */
[----:B----4-:R-:W-:Y:S01]  /*d9d0*/  ISETP.GE.AND P1, PT, R10, RZ, PT ;  /* 0x000000ff0a00720c */ /* 0x010fe20003f26270 */
[----:B------:R-:W-:Y:S02]  /*d9e0*/  @P0 IMAD.MOV.U32 R10, RZ, RZ, R88 ;  /* 0x000000ffff0a0224 */ /* 0x000fe400078e0058 */
[----:B0-----:R-:W3:Y:S01]  /*d9f0*/  LDL R88, [R1+0xb98] ;  /* 0x000b980001587983 */ /* 0x001ee20000100800 */
[----:B------:R-:W-:Y:S01]  /*da00*/  ISETP.GE.AND P4, PT, R11, RZ, PT ;  /* 0x000000ff0b00720c */ /* 0x000fe20003f86270 */
[----:B------:R-:W-:-:S05]  /*da10*/  @P0 IMAD.MOV.U32 R11, RZ, RZ, R7 ;  /* 0x000000ffff0b0224 */ /* 0x000fca00078e0007 */
[----:B------:R0:W4:Y:S01]  /*da20*/  @P0 LDG.E.U16 R76, desc[UR24][R10.64] ;  /* 0x000000180a4c0981 */ /* 0x000122000c1e1500 */
[----:B-1----:R-:W-:Y:S01]  /*da30*/  IMAD.MOV.U32 R7, RZ, RZ, R46 ;  /* 0x000000ffff077224 */ /* 0x002fe200078e002e */
[----:B0-----:R-:W-:-:S03]  /*da40*/  SEL R10, R38, R9, !P6 ;  /* 0x00000009260a7207 */ /* 0x001fc60007000000 */
[----:B------:R-:W-:Y:S02]  /*da50*/  @!P1 IMAD.MOV R7, RZ, RZ, -R7 ;  /* 0x000000ffff079224 */ /* 0x000fe400078e0a07 */
[----:B------:R-:W-:Y:S01]  /*da60*/  IMAD R10, R10, UR13, RZ ;  /* 0x0000000d0a0a7c24 */ /* 0x000fe2000f8e02ff */
[----:B------:R-:W-:Y:S01]  /*da70*/  SEL R9, R38, R2, !P6 ;  /* 0x0000000226097207 */ /* 0x000fe20007000000 */
[----:B------:R-:W-:-:S03]  /*da80*/  IMAD.MOV.U32 R2, RZ, RZ, R51 ;  /* 0x000000ffff027224 */ /* 0x000fc600078e0033 */
[----:B------:R-:W-:-:S04]  /*da90*/  LEA R46, P1, R10, R4, 0x1 ;  /* 0x000000040a2e7211 */ /* 0x000fc800078208ff */
[----:B------:R-:W-:Y:S01]  /*daa0*/  LEA.HI.X.SX32 R51, R10, R3, 0x1, P1 ;  /* 0x000000030a337211 */ /* 0x000fe200008f0eff */
[----:B------:R-:W-:Y:S01]  /*dab0*/  STL [R1+0x6ac], R46 ;  /* 0x0006ac2e01007387 */ /* 0x000fe20000100800 */
[----:B------:R-:W-:-:S03]  /*dac0*/  SEL R10, R38, R8, !P6 ;  /* 0x00000008260a7207 */ /* 0x000fc60007000000 */
[----:B------:R-:W2:Y:S01]  /*dad0*/  LDL R8, [R1+0xc0c] ;  /* 0x000c0c0001087983 */ /* 0x000ea20000100800 */
[----:B------:R-:W-:Y:S01]  /*dae0*/  ISETP.GT.U32.AND P3, PT, R5, R80, PT ;  /* 0x000000500500720c */ /* 0x000fe20003f64070 */
[----:B------:R-:W-:-:S12]  /*daf0*/  IMAD R9, R9, UR13, RZ ;  /* 0x0000000d09097c24 */ /* 0x000fd8000f8e02ff */
[----:B------:R-:W-:Y:S01]  /*db00*/  @!P3 IMAD.IADD R80, R80, 0x1, -R5 ;  /* 0x000000015050b824 */ /* 0x000fe200078e0a05 */
[----:B------:R-:W-:Y:S02]  /*db10*/  ISETP.GT.U32.AND P3, PT, R5, R81, PT ;  /* 0x000000510500720c */ /* 0x000fe40003f64070 */
[----:B------:R-:W-:-:S11]  /*db20*/  PRMT R42, RZ, 0x7610, R42 ;  /* 0x00007610ff2a7816 */ /* 0x000fd6000000002a */
[----:B------:R-:W-:Y:S01]  /*db30*/  @!P3 IMAD.IADD R81, R81, 0x1, -R5 ;  /* 0x000000015151b824 */ /* 0x000fe200078e0a05 */
[----:B------:R-:W-:-:S05]  /*db40*/  LEA R11, P3, R9, R4, 0x1 ;  /* 0x00000004090b7211 */ /* 0x000fca00078608ff */
[----:B------:R-:W-:Y:S04]  /*db50*/  STL [R1+0x6cc], R11 ;  /* 0x0006cc0b01007387 */ /* 0x000fe80000100800 */
[----:B------:R-:W-:Y:S04]  /*db60*/  STL [R1+0x6a8], R51 ;  /* 0x0006a83301007387 */ /* 0x000fe80000100800 */
[----:B----4-:R0:W-:Y:S02]  /*db70*/  STL [R1+0x720], R76 ;  /* 0x0007204c01007387 */ /* 0x0101e40000100800 */
[----:B0-----:R-:W-:Y:S01]  /*db80*/  LEA.HI.X.SX32 R76, R9, R3, 0x1, P3 ;  /* 0x00000003094c7211 */ /* 0x001fe200018f0eff */
[----:B------:R-:W-:-:S02]  /*db90*/  @P0 IMAD.MOV.U32 R9, RZ, RZ, R51 ;  /* 0x000000ffff090224 */ /* 0x000fc400078e0033 */
[----:B------:R-:W-:Y:S01]  /*dba0*/  @!P4 IMAD.MOV R2, RZ, RZ, -R2 ;  /* 0x000000ffff02c224 */ /* 0x000fe200078e0a02 */
[----:B--2---:R-:W-:Y:S01]  /*dbb0*/  ISETP.GE.AND P3, PT, R8, RZ, PT ;  /* 0x000000ff0800720c */ /* 0x004fe20003f66270 */
[----:B------:R-:W-:Y:S01]  /*dbc0*/  @P0 IMAD.MOV.U32 R8, RZ, RZ, R46 ;  /* 0x000000ffff080224 */ /* 0x000fe200078e002e */
[----:B------:R-:W-:Y:S01]  /*dbd0*/  PRMT R71, RZ, 0x7610, R71 ;  /* 0x00007610ff477816 */ /* 0x000fe20000000047 */
[----:B------:R-:W-:Y:S01]  /*dbe0*/  IMAD R10, R10, UR13, RZ ;  /* 0x0000000d0a0a7c24 */ /* 0x000fe2000f8e02ff */
[----:B------:R-:W2:Y:S04]  /*dbf0*/  LDL.LU R51, [R1+0xf50] ;  /* 0x000f500001337983 */ /* 0x000ea80000300800 */
[----:B------:R0:W4:Y:S01]  /*dc00*/  @P0 LDG.E.U16 R42, desc[UR24][R8.64] ;  /* 0x00000018082a0981 */ /* 0x000122000c1e1500 */
[----:B------:R-:W-:-:S03]  /*dc10*/  ISETP.GT.U32.AND P4, PT, R5, R80, PT ;  /* 0x000000500500720c */ /* 0x000fc60003f84070 */
[----:B------:R-:W2:Y:S01]  /*dc20*/  LDL.LU R46, [R1+0xf4c] ;  /* 0x000f4c00012e7983 */ /* 0x000ea20000300800 */
[----:B0-----:R-:W-:Y:S02]  /*dc30*/  @P0 IMAD.MOV.U32 R8, RZ, RZ, R11 ;  /* 0x000000ffff080224 */ /* 0x001fe400078e000b */
[----:B------:R-:W-:-:S07]  /*dc40*/  @P0 IMAD.MOV.U32 R9, RZ, RZ, R76 ;  /* 0x000000ffff090224 */ /* 0x000fce00078e004c */
[----:B------:R-:W-:Y:S01]  /*dc50*/  @!P4 IMAD.IADD R80, R80, 0x1, -R5 ;  /* 0x000000015050c824 */ /* 0x000fe200078e0a05 */
[C---:B------:R-:W-:Y:S01]  /*dc60*/  LEA R11, P4, R10.reuse, R4, 0x1 ;  /* 0x000000040a0b7211 */ /* 0x040fe200078808ff */
[----:B------:R0:W2:Y:S03]  /*dc70*/  @P0 LDG.E.U16 R71, desc[UR24][R8.64] ;  /* 0x0000001808470981 */ /* 0x0000a6000c1e1500 */
[----:B------:R-:W-:Y:S01]  /*dc80*/  LEA.HI.X.SX32 R10, R10, R3, 0x1, P4 ;  /* 0x000000030a0a7211 */ /* 0x000fe200020f0eff */
[----:B0-----:R-:W-:Y:S01]  /*dc90*/  IMAD.MOV.U32 R8, RZ, RZ, R89 ;  /* 0x000000ffff087224 */ /* 0x001fe200078e0059 */
[----:B------:R-:W-:Y:S01]  /*dca0*/  PRMT R68, RZ, 0x7610, R68 ;  /* 0x00007610ff447816 */ /* 0x000fe20000000044 */
[----:B----4-:R0:W-:Y:S04]  /*dcb0*/  STL [R1+0x71c], R42 ;  /* 0x00071c2a01007387 */ /* 0x0101e80000100800 */
[----:B0-----:R-:W4:Y:S04]  /*dcc0*/  LDL.LU R42, [R1+0xf48] ;  /* 0x000f4800012a7983 */ /* 0x001f280000300800 */
[----:B------:R-:W-:Y:S04]  /*dcd0*/  STL [R1+0x6c8], R76 ;  /* 0x0006c84c01007387 */ /* 0x000fe80000100800 */
[----:B------:R-:W2:Y:S04]  /*dce0*/  LDL R89, [R1+0xb8c] ;  /* 0x000b8c0001597983 */ /* 0x000ea80000100800 */
[----:B------:R0:W-:Y:S04]  /*dcf0*/  STL [R1+0x6ec], R11 ;  /* 0x0006ec0b01007387 */ /* 0x0001e80000100800 */
[----:B------:R1:W-:Y:S01]  /*dd00*/  STL [R1+0x6e8], R10 ;  /* 0x0006e80a01007387 */ /* 0x0003e20000100800 */
[----:B0-----:R-:W-:-:S04]  /*dd10*/  @P0 LOP3.LUT R11, R11, R10, RZ, 0x3c, !PT ;  /* 0x0000000a0b0b0212 */ /* 0x001fc800078e3cff */
[----:B-1----:R-:W-:-:S04]  /*dd20*/  @P0 LOP3.LUT R10, R11, R10, RZ, 0x3c, !PT ;  /* 0x0000000a0b0a0212 */ /* 0x002fc800078e3cff */
[----:B------:R-:W-:-:S05]  /*dd30*/  @P0 LOP3.LUT R11, R11, R10, RZ, 0x3c, !PT ;  /* 0x0000000a0b0b0212 */ /* 0x000fca00078e3cff */
[----:B------:R-:W2:Y:S01]  /*dd40*/  @P0 LDG.E.U16 R68, desc[UR24][R10.64] ;  /* 0x000000180a440981 */ /* 0x000ea2000c1e1500 */
[C---:B------:R-:W-:Y:S01]  /*dd50*/  ISETP.GT.U32.AND P1, PT, R5.reuse, R81, PT ;  /* 0x000000510500720c */ /* 0x040fe20003f24070 */
[----:B------:R-:W-:Y:S01]  /*dd60*/  @!P3 IMAD.MOV R8, RZ, RZ, -R8 ;  /* 0x000000ffff08b224 */ /* 0x000fe200078e0a08 */
[----:B---3--:R-:W-:Y:S02]  /*dd70*/  ISETP.GE.AND P3, PT, R88, RZ, PT ;  /* 0x000000ff5800720c */ /* 0x008fe40003f66270 */
[----:B------:R-:W-:Y:S01]  /*dd80*/  ISETP.GT.U32.AND P4, PT, R5, R82, PT ;  /* 0x000000520500720c */ /* 0x000fe20003f84070 */
[----:B------:R-:W3:Y:S01]  /*dd90*/  LDL R88, [R1+0xb88] ;  /* 0x000b880001587983 */ /* 0x000ee20000100800 */
[----:B------:R-:W-:-:S07]  /*dda0*/  SEL R9, R38, R7, !P6 ;  /* 0x0000000726097207 */ /* 0x000fce0007000000 */
[----:B------:R-:W-:Y:S01]  /*ddb0*/  @!P1 IMAD.IADD R81, R81, 0x1, -R5 ;  /* 0x0000000151519824 */ /* 0x000fe200078e0a05 */
[----:B------:R-:W-:Y:S02]  /*ddc0*/  ISETP.GT.U32.AND P1, PT, R5, R83, PT ;  /* 0x000000530500720c */ /* 0x000fe40003f24070 */
[----:B------:R-:W-:Y:S01]  /*ddd0*/  SEL R7, R38, R2, !P6 ;  /* 0x0000000226077207 */ /* 0x000fe20007000000 */
[----:B------:R-:W-:Y:S02]  /*dde0*/  IMAD.MOV.U32 R2, RZ, RZ, R93 ;  /* 0x000000ffff027224 */ /* 0x000fe400078e005d */
[----:B------:R-:W-:Y:S01]  /*ddf0*/  IMAD R9, R9, UR13, RZ ;  /* 0x0000000d09097c24 */ /* 0x000fe2000f8e02ff */
[----:B------:R-:W3:Y:S01]  /*de00*/  LDL R93, [R1+0xb7c] ;  /* 0x000b7c00015d7983 */ /* 0x000ee20000100800 */
[----:B------:R-:W-:Y:S02]  /*de10*/  IMAD R7, R7, UR13, RZ ;  /* 0x0000000d07077c24 */ /* 0x000fe4000f8e02ff */
[----:B------:R-:W-:-:S04]  /*de20*/  @!P3 IMAD.MOV R2, RZ, RZ, -R2 ;  /* 0x000000ffff02b224 */ /* 0x000fc800078e0a02 */
[--C-:B------:R-:W-:Y:S02]  /*de30*/  @!P1 IMAD.IADD R83, R83, 0x1, -R5.reuse ;  /* 0x0000000153539824 */ /* 0x100fe400078e0a05 */
[----:B------:R-:W-:Y:S01]  /*de40*/  @!P4 IMAD.IADD R82, R82, 0x1, -R5 ;  /* 0x000000015252c824 */ /* 0x000fe200078e0a05 */
[----:B------:R-:W-:Y:S02]  /*de50*/  LEA R76, P1, R9, R4, 0x1 ;  /* 0x00000004094c7211 */ /* 0x000fe400078208ff */
[----:B------:R-:W-:Y:S02]  /*de60*/  ISETP.GT.U32.AND P4, PT, R5, R83, PT ;  /* 0x000000530500720c */ /* 0x000fe40003f84070 */
[----:B------:R-:W-:Y:S02]  /*de70*/  PRMT R74, RZ, 0x7610, R74 ;  /* 0x00007610ff4a7816 */ /* 0x000fe4000000004a */
[----:B------:R-:W-:Y:S02]  /*de80*/  LEA.HI.X.SX32 R9, R9, R3, 0x1, P1 ;  /* 0x0000000309097211 */ /* 0x000fe400008f0eff */
[----:B------:R-:W-:-:S07]  /*de90*/  PRMT R65, RZ, 0x7610, R65 ;  /* 0x00007610ff417816 */ /* 0x000fce0000000041 */
[----:B------:R-:W-:Y:S01]  /*dea0*/  @!P4 IMAD.IADD R83, R83, 0x1, -R5 ;  /* 0x000000015353c824 */ /* 0x000fe200078e0a05 */
[----:B------:R-:W-:Y:S01]  /*deb0*/  PRMT R67, RZ, 0x7610, R67 ;  /* 0x00007610ff437816 */ /* 0x000fe20000000043 */
[----:B--2---:R0:W-:Y:S04]  /*dec0*/  STL [R1+0x704], R68 ;  /* 0x0007044401007387 */ /* 0x0041e80000100800 */
[----:B------:R1:W-:Y:S01]  /*ded0*/  STL [R1+0x718], R71 ;  /* 0x0007184701007387 */ /* 0x0003e20000100800 */
[----:B0-----:R-:W-:-:S04]  /*dee0*/  LEA R68, P3, R7, R4, 0x1 ;  /* 0x0000000407447211 */ /* 0x001fc800078608ff */
[----:B-1----:R-:W-:Y:S02]  /*def0*/  LEA.HI.X.SX32 R71, R7, R3, 0x1, P3 ;  /* 0x0000000307477211 */ /* 0x002fe400018f0eff */
[----:B------:R-:W-:Y:S01]  /*df00*/  SEL R7, R38, R8, !P6 ;  /* 0x0000000826077207 */ /* 0x000fe20007000000 */
[----:B------:R-:W-:Y:S01]  /*df10*/  @P0 IMAD.MOV.U32 R8, RZ, RZ, R76 ;  /* 0x000000ffff080224 */ /* 0x000fe200078e004c */
[----:B------:R-:W-:Y:S03]  /*df20*/  STL [R1+0x70c], R76 ;  /* 0x00070c4c01007387 */ /* 0x000fe60000100800 */
[----:B------:R-:W-:Y:S01]  /*df30*/  IMAD R7, R7, UR4, RZ ;  /* 0x0000000407077c24 */ /* 0x000fe2000f8e02ff */
[----:B------:R0:W2:Y:S01]  /*df40*/  @P0 LDG.E.U16 R74, desc[UR24][R8.64] ;  /* 0x00000018084a0981 */ /* 0x0000a2000c1e1500 */
[----:B------:R-:W-:Y:S01]  /*df50*/  ISETP.GE.AND P3, PT, R89, RZ, PT ;  /* 0x000000ff5900720c */ /* 0x000fe20003f66270 */
[----:B------:R-:W1:Y:S02]  /*df60*/  LDCU UR4, c[0x0][0x3b0] ;  /* 0x00007600ff0477ac */ /* 0x000e640008000800 */
[----:B------:R3:W-:Y:S04]  /*df70*/  STL [R1+0x72c], R68 ;  /* 0x00072c4401007387 */ /* 0x0007e80000100800 */
[----:B------:R4:W-:Y:S01]  /*df80*/  STL [R1+0x708], R9 ;  /* 0x0007080901007387 */ /* 0x0009e20000100800 */
[----:B0-----:R-:W-:Y:S01]  /*df90*/  @P0 IMAD.MOV.U32 R8, RZ, RZ, R68 ;  /* 0x000000ffff080224 */ /* 0x001fe200078e0044 */
[----:B---3--:R-:W-:-:S02]  /*dfa0*/  LEA R68, P4, R7, R4, 0x1 ;  /* 0x0000000407447211 */ /* 0x008fc400078808ff */
[----:B------:R0:W-:Y:S01]  /*dfb0*/  STL [R1+0x728], R71 ;  /* 0x0007284701007387 */ /* 0x0001e20000100800 */
[----:B----4-:R-:W-:Y:S01]  /*dfc0*/  @P0 IMAD.MOV.U32 R9, RZ, RZ, R71 ;  /* 0x000000ffff090224 */ /* 0x010fe200078e0047 */
[----:B------:R-:W-:Y:S02]  /*dfd0*/  SEL R2, R38, R2, !P6 ;  /* 0x0000000226027207 */ /* 0x000fe40007000000 */
[----:B------:R-:W3:Y:S04]  /*dfe0*/  LDL R89, [R1+0xb74] ;  /* 0x000b740001597983 */ /* 0x000ee80000100800 */
[----:B------:R4:W2:Y:S01]  /*dff0*/  @P0 LDG.E.U16 R65, desc[UR24][R8.64] ;  /* 0x0000001808410981 */ /* 0x0008a2000c1e1500 */
[----:B0-----:R-:W-:Y:S01]  /*e000*/  LEA.HI.X.SX32 R71, R7, R3, 0x1, P4 ;  /* 0x0000000307477211 */ /* 0x001fe200020f0eff */
[----:B----4-:R-:W-:-:S04]  /*e010*/  @P0 IMAD.MOV.U32 R8, RZ, RZ, R68 ;  /* 0x000000ffff080224 */ /* 0x010fc800078e0044 */
[----:B------:R-:W-:-:S05]  /*e020*/  @P0 IMAD.MOV.U32 R9, RZ, RZ, R71 ;  /* 0x000000ffff090224 */ /* 0x000fca00078e0047 */
[----:B------:R-:W4:Y:S01]  /*e030*/  @P0 LDG.E.U16 R67, desc[UR24][R8.64] ;  /* 0x0000001808430981 */ /* 0x000f22000c1e1500 */
[----:B------:R-:W-:-:S03]  /*e040*/  IMAD R2, R2, UR5, RZ ;  /* 0x0000000502027c24 */ /* 0x000fc6000f8e02ff */
[----:B------:R-:W-:Y:S01]  /*e050*/  STL [R1+0x74c], R68 ;  /* 0x00074c4401007387 */ /* 0x000fe20000100800 */
[----:B------:R-:W-:Y:S01]  /*e060*/  @!P3 IMAD.MOV R78, RZ, RZ, -R78 ;  /* 0x000000ffff4eb224 */ /* 0x000fe200078e0a4e */
[----:B------:R-:W-:Y:S01]  /*e070*/  PRMT R33, RZ, 0x7610, R33 ;  /* 0x00007610ff217816 */ /* 0x000fe20000000021 */
[----:B------:R-:W0:Y:S01]  /*e080*/  LDCU UR5, c[0x0][0x3b0] ;  /* 0x00007600ff0577ac */ /* 0x000e220008000800 */
[----:B------:R-:W-:Y:S04]  /*e090*/  STL [R1+0x748], R71 ;  /* 0x0007484701007387 */ /* 0x000fe80000100800 */
[----:B--2---:R2:W-:Y:S02]  /*e0a0*/  STL [R1+0x6fc], R65 ;  /* 0x0006fc4101007387 */ /* 0x0045e40000100800 */
[----:B--2---:R-:W-:-:S05]  /*e0b0*/  LEA R65, P3, R2, R4, 0x1 ;  /* 0x0000000402417211 */ /* 0x004fca00078608ff */
[----:B------:R-:W-:Y:S04]  /*e0c0*/  STL [R1+0x76c], R65 ;  /* 0x00076c4101007387 */ /* 0x000fe80000100800 */
[----:B----4-:R2:W-:Y:S01]  /*e0d0*/  STL [R1+0x6f8], R67 ;  /* 0x0006f84301007387 */ /* 0x0105e20000100800 */
[----:B------:R-:W-:Y:S01]  /*e0e0*/  @P0 IMAD.MOV.U32 R8, RZ, RZ, R65 ;  /* 0x000000ffff080224 */ /* 0x000fe200078e0041 */
[----:B--2---:R-:W-:-:S05]  /*e0f0*/  LEA.HI.X.SX32 R67, R2, R3, 0x1, P3 ;  /* 0x0000000302437211 */ /* 0x004fca00018f0eff */
[----:B------:R-:W-:-:S05]  /*e100*/  @P0 IMAD.MOV.U32 R9, RZ, RZ, R67 ;  /* 0x000000ffff090224 */ /* 0x000fca00078e0043 */
[----:B------:R-:W2:Y:S01]  /*e110*/  @P0 LDG.E.U16 R33, desc[UR24][R8.64] ;  /* 0x0000001808210981 */ /* 0x000ea2000c1e1500 */
[C---:B------:R-:W-:Y:S02]  /*e120*/  ISETP.GT.U32.AND P1, PT, R5.reuse, R82, PT ;  /* 0x000000520500720c */ /* 0x040fe40003f24070 */
[----:B------:R-:W-:Y:S02]  /*e130*/  ISETP.GT.U32.AND P4, PT, R5, R84, PT ;  /* 0x000000540500720c */ /* 0x000fe40003f84070 */
[----:B------:R-:W-:Y:S01]  /*e140*/  SEL R78, R38, R78, !P6 ;  /* 0x0000004e264e7207 */ /* 0x000fe20007000000 */
[----:B------:R-:W-:Y:S01]  /*e150*/  STL [R1+0x700], R74 ;  /* 0x0007004a01007387 */ /* 0x000fe20000100800 */
[----:B------:R-:W-:-:S03]  /*e160*/  ISETP.GE.AND P3, PT, R93, RZ, PT ;  /* 0x000000ff5d00720c */ /* 0x000fc60003f66270 */
[----:B-1----:R-:W-:Y:S01]  /*e170*/  IMAD R78, R78, UR4, RZ ;  /* 0x000000044e4e7c24 */ /* 0x002fe2000f8e02ff */
[----:B------:R-:W-:Y:S01]  /*e180*/  STL [R1+0x768], R67 ;  /* 0x0007684301007387 */ /* 0x000fe20000100800 */
[----:B------:R-:W-:Y:S01]  /*e190*/  PRMT R19, RZ, 0x7610, R19 ;  /* 0x00007610ff137816 */ /* 0x000fe20000000013 */
[----:B------:R-:W1:Y:S01]  /*e1a0*/  LDCU UR4, c[0x0][0x3b0] ;  /* 0x00007600ff0477ac */ /* 0x000e620008000800 */
[--C-:B------:R-:W-:Y:S01]  /*e1b0*/  @!P1 IMAD.IADD R82, R82, 0x1, -R5.reuse ;  /* 0x0000000152529824 */ /* 0x100fe200078e0a05 */
[----:B------:R-:W-:Y:S01]  /*e1c0*/  ISETP.GE.AND P1, PT, R88, RZ, PT ;  /* 0x000000ff5800720c */ /* 0x000fe20003f26270 */
[----:B------:R-:W4:Y:S01]  /*e1d0*/  LDL R93, [R1+0xb64] ;  /* 0x000b6400015d7983 */ /* 0x000f220000100800 */
[----:B------:R-:W-:-:S03]  /*e1e0*/  @!P4 IMAD.IADD R84, R84, 0x1, -R5 ;  /* 0x000000015454c824 */ /* 0x000fc600078e0a05 */
[----:B------:R-:W3:Y:S04]  /*e1f0*/  LDL R88, [R1+0xb6c] ;  /* 0x000b6c0001587983 */ /* 0x000ee80000100800 */
[----:B--2---:R2:W-:Y:S02]  /*e200*/  STL [R1+0x6e4], R33 ;  /* 0x0006e42101007387 */ /* 0x0045e40000100800 */
[----:B--2---:R-:W-:-:S04]  /*e210*/  LEA R33, P4, R78, R4, 0x1 ;  /* 0x000000044e217211 */ /* 0x004fc800078808ff */
[----:B------:R-:W-:Y:S01]  /*e220*/  LEA.HI.X.SX32 R65, R78, R3, 0x1, P4 ;  /* 0x000000034e417211 */ /* 0x000fe200020f0eff */
[----:B------:R-:W-:-:S04]  /*e230*/  @P0 IMAD.MOV.U32 R8, RZ, RZ, R33 ;  /* 0x000000ffff080224 */ /* 0x000fc800078e0021 */
[----:B------:R-:W-:-:S05]  /*e240*/  @P0 IMAD.MOV.U32 R9, RZ, RZ, R65 ;  /* 0x000000ffff090224 */ /* 0x000fca00078e0041 */
[----:B------:R2:W4:Y:S01]  /*e250*/  @P0 LDG.E.U16 R19, desc[UR24][R8.64] ;  /* 0x0000001808130981 */ /* 0x000522000c1e1500 */
[----:B------:R-:W-:Y:S01]  /*e260*/  @!P3 IMAD.MOV R80, RZ, RZ, -R80 ;  /* 0x000000ffff50b224 */ /* 0x000fe200078e0a50 */
[----:B---3--:R-:W-:Y:S01]  /*e270*/  ISETP.GE.AND P3, PT, R89, RZ, PT ;  /* 0x000000ff5900720c */ /* 0x008fe20003f66270 */
[----:B------:R-:W-:Y:S01]  /*e280*/  @!P1 IMAD.MOV R79, RZ, RZ, -R79 ;  /* 0x000000ffff4f9224 */ /* 0x000fe200078e0a4f */
[----:B------:R-:W-:Y:S02]  /*e290*/  ISETP.GT.U32.AND P1, PT, R5, R84, PT ;  /* 0x000000540500720c */ /* 0x000fe40003f24070 */
[C---:B------:R-:W-:Y:S02]  /*e2a0*/  SEL R80, R38.reuse, R80, !P6 ;  /* 0x0000005026507207 */ /* 0x040fe40007000000 */
[----:B------:R-:W-:Y:S01]  /*e2b0*/  SEL R79, R38, R79, !P6 ;  /* 0x0000004f264f7207 */ /* 0x000fe20007000000 */
[----:B------:R-:W-:Y:S02]  /*e2c0*/  STL [R1+0x78c], R33 ;  /* 0x00078c2101007387 */ /* 0x000fe40000100800 */
[----:B-1----:R-:W-:Y:S01]  /*e2d0*/  IMAD R80, R80, UR4, RZ ;  /* 0x0000000450507c24 */ /* 0x002fe2000f8e02ff */
[----:B------:R-:W-:Y:S01]  /*e2e0*/  PRMT R62, RZ, 0x7610, R62 ;  /* 0x00007610ff3e7816 */ /* 0x000fe2000000003e */
[----:B------:R1:W-:Y:S01]  /*e2f0*/  STL [R1+0x788], R65 ;  /* 0x0007884101007387 */ /* 0x0003e20000100800 */
[----:B0-----:R-:W-:Y:S01]  /*e300*/  IMAD R79, R79, UR5, RZ ;  /* 0x000000054f4f7c24 */ /* 0x001fe2000f8e02ff */
[----:B------:R-:W-:Y:S01]  /*e310*/  PRMT R0, RZ, 0x7610, R0 ;  /* 0x00007610ff007816 */ /* 0x000fe20000000000 */
[----:B------:R-:W-:Y:S01]  /*e320*/  @!P3 IMAD.MOV R81, RZ, RZ, -R81 ;  /* 0x000000ffff51b224 */ /* 0x000fe200078e0a51 */
[----:B------:R-:W3:Y:S01]  /*e330*/  LDL R89, [R1+0xb5c] ;  /* 0x000b5c0001597983 */ /* 0x000ee20000100800 */
[----:B------:R-:W-:Y:S01]  /*e340*/  @!P1 IMAD.IADD R84, R84, 0x1, -R5 ;  /* 0x0000000154549824 */ /* 0x000fe200078e0a05 */
[----:B------:R-:W-:Y:S01]  /*e350*/  PRMT R11, RZ, 0x7610, R11 ;  /* 0x00007610ff0b7816 */ /* 0x000fe2000000000b */
[----:B------:R-:W0:Y:S01]  /*e360*/  LDCU UR4, c[0x0][0x3b0] ;  /* 0x00007600ff0477ac */ /* 0x000e220008000800 */
[----:B-1----:R-:W-:Y:S01]  /*e370*/  LEA R65, P1, R79, R4, 0x1 ;  /* 0x000000044f417211 */ /* 0x002fe200078208ff */
[----:B------:R-:W1:Y:S01]  /*e380*/  LDCU UR5, c[0x0][0x3b0] ;  /* 0x00007600ff0577ac */ /* 0x000e620008000800 */
[----:B------:R-:W-:-:S02]  /*e390*/  SEL R81, R38, R81, !P6 ;  /* 0x0000005126517207 */ /* 0x000fc40007000000 */
[-C--:B------:R-:W-:Y:S01]  /*e3a0*/  LEA.HI.X.SX32 R67, R79, R3.reuse, 0x1, P1 ;  /* 0x000000034f437211 */ /* 0x080fe200008f0eff */
[----:B--2---:R-:W-:Y:S02]  /*e3b0*/  @P0 IMAD.MOV.U32 R8, RZ, RZ, R65 ;  /* 0x000000ffff080224 */ /* 0x004fe400078e0041 */
[----:B------:R-:W-:Y:S01]  /*e3c0*/  IMAD R81, R81, UR16, RZ ;  /* 0x0000001051517c24 */ /* 0x000fe2000f8e02ff */
[----:B----4-:R2:W-:Y:S01]  /*e3d0*/  STL [R1+0x6e0], R19 ;  /* 0x0006e01301007387 */ /* 0x0105e20000100800 */
[----:B------:R-:W-:Y:S01]  /*e3e0*/  @P0 IMAD.MOV.U32 R9, RZ, RZ, R67 ;  /* 0x000000ffff090224 */ /* 0x000fe200078e0043 */
[----:B------:R-:W-:Y:S01]  /*e3f0*/  ISETP.GT.U32.AND P4, PT, R5, R86, PT ;  /* 0x000000560500720c */ /* 0x000fe20003f84070 */
[----:B------:R-:W4:Y:S01]  /*e400*/  LDCU UR16, c[0x0][0x3b0] ;  /* 0x00007600ff1077ac */ /* 0x000f220008000800 */
[C---:B--2---:R-:W-:Y:S01]  /*e410*/  LEA R19, P3, R80.reuse, R4, 0x1 ;  /* 0x0000000450137211 */ /* 0x044fe200078608ff */
[----:B------:R-:W-:Y:S03]  /*e420*/  STL [R1+0x7ac], R65 ;  /* 0x0007ac4101007387 */ /* 0x000fe60000100800 */
[----:B------:R-:W-:Y:S01]  /*e430*/  LEA.HI.X.SX32 R33, R80, R3, 0x1, P3 ;  /* 0x0000000350217211 */ /* 0x000fe200018f0eff */
[----:B------:R2:W4:Y:S01]  /*e440*/  @P0 LDG.E.U16 R62, desc[UR24][R8.64] ;  /* 0x00000018083e0981 */ /* 0x000522000c1e1500 */
[----:B------:R-:W-:-:S03]  /*e450*/  ISETP.GE.AND P3, PT, R93, RZ, PT ;  /* 0x000000ff5d00720c */ /* 0x000fc60003f66270 */
[----:B------:R0:W-:Y:S01]  /*e460*/  STL [R1+0x7cc], R19 ;  /* 0x0007cc1301007387 */ /* 0x0001e20000100800 */
[----:B--2---:R-:W-:-:S03]  /*e470*/  @P0 IMAD.MOV.U32 R8, RZ, RZ, R19 ;  /* 0x000000ffff080224 */ /* 0x004fc600078e0013 */
[----:B------:R-:W-:Y:S06]  /*e480*/  STL [R1+0x7a8], R67 ;  /* 0x0007a84301007387 */ /* 0x000fec0000100800 */
[----:B------:R-:W-:Y:S01]  /*e490*/  @!P3 IMAD.MOV R82, RZ, RZ, -R82 ;  /* 0x000000ffff52b224 */ /* 0x000fe200078e0a52 */
[C---:B0-----:R-:W-:Y:S01]  /*e4a0*/  LEA R19, P3, R81.reuse, R4, 0x1 ;  /* 0x0000000451137211 */ /* 0x041fe200078608ff */
[----:B------:R0:W-:Y:S01]  /*e4b0*/  STL [R1+0x7c8], R33 ;  /* 0x0007c82101007387 */ /* 0x0001e20000100800 */
[----:B------:R-:W-:Y:S01]  /*e4c0*/  @P0 IMAD.MOV.U32 R9, RZ, RZ, R33 ;  /* 0x000000ffff090224 */ /* 0x000fe200078e0021 */
[----:B------:R-:W-:Y:S01]  /*e4d0*/  ISETP.GE.AND P1, PT, R88, RZ, PT ;  /* 0x000000ff5800720c */ /* 0x000fe20003f26270 */
[----:B------:R-:W-:Y:S01]  /*e4e0*/  @!P4 IMAD.IADD R86, R86, 0x1, -R5 ;  /* 0x000000015656c824 */ /* 0x000fe200078e0a05 */
[----:B------:R-:W2:Y:S04]  /*e4f0*/  LDL R88, [R1+0xb54] ;  /* 0x000b540001587983 */ /* 0x000ea80000100800 */
[----:B------:R1:W2:Y:S01]  /*e500*/  @P0 LDG.E.U16 R0, desc[UR24][R8.64] ;  /* 0x0000001808000981 */ /* 0x0002a2000c1e1500 */
[----:B0-----:R-:W-:-:S03]  /*e510*/  LEA.HI.X.SX32 R33, R81, R3, 0x1, P3 ;  /* 0x0000000351217211 */ /* 0x001fc600018f0eff */
[----:B------:R-:W4:Y:S01]  /*e520*/  LDL R93, [R1+0xb4c] ;  /* 0x000b4c00015d7983 */ /* 0x000f220000100800 */
[----:B-1----:R-:W-:Y:S02]  /*e530*/  @P0 IMAD.MOV.U32 R8, RZ, RZ, R19 ;  /* 0x000000ffff080224 */ /* 0x002fe400078e0013 */
[----:B------:R-:W-:-:S05]  /*e540*/  @P0 IMAD.MOV.U32 R9, RZ, RZ, R33 ;  /* 0x000000ffff090224 */ /* 0x000fca00078e0021 */
[----:B------:R-:W4:Y:S01]  /*e550*/  @P0 LDG.E.U16 R11, desc[UR24][R8.64] ;  /* 0x00000018080b0981 */ /* 0x000f22000c1e1500 */
[----:B------:R-:W-:Y:S01]  /*e560*/  @!P1 IMAD.MOV R83, RZ, RZ, -R83 ;  /* 0x000000ffff539224 */ /* 0x000fe200078e0a53 */
[----:B------:R-:W-:-:S04]  /*e570*/  ISETP.GT.U32.AND P1, PT, R5, R86, PT ;  /* 0x000000560500720c */ /* 0x000fc80003f24070 */
[----:B------:R-:W-:Y:S01]  /*e580*/  SEL R83, R38, R83, !P6 ;  /* 0x0000005326537207 */ /* 0x000fe20007000000 */
[----:B------:R-:W-:Y:S01]  /*e590*/  STL [R1+0x7ec], R19 ;  /* 0x0007ec1301007387 */ /* 0x000fe20000100800 */
[----:B---3--:R-:W-:-:S03]  /*e5a0*/  ISETP.GE.AND P3, PT, R89, RZ, PT ;  /* 0x000000ff5900720c */ /* 0x008fc60003f66270 */
[----:B------:R-:W-:Y:S01]  /*e5b0*/  IMAD R83, R83, UR4, RZ ;  /* 0x0000000453537c24 */ /* 0x000fe2000f8e02ff */
[----:B------:R-:W-:Y:S01]  /*e5c0*/  PRMT R10, RZ, 0x7610, R10 ;  /* 0x00007610ff0a7816 */ /* 0x000fe2000000000a */
[----:B------:R-:W0:Y:S02]  /*e5d0*/  LDCU UR4, c[0x0][0x3b0] ;  /* 0x00007600ff0477ac */ /* 0x000e240008000800 */
[----:B------:R-:W-:Y:S01]  /*e5e0*/  @!P1 IMAD.IADD R86, R86, 0x1, -R5 ;  /* 0x0000000156569824 */ /* 0x000fe200078e0a05 */
[----:B--2---:R1:W-:Y:S04]  /*e5f0*/  STL [R1+0x6d8], R0 ;  /* 0x0006d80001007387 */ /* 0x0043e80000100800 */
[----:B-1----:R-:W2:Y:S04]  /*e600*/  LDL.LU R0, [R1+0x21c] ;  /* 0x00021c0001007983 */ /* 0x002ea80000300800 */
[----:B------:R-:W-:Y:S04]  /*e610*/  STL [R1+0x7e8], R33 ;  /* 0x0007e82101007387 */ /* 0x000fe80000100800 */
[----:B------:R-:W3:Y:S04]  /*e620*/  LDL R89, [R1+0xd0c] ;  /* 0x000d0c0001597983 */ /* 0x000ee80000100800 */
[----:B----4-:R-:W-:Y:S04]  /*e630*/  STL [R1+0x6dc], R62 ;  /* 0x0006dc3e01007387 */ /* 0x010fe80000100800 */
[----:B------:R1:W-:Y:S02]  /*e640*/  STL [R1+0x6c4], R11 ;  /* 0x0006c40b01007387 */ /* 0x0003e40000100800 */
[----:B-1----:R-:W-:-:S04]  /*e650*/  LEA R11, P1, R83, R4, 0x1 ;  /* 0x00000004530b7211 */ /* 0x002fc800078208ff */
[----:B------:R-:W-:Y:S01]  /*e660*/  LEA.HI.X.SX32 R19, R83, R3, 0x1, P1 ;  /* 0x0000000353137211 */ /* 0x000fe200008f0eff */
[----:B------:R-:W-:-:S04]  /*e670*/  @P0 IMAD.MOV.U32 R8, RZ, RZ, R11 ;  /* 0x000000ffff080224 */ /* 0x000fc800078e000b */
[----:B------:R-:W-:-:S05]  /*e680*/  @P0 IMAD.MOV.U32 R9, RZ, RZ, R19 ;  /* 0x000000ffff090224 */ /* 0x000fca00078e0013 */
[----:B------:R1:W4:Y:S01]  /*e690*/  @P0 LDG.E.U16 R10, desc[UR24][R8.64] ;  /* 0x00000018080a0981 */ /* 0x000322000c1e1500 */
[----:B------:R-:W-:-:S13]  /*e6a0*/  ISETP.GT.U32.AND P4, PT, R5, R85, PT ;  /* 0x000000550500720c */ /* 0x000fda0003f84070 */
[----:B------:R-:W-:-:S05]  /*e6b0*/  @!P4 IMAD.IADD R85, R85, 0x1, -R5 ;  /* 0x000000015555c824 */ /* 0x000fca00078e0a05 */
[----:B------:R-:W-:Y:S01]  /*e6c0*/  ISETP.GT.U32.AND P4, PT, R5, R85, PT ;  /* 0x000000550500720c */ /* 0x000fe20003f84070 */
[----:B------:R-:W-:Y:S01]  /*e6d0*/  @!P3 IMAD.MOV R84, RZ, RZ, -R84 ;  /* 0x000000ffff54b224 */ /* 0x000fe200078e0a54 */
[----:B------:R-:W-:Y:S02]  /*e6e0*/  ISETP.GE.AND P3, PT, R88, RZ, PT ;  /* 0x000000ff5800720c */ /* 0x000fe40003f66270 */
[C---:B------:R-:W-:Y:S02]  /*e6f0*/  SEL R82, R38.reuse, R82, !P6 ;  /* 0x0000005226527207 */ /* 0x040fe40007000000 */
[----:B------:R-:W-:-:S07]  /*e700*/  SEL R84, R38, R84, !P6 ;  /* 0x0000005426547207 */ /* 0x000fce0007000000 */
[----:B------:R-:W-:Y:S01]  /*e710*/  @!P4 IMAD.IADD R85, R85, 0x1, -R5 ;  /* 0x000000015555c824 */ /* 0x000fe200078e0a05 */
[----:B------:R-:W-:Y:S01]  /*e720*/  ISETP.GE.AND P4, PT, R93, RZ, PT ;  /* 0x000000ff5d00720c */ /* 0x000fe20003f86270 */
[----:B------:R-:W-:Y:S01]  /*e730*/  IMAD R82, R82, UR5, RZ ;  /* 0x0000000552527c24 */ /* 0x000fe2000f8e02ff */
[----:B------:R-:W-:Y:S01]  /*e740*/  STL [R1+0x80c], R11 ;  /* 0x00080c0b01007387 */ /* 0x000fe20000100800 */
[----:B------:R-:W-:Y:S01]  /*e750*/  IMAD R84, R84, UR16, RZ ;  /* 0x0000001054547c24 */ /* 0x000fe2000f8e02ff */
[----:B------:R-:W-:Y:S01]  /*e760*/  PRMT R15, RZ, 0x7610, R15 ;  /* 0x00007610ff0f7816 */ /* 0x000fe2000000000f */
[----:B------:R-:W-:Y:S01]  /*e770*/  @!P3 IMAD.MOV R86, RZ, RZ, -R86 ;  /* 0x000000ffff56b224 */ /* 0x000fe200078e0a56 */
[----:B------:R0:W-:Y:S01]  /*e780*/  STL [R1+0x808], R19 ;  /* 0x0008081301007387 */ /* 0x0001e20000100800 */
[----:B------:R-:W-:Y:S01]  /*e790*/  PRMT R7, RZ, 0x7610, R7 ;  /* 0x00007610ff077816 */ /* 0x000fe20000000007 */
[----:B------:R-:W2:Y:S02]  /*e7a0*/  LDCU UR5, c[0x0][0x3b0] ;  /* 0x00007600ff0577ac */ /* 0x000ea40008000800 */
[----:B------:R-:W2:Y:S01]  /*e7b0*/  LDL R74, [R1+0xb44] ;  /* 0x000b4400014a7983 */ /* 0x000ea20000100800 */
[----:B------:R-:W-:Y:S01]  /*e7c0*/  PRMT R13, RZ, 0x7610, R13 ;  /* 0x00007610ff0d7816 */ /* 0x000fe2000000000d */
[----:B------:R-:W2:Y:S02]  /*e7d0*/  LDCU UR16, c[0x0][0x3b0] ;  /* 0x00007600ff1077ac */ /* 0x000ea40008000800 */
[----:B------:R-:W2:Y:S01]  /*e7e0*/  LDL.LU R88, [R1+0x200] ;  /* 0x0002000001587983 */ /* 0x000ea20000300800 */
[----:B0-----:R-:W-:Y:S01]  /*e7f0*/  LEA R19, P3, R82, R4, 0x1 ;  /* 0x0000000452137211 */ /* 0x001fe200078608ff */
[----:B------:R-:W-:-:S02]  /*e800*/  @!P4 IMAD.MOV R85, RZ, RZ, -R85 ;  /* 0x000000ffff55c224 */ /* 0x000fc400078e0a55 */
[----:B------:R-:W2:Y:S01]  /*e810*/  LDL.LU R76, [R1+0x204] ;  /* 0x00020400014c7983 */ /* 0x000ea20000300800 */
[----:B------:R-:W-:Y:S01]  /*e820*/  LEA.HI.X.SX32 R33, R82, R3, 0x1, P3 ;  /* 0x0000000352217211 */ /* 0x000fe200018f0eff */
[----:B-1----:R-:W-:-:S04]  /*e830*/  @P0 IMAD.MOV.U32 R8, RZ, RZ, R19 ;  /* 0x000000ffff080224 */ /* 0x002fc800078e0013 */
[----:B------:R-:W-:-:S05]  /*e840*/  @P0 IMAD.MOV.U32 R9, RZ, RZ, R33 ;  /* 0x000000ffff090224 */ /* 0x000fca00078e0021 */
[----:B------:R-:W2:Y:S01]  /*e850*/  @P0 LDG.E.U16 R15, desc[UR24][R8.64] ;  /* 0x00000018080f0981 */ /* 0x000ea2000c1e1500 */
[----:B---3--:R-:W-:-:S03]  /*e860*/  ISETP.GE.AND P3, PT, R89, RZ, PT ;  /* 0x000000ff5900720c */ /* 0x008fc60003f66270 */
[----:B----4-:R0:W-:Y:S04]  /*e870*/  STL [R1+0x6c0], R10 ;  /* 0x0006c00a01007387 */ /* 0x0101e80000100800 */
[----:B------:R-:W-:Y:S01]  /*e880*/  STL [R1+0x82c], R19 ;  /* 0x00082c1301007387 */ /* 0x000fe20000100800 */
[----:B0-----:R-:W-:-:S04]  /*e890*/  LEA R10, P4, R84, R4, 0x1 ;  /* 0x00000004540a7211 */ /* 0x001fc800078808ff */
[----:B------:R-:W-:Y:S01]  /*e8a0*/  LEA.HI.X.SX32 R11, R84, R3, 0x1, P4 ;  /* 0x00000003540b7211 */ /* 0x000fe200020f0eff */
[----:B------:R-:W-:Y:S04]  /*e8b0*/  STL [R1+0x84c], R10 ;  /* 0x00084c0a01007387 */ /* 0x000fe80000100800 */
[----:B------:R-:W3:Y:S04]  /*e8c0*/  LDL R93, [R1+0xcc4] ;  /* 0x000cc400015d7983 */ /* 0x000ee80000100800 */
[----:B------:R-:W-:Y:S04]  /*e8d0*/  STL [R1+0x828], R33 ;  /* 0x0008282101007387 */ /* 0x000fe80000100800 */
[----:B------:R-:W-:Y:S04]  /*e8e0*/  STL [R1+0x848], R11 ;  /* 0x0008480b01007387 */ /* 0x000fe80000100800 */
[----:B------:R-:W4:Y:S04]  /*e8f0*/  LDL R89, [R1+0xc84] ;  /* 0x000c840001597983 */ /* 0x000f280000100800 */
[----:B------:R-:W3:Y:S04]  /*e900*/  LDL.LU R8, [R1+0xe8] ;  /* 0x0000e80001087983 */ /* 0x000ee80000300800 */
[----:B------:R0:W4:Y:S01]  /*e910*/  @P0 LDG.E.U16 R7, desc[UR24][R10.64] ;  /* 0x000000180a070981 */ /* 0x000122000c1e1500 */
[----:B------:R-:W-:-:S02]  /*e920*/  SEL R86, R38, R86, !P6 ;  /* 0x0000005626567207 */ /* 0x000fc40007000000 */
[----:B------:R-:W-:-:S03]  /*e930*/  SEL R85, R38, R85, !P6 ;  /* 0x0000005526557207 */ /* 0x000fc60007000000 */
[----:B------:R-:W-:Y:S01]  /*e940*/  IMAD R86, R86, UR4, RZ ;  /* 0x0000000456567c24 */ /* 0x000fe2000f8e02ff */
[----:B------:R-:W-:Y:S01]  /*e950*/  PRMT R2, RZ, 0x7610, R2 ;  /* 0x00007610ff027816 */ /* 0x000fe20000000002 */
[----:B------:R-:W-:Y:S01]  /*e960*/  IMAD R85, R85, UR17, RZ ;  /* 0x0000001155557c24 */ /* 0x000fe2000f8e02ff */
[----:B------:R-:W-:Y:S01]  /*e970*/  ISETP.GT.U32.AND P1, PT, R5, R87, PT ;  /* 0x000000570500720c */ /* 0x000fe20003f24070 */
[----:B------:R-:W1:Y:S01]  /*e980*/  LDCU UR4, c[0x0][0x3b0] ;  /* 0x00007600ff0477ac */ /* 0x000e620008000800 */
[----:B------:R-:W-:Y:S02]  /*e990*/  PRMT R56, RZ, 0x7610, R56 ;  /* 0x00007610ff387816 */ /* 0x000fe40000000038 */
[----:B------:R-:W-:Y:S01]  /*e9a0*/  PRMT R17, RZ, 0x7610, R17 ;  /* 0x00007610ff117816 */ /* 0x000fe20000000011 */
[----:B------:R-:W0:Y:S01]  /*e9b0*/  LDCU UR17, c[0x0][0x3b0] ;  /* 0x00007600ff1177ac */ /* 0x000e220008000800 */
[----:B--2---:R2:W-:Y:S01]  /*e9c0*/  STL [R1+0x6bc], R15 ;  /* 0x0006bc0f01007387 */ /* 0x0045e20000100800 */
[----:B---3--:R-:W-:Y:S01]  /*e9d0*/  @!P3 IMAD.MOV R8, RZ, RZ, -R8 ;  /* 0x000000ffff08b224 */ /* 0x008fe200078e0a08 */
[----:B--2---:R-:W-:-:S04]  /*e9e0*/  LEA R15, P3, R86, R4, 0x1 ;  /* 0x00000004560f7211 */ /* 0x004fc800078608ff */
[----:B0-----:R-:W-:Y:S01]  /*e9f0*/  LEA.HI.X.SX32 R10, R86, R3, 0x1, P3 ;  /* 0x00000003560a7211 */ /* 0x001fe200018f0eff */
[----:B------:R-:W-:Y:S04]  /*ea00*/  STL [R1+0x864], R15 ;  /* 0x0008640f01007387 */ /* 0x000fe80000100800 */
[----:B----4-:R0:W-:Y:S01]  /*ea10*/  STL [R1+0x6b8], R7 ;  /* 0x0006b80701007387 */ /* 0x0101e20000100800 */
[----:B------:R-:W-:-:S03]  /*ea20*/  @P0 IMAD.MOV.U32 R11, RZ, RZ, R10 ;  /* 0x000000ffff0b0224 */ /* 0x000fc600078e000a */
[----:B------:R2:W-:Y:S01]  /*ea30*/  STL [R1+0x860], R10 ;  /* 0x0008600a01007387 */ /* 0x0005e20000100800 */
[----:B0-----:R-:W-:Y:S01]  /*ea40*/  LEA R7, P3, R85, R4, 0x1 ;  /* 0x0000000455077211 */ /* 0x001fe200078608ff */
[----:B--2---:R-:W-:-:S03]  /*ea50*/  @P0 IMAD.MOV.U32 R10, RZ, RZ, R15 ;  /* 0x000000ffff0a0224 */ /* 0x004fc600078e000f */
[----:B------:R-:W-:Y:S02]  /*ea60*/  LEA.HI.X.SX32 R9, R85, R3, 0x1, P3 ;  /* 0x0000000355097211 */ /* 0x000fe400018f0eff */
[----:B------:R0:W2:Y:S02]  /*ea70*/  @P0 LDG.E.U16 R13, desc[UR24][R10.64] ;  /* 0x000000180a0d0981 */ /* 0x0000a4000c1e1500 */
[----:B0-----:R-:W-:Y:S02]  /*ea80*/  @P0 IMAD.MOV.U32 R10, RZ, RZ, R7 ;  /* 0x000000ffff0a0224 */ /* 0x001fe400078e0007 */
[----:B------:R-:W-:-:S05]  /*ea90*/  @P0 IMAD.MOV.U32 R11, RZ, RZ, R9 ;  /* 0x000000ffff0b0224 */ /* 0x000fca00078e0009 */
[----:B------:R-:W3:Y:S04]  /*eaa0*/  @P0 LDG.E.U16 R2, desc[UR24][R10.64] ;  /* 0x000000180a020981 */ /* 0x000ee8000c1e1500 */
[----:B------:R0:W-:Y:S04]  /*eab0*/  STL [R1+0x87c], R7 ;  /* 0x00087c0701007387 */ /* 0x0001e80000100800 */
[----:B------:R-:W-:Y:S04]  /*eac0*/  STL [R1+0x878], R9 ;  /* 0x0008780901007387 */ /* 0x000fe80000100800 */
[----:B------:R-:W4:Y:S04]  /*ead0*/  LDL R62, [R1+0xd18] ;  /* 0x000d1800013e7983 */ /* 0x000f280000100800 */
[----:B0-----:R-:W2:Y:S04]  /*eae0*/  LDL.LU R7, [R1+0x128] ;  /* 0x0001280001077983 */ /* 0x001ea80000300800 */
[----:B------:R-:W2:Y:S04]  /*eaf0*/  LDL R65, [R1+0xce0] ;  /* 0x000ce00001417983 */ /* 0x000ea80000100800 */
[----:B------:R-:W2:Y:S01]  /*eb00*/  LDL.LU R68, [R1+0x38] ;  /* 0x0000380001447983 */ /* 0x000ea20000300800 */
[----:B------:R-:W-:Y:S01]  /*eb10*/  @!P1 IMAD.IADD R87, R87, 0x1, -R5 ;  /* 0x0000000157579824 */ /* 0x000fe200078e0a05 */
[----:B------:R-:W-:-:S04]  /*eb20*/  ISETP.GT.U32.AND P1, PT, R5, R0, PT ;  /* 0x000000000500720c */ /* 0x000fc80003f24070 */
[----:B------:R-:W-:Y:S01]  /*eb30*/  ISETP.GT.U32.AND P4, PT, R5, R87, PT ;  /* 0x000000570500720c */ /* 0x000fe20003f84070 */
[----:B---3--:R0:W-:Y:S04]  /*eb40*/  STL [R1+0x6a0], R2 ;  /* 0x0006a00201007387 */ /* 0x0081e80000100800 */
[----:B0-----:R-:W3:Y:S04]  /*eb50*/  LDL.LU R2, [R1+0x148] ;  /* 0x0001480001027983 */ /* 0x001ee80000300800 */
[----:B------:R-:W-:Y:S01]  /*eb60*/  @!P1 IMAD.IADD R0, R0, 0x1, -R5 ;  /* 0x0000000100009824 */ /* 0x000fe200078e0a05 */
[----:B------:R-:W-:-:S03]  /*eb70*/  ISETP.GE.AND P1, PT, R74, RZ, PT ;  /* 0x000000ff4a00720c */ /* 0x000fc60003f26270 */
[----:B------:R-:W-:Y:S01]  /*eb80*/  @!P4 IMAD.IADD R87, R87, 0x1, -R5 ;  /* 0x000000015757c824 */ /* 0x000fe200078e0a05 */
[C---:B------:R-:W-:Y:S01]  /*eb90*/  ISETP.GT.U32.AND P3, PT, R5.reuse, R76, PT ;  /* 0x0000004c0500720c */ /* 0x040fe20003f64070 */
[----:B------:R-:W4:Y:S01]  /*eba0*/  LDL.LU R74, [R1+0x1f8] ;  /* 0x0001f800014a7983 */ /* 0x000f220000300800 */
[----:B------:R-:W-:-:S07]  /*ebb0*/  ISETP.GT.U32.AND P4, PT, R5, R88, PT ;  /* 0x000000580500720c */ /* 0x000fce0003f84070 */
[----:B------:R-:W-:Y:S01]  /*ebc0*/  @!P1 IMAD.MOV R87, RZ, RZ, -R87 ;  /* 0x000000ffff579224 */ /* 0x000fe200078e0a57 */
[----:B------:R-:W-:-:S04]  /*ebd0*/  ISETP.GE.AND P1, PT, R89, RZ, PT ;  /* 0x000000ff5900720c */ /* 0x000fc80003f26270 */
[C---:B------:R-:W-:Y:S02]  /*ebe0*/  SEL R87, R38.reuse, R87, !P6 ;  /* 0x0000005726577207 */ /* 0x040fe40007000000 */
[----:B------:R-:W-:-:S03]  /*ebf0*/  SEL R10, R38, R52, !P6 ;  /* 0x00000034260a7207 */ /* 0x000fc60007000000 */
[----:B-1----:R-:W-:Y:S01]  /*ec00*/  IMAD R87, R87, UR4, RZ ;  /* 0x0000000457577c24 */ /* 0x002fe2000f8e02ff */
[----:B------:R-:W-:Y:S01]  /*ec10*/  SEL R9, R38, R51, !P6 ;  /* 0x0000003326097207 */ /* 0x000fe20007000000 */
[----:B------:R-:W-:Y:S01]  /*ec20*/  IMAD R10, R10, UR13, RZ ;  /* 0x0000000d0a0a7c24 */ /* 0x000fe2000f8e02ff */
[----:B------:R-:W-:Y:S01]  /*ec30*/  PRMT R12, RZ, 0x7610, R12 ;  /* 0x00007610ff0c7816 */ /* 0x000fe2000000000c */
[--C-:B------:R-:W-:Y:S01]  /*ec40*/  @!P3 IMAD.IADD R76, R76, 0x1, -R5.reuse ;  /* 0x000000014c4cb824 */ /* 0x100fe200078e0a05 */
[----:B------:R-:W-:Y:S01]  /*ec50*/  LEA R11, P3, R87, R4, 0x1 ;  /* 0x00000004570b7211 */ /* 0x000fe200078608ff */
[----:B------:R-:W-:Y:S01]  /*ec60*/  @!P4 IMAD.IADD R88, R88, 0x1, -R5 ;  /* 0x000000015858c824 */ /* 0x000fe200078e0a05 */
[----:B------:R-:W-:Y:S01]  /*ec70*/  ISETP.GE.AND P4, PT, R93, RZ, PT ;  /* 0x000000ff5d00720c */ /* 0x000fe20003f86270 */
[----:B------:R-:W0:Y:S01]  /*ec80*/  LDCU UR4, c[0x0][0x3b0] ;  /* 0x00007600ff0477ac */ /* 0x000e220008000800 */
[----:B------:R-:W-:Y:S01]  /*ec90*/  LEA.HI.X.SX32 R67, R87, R3, 0x1, P3 ;  /* 0x0000000357437211 */ /* 0x000fe200018f0eff */
[----:B------:R-:W4:Y:S01]  /*eca0*/  LDL.LU R93, [R1+0x1f4] ;  /* 0x0001f400015d7983 */ /* 0x000f220000300800 */
[----:B------:R-:W-:-:S03]  /*ecb0*/  IMAD R9, R9, UR13, RZ ;  /* 0x0000000d09097c24 */ /* 0x000fc6000f8e02ff */
[----:B--2---:R1:W-:Y:S04]  /*ecc0*/  STL [R1+0x6a4], R13 ;  /* 0x0006a40d01007387 */ /* 0x0043e80000100800 */
[----:B------:R2:W-:Y:S01]  /*ecd0*/  STL [R1+0x894], R11 ;  /* 0x0008940b01007387 */ /* 0x0005e20000100800 */
[----:B-1----:R-:W-:-:S04]  /*ece0*/  LEA R13, P3, R9, R4, 0x1 ;  /* 0x00000004090d7211 */ /* 0x002fc800078608ff */
[----:B------:R-:W-:Y:S01]  /*ecf0*/  LEA.HI.X.SX32 R15, R9, R3, 0x1, P3 ;  /* 0x00000003090f7211 */ /* 0x000fe200018f0eff */
[----:B---3--:R-:W-:Y:S01]  /*ed00*/  @!P1 IMAD.MOV R2, RZ, RZ, -R2 ;  /* 0x000000ffff029224 */ /* 0x008fe200078e0a02 */
[----:B------:R-:W-:-:S04]  /*ed10*/  LEA R19, P1, R10, R4, 0x1 ;  /* 0x000000040a137211 */ /* 0x000fc800078208ff */
[----:B------:R-:W-:Y:S01]  /*ed20*/  LEA.HI.X.SX32 R33, R10, R3, 0x1, P1 ;  /* 0x000000030a217211 */ /* 0x000fe200008f0eff */
[----:B------:R-:W-:Y:S02]  /*ed30*/  @P0 IMAD.MOV.U32 R10, RZ, RZ, R11 ;  /* 0x000000ffff0a0224 */ /* 0x000fe400078e000b */
[----:B--2---:R-:W-:-:S05]  /*ed40*/  @P0 IMAD.MOV.U32 R11, RZ, RZ, R67 ;  /* 0x000000ffff0b0224 */ /* 0x004fca00078e0043 */
[----:B------:R1:W2:Y:S02]  /*ed50*/  @P0 LDG.E.U16 R56, desc[UR24][R10.64] ;  /* 0x000000180a380981 */ /* 0x0002a4000c1e1500 */
[----:B-1----:R-:W-:Y:S02]  /*ed60*/  @P0 IMAD.MOV.U32 R10, RZ, RZ, R19 ;  /* 0x000000ffff0a0224 */ /* 0x002fe400078e0013 */
[----:B------:R-:W-:-:S05]  /*ed70*/  @P0 IMAD.MOV.U32 R11, RZ, RZ, R33 ;  /* 0x000000ffff0b0224 */ /* 0x000fca00078e0021 */
[----:B------:R1:W3:Y:S02]  /*ed80*/  @P0 LDG.E.U16 R17, desc[UR24][R10.64] ;  /* 0x000000180a110981 */ /* 0x0002e4000c1e1500 */
[----:B-1----:R-:W-:Y:S02]  /*ed90*/  @P0 IMAD.MOV.U32 R10, RZ, RZ, R13 ;  /* 0x000000ffff0a0224 */ /* 0x002fe400078e000d */
[----:B------:R-:W-:-:S05]  /*eda0*/  @P0 IMAD.MOV.U32 R11, RZ, RZ, R15 ;  /* 0x000000ffff0b0224 */ /* 0x000fca00078e000f */
[----:B------:R-:W2:Y:S01]  /*edb0*/  @P0 LDG.E.U16 R12, desc[UR24][R10.64] ;  /* 0x000000180a0c0981 */ /* 0x000ea2000c1e1500 */
[----:B------:R-:W-:-:S03]  /*edc0*/  ISETP.GT.U32.AND P1, PT, R5, R88, PT ;  /* 0x000000580500720c */ /* 0x000fc60003f24070 */
[----:B------:R-:W-:Y:S04]  /*edd0*/  STL [R1+0x1d8], R19 ;  /* 0x0001d81301007387 */ /* 0x000fe80000100800 */
[----:B------:R-:W-:Y:S04]  /*ede0*/  STL [R1+0x890], R67 ;  /* 0x0008904301007387 */ /* 0x000fe80000100800 */
[----:B------:R-:W-:Y:S04]  /*edf0*/  STL [R1+0x218], R13 ;  /* 0x0002180d01007387 */ /* 0x000fe80000100800 */
[----:B------:R-:W-:Y:S04]  /*ee00*/  STL [R1+0x1d4], R33 ;  /* 0x0001d42101007387 */ /* 0x000fe80000100800 */
[----:B------:R-:W-:Y:S01]  /*ee10*/  STL [R1+0x214], R15 ;  /* 0x0002140f01007387 */ /* 0x000fe20000100800 */
[----:B------:R-:W-:-:S03]  /*ee20*/  @!P1 IMAD.IADD R88, R88, 0x1, -R5 ;  /* 0x0000000158589824 */ /* 0x000fc600078e0a05 */
[----:B------:R-:W4:Y:S01]  /*ee30*/  LDL.LU R89, [R1+0x1ec] ;  /* 0x0001ec0001597983 */ /* 0x000f220000300800 */
[----:B------:R-:W-:-:S03]  /*ee40*/  ISETP.GE.AND P1, PT, R65, RZ, PT ;  /* 0x000000ff4100720c */ /* 0x000fc60003f26270 */
[----:B---3--:R1:W-:Y:S04]  /*ee50*/  STL [R1+0x69c], R17 ;  /* 0x00069c1101007387 */ /* 0x0083e80000100800 */
[----:B-1----:R-:W3:Y:S04]  /*ee60*/  LDL R17, [R1+0xcc0] ;  /* 0x000cc00001117983 */ /* 0x002ee80000100800 */
[----:B------:R-:W3:Y:S04]  /*ee70*/  LDL.LU R11, [R1+0x1c4] ;  /* 0x0001c400010b7983 */ /* 0x000ee80000300800 */
[----:B------:R-:W3:Y:S04]  /*ee80*/  LDL R33, [R1+0xc7c] ;  /* 0x000c7c0001217983 */ /* 0x000ee80000100800 */
[----:B------:R-:W3:Y:S04]  /*ee90*/  LDL.LU R65, [R1+0x64] ;  /* 0x0000640001417983 */ /* 0x000ee80000300800 */
[----:B--2---:R1:W-:Y:S04]  /*eea0*/  STL [R1+0x684], R12 ;  /* 0x0006840c01007387 */ /* 0x0043e80000100800 */
[----:B------:R-:W2:Y:S01]  /*eeb0*/  LDL.LU R10, [R1+0x1dc] ;  /* 0x0001dc00010a7983 */ /* 0x000ea20000300800 */
[----:B------:R-:W-:Y:S01]  /*eec0*/  @!P4 IMAD.MOV R7, RZ, RZ, -R7 ;  /* 0x000000ffff07c224 */ /* 0x000fe200078e0a07 */
[----:B------:R-:W-:-:S02]  /*eed0*/  ISETP.GT.U32.AND P3, PT, R5, R76, PT ;  /* 0x0000004c0500720c */ /* 0x000fc40003f64070 */
[----:B------:R-:W-:Y:S01]  /*eee0*/  ISETP.GT.U32.AND P4, PT, R5, R0, PT ;  /* 0x000000000500720c */ /* 0x000fe20003f84070 */
[----:B------:R-:W3:Y:S01]  /*eef0*/  LDL.LU R67, [R1+0x60] ;  /* 0x0000600001437983 */ /* 0x000ee20000300800 */
[C---:B------:R-:W-:Y:S02]  /*ef00*/  SEL R9, R38.reuse, R68, !P6 ;  /* 0x0000004426097207 */ /* 0x040fe40007000000 */
[C---:B------:R-:W-:Y:S02]  /*ef10*/  SEL R13, R38.reuse, R46, !P6 ;  /* 0x0000002e260d7207 */ /* 0x040fe40007000000 */
[----:B-1----:R-:W-:Y:S01]  /*ef20*/  SEL R12, R38, R42, !P6 ;  /* 0x0000002a260c7207 */ /* 0x002fe20007000000 */
[----:B------:R-:W-:Y:S02]  /*ef30*/  IMAD R9, R9, UR13, RZ ;  /* 0x0000000d09097c24 */ /* 0x000fe4000f8e02ff */
[----:B------:R-:W-:Y:S02]  /*ef40*/  IMAD R13, R13, UR13, RZ ;  /* 0x0000000d0d0d7c24 */ /* 0x000fe4000f8e02ff */
[--C-:B------:R-:W-:Y:S01]  /*ef50*/  @!P3 IMAD.IADD R76, R76, 0x1, -R5.reuse ;  /* 0x000000014c4cb824 */ /* 0x100fe200078e0a05 */
[----:B------:R-:W-:Y:S01]  /*ef60*/  LEA R71, P3, R9, R4, 0x1 ;  /* 0x0000000409477211 */ /* 0x000fe200078608ff */
[----:B------:R-:W-:Y:S01]  /*ef70*/  @!P4 IMAD.IADD R0, R0, 0x1, -R5 ;  /* 0x000000010000c824 */ /* 0x000fe200078e0a05 */
[----:B----4-:R-:W-:Y:S01]  /*ef80*/  ISETP.GE.AND P4, PT, R62, RZ, PT ;  /* 0x000000ff3e00720c */ /* 0x010fe20003f86270 */
[----:B------:R-:W-:Y:S01]  /*ef90*/  IMAD R12, R12, UR13, RZ ;  /* 0x0000000d0c0c7c24 */ /* 0x000fe2000f8e02ff */
[----:B------:R-:W4:Y:S04]  /*efa0*/  LDL.LU R62, [R1+0x5c] ;  /* 0x00005c00013e7983 */ /* 0x000f280000300800 */
[----:B------:R1:W-:Y:S01]  /*efb0*/  STL [R1+0x698], R56 ;  /* 0x0006983801007387 */ /* 0x0003e20000100800 */
[----:B------:R-:W-:-:S02]  /*efc0*/  PRMT R6, RZ, 0x7610, R6 ;  /* 0x00007610ff067816 */ /* 0x000fc40000000006 */
[----:B-1----:R-:W-:Y:S02]  /*efd0*/  LEA.HI.X.SX32 R56, R9, R3, 0x1, P3 ;  /* 0x0000000309387211 */ /* 0x002fe400018f0eff */
[----:B------:R-:W-:-:S04]  /*efe0*/  LEA R15, P3, R12, R4, 0x1 ;  /* 0x000000040c0f7211 */ /* 0x000fc800078608ff */
[----:B------:R-:W-:Y:S01]  /*eff0*/  LEA.HI.X.SX32 R19, R12, R3, 0x1, P3 ;  /* 0x000000030c137211 */ /* 0x000fe200018f0eff */
[----:B------:R-:W-:Y:S02]  /*f000*/  @P0 IMAD.MOV.U32 R12, RZ, RZ, R71 ;  /* 0x000000ffff0c0224 */ /* 0x000fe400078e0047 */
[----:B--2---:R-:W-:Y:S01]  /*f010*/  @!P1 IMAD.MOV R10, RZ, RZ, -R10 ;  /* 0x000000ffff0a9224 */ /* 0x004fe200078e0a0a */
[----:B------:R-:W-:-:S04]  /*f020*/  LEA R68, P1, R13, R4, 0x1 ;  /* 0x000000040d447211 */ /* 0x000fc800078208ff */
[----:B------:R-:W-:Y:S01]  /*f030*/  LEA.HI.X.SX32 R9, R13, R3, 0x1, P1 ;  /* 0x000000030d097211 */ /* 0x000fe200008f0eff */
[----:B------:R-:W-:-:S05]  /*f040*/  @P0 IMAD.MOV.U32 R13, RZ, RZ, R56 ;  /* 0x000000ffff0d0224 */ /* 0x000fca00078e0038 */
[----:B------:R1:W2:Y:S01]  /*f050*/  @P0 LDG.E.U16 R6, desc[UR24][R12.64] ;  /* 0x000000180c060981 */ /* 0x0002a2000c1e1500 */
[----:B------:R-:W-:-:S03]  /*f060*/  PRMT R77, RZ, 0x7610, R77 ;  /* 0x00007610ff4d7816 */ /* 0x000fc6000000004d */
[----:B------:R-:W-:Y:S01]  /*f070*/  STL [R1+0x238], R71 ;  /* 0x0002384701007387 */ /* 0x000fe20000100800 */
[----:B------:R-:W-:Y:S01]  /*f080*/  PRMT R14, RZ, 0x7610, R14 ;  /* 0x00007610ff0e7816 */ /* 0x000fe2000000000e */
[----:B-1----:R-:W-:Y:S02]  /*f090*/  @P0 IMAD.MOV.U32 R12, RZ, RZ, R68 ;  /* 0x000000ffff0c0224 */ /* 0x002fe400078e0044 */
[----:B------:R-:W-:Y:S01]  /*f0a0*/  @P0 IMAD.MOV.U32 R13, RZ, RZ, R9 ;  /* 0x000000ffff0d0224 */ /* 0x000fe200078e0009 */
[----:B------:R-:W-:Y:S04]  /*f0b0*/  STL [R1+0x258], R68 ;  /* 0x0002584401007387 */ /* 0x000fe80000100800 */
[----:B------:R1:W-:Y:S04]  /*f0c0*/  STL [R1+0x234], R56 ;  /* 0x0002343801007387 */ /* 0x0003e80000100800 */
[----:B------:R0:W4:Y:S04]  /*f0d0*/  @P0 LDG.E.U16 R77, desc[UR24][R12.64] ;  /* 0x000000180c4d0981 */ /* 0x000128000c1e1500 */
[----:B------:R-:W-:Y:S04]  /*f0e0*/  STL [R1+0x278], R15 ;  /* 0x0002780f01007387 */ /* 0x000fe80000100800 */
[----:B------:R-:W-:Y:S01]  /*f0f0*/  STL [R1+0x254], R9 ;  /* 0x0002540901007387 */ /* 0x000fe20000100800 */
[----:B0-----:R-:W-:-:S02]  /*f100*/  @P0 IMAD.MOV.U32 R12, RZ, RZ, R15 ;  /* 0x000000ffff0c0224 */ /* 0x001fc400078e000f */
[----:B------:R-:W-:Y:S01]  /*f110*/  @P0 IMAD.MOV.U32 R13, RZ, RZ, R19 ;  /* 0x000000ffff0d0224 */ /* 0x000fe200078e0013 */
[----:B-1----:R-:W4:Y:S04]  /*f120*/  LDL.LU R56, [R1+0xf44] ;  /* 0x000f440001387983 */ /* 0x002f280000300800 */
[----:B------:R-:W4:Y:S04]  /*f130*/  LDL.LU R71, [R1+0xf40] ;  /* 0x000f400001477983 */ /* 0x000f280000300800 */
[----:B------:R0:W4:Y:S04]  /*f140*/  @P0 LDG.E.U16 R14, desc[UR24][R12.64] ;  /* 0x000000180c0e0981 */ /* 0x000128000c1e1500 */
[----:B--2---:R1:W-:Y:S04]  /*f150*/  STL [R1+0x680], R6 ;  /* 0x0006800601007387 */ /* 0x0043e80000100800 */
[----:B-1----:R-:W2:Y:S01]  /*f160*/  LDL.LU R6, [R1+0xf3c] ;  /* 0x000f3c0001067983 */ /* 0x002ea20000300800 */
[----:B------:R-:W-:-:S02]  /*f170*/  ISETP.GT.U32.AND P1, PT, R5, R93, PT ;  /* 0x0000005d0500720c */ /* 0x000fc40003f24070 */
[C---:B------:R-:W-:Y:S01]  /*f180*/  ISETP.GT.U32.AND P3, PT, R5.reuse, R89, PT ;  /* 0x000000590500720c */ /* 0x040fe20003f64070 */
[----:B---3--:R-:W-:Y:S01]  /*f190*/  @!P4 IMAD.MOV R11, RZ, RZ, -R11 ;  /* 0x000000ffff0bc224 */ /* 0x008fe200078e0a0b */
[----:B------:R-:W-:Y:S02]  /*f1a0*/  ISETP.GT.U32.AND P4, PT, R5, R74, PT ;  /* 0x0000004a0500720c */ /* 0x000fe40003f84070 */
[C---:B0-----:R-:W-:Y:S01]  /*f1b0*/  SEL R12, R38.reuse, R65, !P6 ;  /* 0x00000041260c7207 */ /* 0x041fe20007000000 */
[----:B------:R-:W-:Y:S01]  /*f1c0*/  STL [R1+0x274], R19 ;  /* 0x0002741301007387 */ /* 0x000fe20000100800 */
[C---:B------:R-:W-:Y:S02]  /*f1d0*/  SEL R15, R38.reuse, R67, !P6 ;  /* 0x00000043260f7207 */ /* 0x040fe40007000000 */
[----:B----4-:R-:W-:Y:S01]  /*f1e0*/  SEL R13, R38, R62, !P6 ;  /* 0x0000003e260d7207 */ /* 0x010fe20007000000 */
[----:B------:R-:W3:Y:S02]  /*f1f0*/  LDL.LU R68, [R1+0xf38] ;  /* 0x000f380001447983 */ /* 0x000ee40000300800 */
[----:B------:R-:W-:Y:S01]  /*f200*/  @!P1 IMAD.IADD R93, R93, 0x1, -R5 ;  /* 0x000000015d5d9824 */ /* 0x000fe200078e0a05 */
[----:B------:R-:W-:Y:S01]  /*f210*/  ISETP.GE.AND P1, PT, R33, RZ, PT ;  /* 0x000000ff2100720c */ /* 0x000fe20003f26270 */
[----:B------:R0:W-:Y:S01]  /*f220*/  STL [R1+0x67c], R77 ;  /* 0x00067c4d01007387 */ /* 0x0001e20000100800 */
[----:B------:R-:W-:-:S02]  /*f230*/  IMAD R12, R12, UR13, RZ ;  /* 0x0000000d0c0c7c24 */ /* 0x000fc4000f8e02ff */
[----:B------:R-:W-:Y:S02]  /*f240*/  @!P3 IMAD.IADD R89, R89, 0x1, -R5 ;  /* 0x000000015959b824 */ /* 0x000fe400078e0a05 */
[----:B------:R-:W-:Y:S01]  /*f250*/  IMAD R15, R15, UR13, RZ ;  /* 0x0000000d0f0f7c24 */ /* 0x000fe2000f8e02ff */
[----:B0-----:R-:W4:Y:S01]  /*f260*/  LDL.LU R77, [R1+0xf34] ;  /* 0x000f3400014d7983 */ /* 0x001f220000300800 */
[----:B------:R-:W-:-:S03]  /*f270*/  IMAD.MOV.U32 R9, RZ, RZ, R71 ;  /* 0x000000ffff097224 */ /* 0x000fc600078e0047 */
[----:B------:R-:W3:Y:S01]  /*f280*/  LDL R65, [R1+0xc3c] ;  /* 0x000c3c0001417983 */ /* 0x000ee20000100800 */
[----:B------:R-:W-:-:S03]  /*f290*/  IMAD R13, R13, UR13, RZ ;  /* 0x0000000d0d0d7c24 */ /* 0x000fc6000f8e02ff */
[----:B------:R-:W3:Y:S04]  /*f2a0*/  LDL R71, [R1+0xcd8] ;  /* 0x000cd80001477983 */ /* 0x000ee80000100800 */
[----:B------:R0:W-:Y:S01]  /*f2b0*/  STL [R1+0x678], R14 ;  /* 0x0006780e01007387 */ /* 0x0001e20000100800 */
[----:B------:R-:W-:Y:S01]  /*f2c0*/  @!P4 IMAD.IADD R74, R74, 0x1, -R5 ;  /* 0x000000014a4ac824 */ /* 0x000fe200078e0a05 */
[----:B------:R-:W-:Y:S02]  /*f2d0*/  ISETP.GE.AND P4, PT, R17, RZ, PT ;  /* 0x000000ff1100720c */ /* 0x000fe40003f86270 */
[----:B------:R-:W3:Y:S04]  /*f2e0*/  LDL.LU R33, [R1+0x1e8] ;  /* 0x0001e80001217983 */ /* 0x000ee80000300800 */
[----:B------:R-:W3:Y:S01]  /*f2f0*/  LDL.LU R62, [R1+0x1e0] ;  /* 0x0001e000013e7983 */ /* 0x000ee20000300800 */
[----:B0-----:R-:W-:Y:S01]  /*f300*/  IMAD.MOV.U32 R14, RZ, RZ, R90 ;  /* 0x000000ffff0e7224 */ /* 0x001fe200078e005a */
[----:B------:R-:W-:-:S03]  /*f310*/  LEA R90, P3, R12, R4, 0x1 ;  /* 0x000000040c5a7211 */ /* 0x000fc600078608ff */
[----:B------:R-:W-:Y:S01]  /*f320*/  @!P1 IMAD.MOV R14, RZ, RZ, -R14 ;  /* 0x000000ffff0e9224 */ /* 0x000fe200078e0a0e */
[-C--:B------:R-:W-:Y:S02]  /*f330*/  LEA R67, P1, R15, R4.reuse, 0x1 ;  /* 0x000000040f437211 */ /* 0x080fe400078208ff */
[-C--:B------:R-:W-:Y:S02]  /*f340*/  LEA.HI.X.SX32 R12, R12, R3.reuse, 0x1, P3 ;  /* 0x000000030c0c7211 */ /* 0x080fe400018f0eff */
[C---:B------:R-:W-:Y:S01]  /*f350*/  LEA R17, P3, R13.reuse, R4, 0x1 ;  /* 0x000000040d117211 */ /* 0x040fe200078608ff */
[----:B------:R-:W-:Y:S03]  /*f360*/  STL [R1+0x298], R90 ;  /* 0x0002985a01007387 */ /* 0x000fe60000100800 */
[-C--:B------:R-:W-:Y:S01]  /*f370*/  LEA.HI.X.SX32 R19, R13, R3.reuse, 0x1, P3 ;  /* 0x000000030d137211 */ /* 0x080fe200018f0eff */
[----:B------:R-:W-:Y:S01]  /*f380*/  STL [R1+0x2b8], R67 ;  /* 0x0002b84301007387 */ /* 0x000fe20000100800 */
[----:B------:R-:W-:Y:S01]  /*f390*/  @P0 IMAD.MOV.U32 R13, RZ, RZ, R12 ;  /* 0x000000ffff0d0224 */ /* 0x000fe200078e000c */
[----:B------:R-:W-:-:S02]  /*f3a0*/  LEA.HI.X.SX32 R15, R15, R3, 0x1, P1 ;  /* 0x000000030f0f7211 */ /* 0x000fc400008f0eff */
[----:B------:R0:W-:Y:S01]  /*f3b0*/  STL [R1+0x294], R12 ;  /* 0x0002940c01007387 */ /* 0x0001e20000100800 */
[----:B------:R-:W-:Y:S01]  /*f3c0*/  PRMT R21, RZ, 0x7610, R21 ;  /* 0x00007610ff157816 */ /* 0x000fe20000000015 */
[----:B0-----:R-:W-:Y:S01]  /*f3d0*/  @P0 IMAD.MOV.U32 R12, RZ, RZ, R90 ;  /* 0x000000ffff0c0224 */ /* 0x001fe200078e005a */
[----:B------:R-:W-:Y:S01]  /*f3e0*/  PRMT R16, RZ, 0x7610, R16 ;  /* 0x00007610ff107816 */ /* 0x000fe20000000010 */
[----:B------:R-:W-:Y:S04]  /*f3f0*/  STL [R1+0x2d8], R17 ;  /* 0x0002d81101007387 */ /* 0x000fe80000100800 */
[----:B------:R0:W-:Y:S04]  /*f400*/  STL [R1+0x2b4], R15 ;  /* 0x0002b40f01007387 */ /* 0x0001e80000100800 */
[----:B------:R-:W4:Y:S01]  /*f410*/  LDL.LU R90, [R1+0xf30] ;  /* 0x000f3000015a7983 */ /* 0x000f220000300800 */
[----:B--2---:R-:W-:-:S06]  /*f420*/  PRMT R6, RZ, 0x7610, R6 ;  /* 0x00007610ff067816 */ /* 0x004fcc0000000006 */
[----:B------:R1:W2:Y:S02]  /*f430*/  @P0 LDG.E.U16 R6, desc[UR24][R12.64] ;  /* 0x000000180c060981 */ /* 0x0002a4000c1e1500 */
[----:B-1----:R-:W-:Y:S02]  /*f440*/  @P0 IMAD.MOV.U32 R12, RZ, RZ, R67 ;  /* 0x000000ffff0c0224 */ /* 0x002fe400078e0043 */
[----:B------:R-:W-:-:S05]  /*f450*/  @P0 IMAD.MOV.U32 R13, RZ, RZ, R15 ;  /* 0x000000ffff0d0224 */ /* 0x000fca00078e000f */
[----:B------:R1:W2:Y:S02]  /*f460*/  @P0 LDG.E.U16 R21, desc[UR24][R12.64] ;  /* 0x000000180c150981 */ /* 0x0002a4000c1e1500 */
[----:B-1----:R-:W-:Y:S02]  /*f470*/  @P0 IMAD.MOV.U32 R12, RZ, RZ, R17 ;  /* 0x000000ffff0c0224 */ /* 0x002fe400078e0011 */
[----:B------:R-:W-:-:S05]  /*f480*/  @P0 IMAD.MOV.U32 R13, RZ, RZ, R19 ;  /* 0x000000ffff0d0224 */ /* 0x000fca00078e0013 */
[----:B------:R1:W2:Y:S01]  /*f490*/  @P0 LDG.E.U16 R16, desc[UR24][R12.64] ;  /* 0x000000180c100981 */ /* 0x0002a2000c1e1500 */
[----:B------:R-:W-:Y:S01]  /*f4a0*/  @!P4 IMAD.MOV R9, RZ, RZ, -R9 ;  /* 0x000000ffff09c224 */ /* 0x000fe200078e0a09 */
[C---:B------:R-:W-:Y:S02]  /*f4b0*/  ISETP.GT.U32.AND P4, PT, R5.reuse, R74, PT ;  /* 0x0000004a0500720c */ /* 0x040fe40003f84070 */
[C---:B------:R-:W-:Y:S01]  /*f4c0*/  ISETP.GT.U32.AND P1, PT, R5.reuse, R93, PT ;  /* 0x0000005d0500720c */ /* 0x040fe20003f24070 */
[----:B------:R0:W-:Y:S01]  /*f4d0*/  STL [R1+0x2d4], R19 ;  /* 0x0002d41301007387 */ /* 0x0001e20000100800 */
[----:B------:R-:W-:-:S09]  /*f4e0*/  ISETP.GT.U32.AND P3, PT, R5, R89, PT ;  /* 0x000000590500720c */ /* 0x000fd20003f64070 */
[--C-:B------:R-:W-:Y:S01]  /*f4f0*/  @!P4 IMAD.IADD R74, R74, 0x1, -R5.reuse ;  /* 0x000000014a4ac824 */ /* 0x100fe200078e0a05 */
[----:B---3--:R-:W-:Y:S01]  /*f500*/  ISETP.GE.AND P4, PT, R65, RZ, PT ;  /* 0x000000ff4100720c */ /* 0x008fe20003f86270 */
[--C-:B------:R-:W-:Y:S01]  /*f510*/  @!P1 IMAD.IADD R93, R93, 0x1, -R5.reuse ;  /* 0x000000015d5d9824 */ /* 0x100fe200078e0a05 */
[----:B------:R-:W-:Y:S01]  /*f520*/  ISETP.GE.AND P1, PT, R71, RZ, PT ;  /* 0x000000ff4700720c */ /* 0x000fe20003f26270 */
[----:B------:R-:W-:Y:S01]  /*f530*/  @!P3 IMAD.IADD R89, R89, 0x1, -R5 ;  /* 0x000000015959b824 */ /* 0x000fe200078e0a05 */
[----:B0-----:R-:W-:Y:S01]  /*f540*/  SEL R15, R38, R68, !P6 ;  /* 0x00000044260f7207 */ /* 0x001fe20007000000 */
[----:B-1----:R-:W-:Y:S01]  /*f550*/  IMAD.MOV.U32 R13, RZ, RZ, R36 ;  /* 0x000000ffff0d7224 */ /* 0x002fe200078e0024 */
[----:B------:R-:W-:-:S03]  /*f560*/  PRMT R70, RZ, 0x7610, R70 ;  /* 0x00007610ff467816 */ /* 0x000fc60000000046 */
[----:B------:R-:W-:Y:S01]  /*f570*/  IMAD R15, R15, UR13, RZ ;  /* 0x0000000d0f0f7c24 */ /* 0x000fe2000f8e02ff */
[----:B----4-:R-:W-:-:S05]  /*f580*/  SEL R12, R38, R90, !P6 ;  /* 0x0000005a260c7207 */ /* 0x010fca0007000000 */
[----:B------:R-:W-:Y:S02]  /*f590*/  IMAD R17, R12, UR13, RZ ;  /* 0x0000000d0c117c24 */ /* 0x000fe4000f8e02ff */
[----:B------:R-:W-:-:S03]  /*f5a0*/  IMAD.MOV.U32 R12, RZ, RZ, R59 ;  /* 0x000000ffff0c7224 */ /* 0x000fc600078e003b */
[----:B------:R-:W-:Y:S01]  /*f5b0*/  LEA R36, P3, R17, R4, 0x1 ;  /* 0x0000000411247211 */ /* 0x000fe200078608ff */
[----:B------:R-:W-:-:S03]  /*f5c0*/  @!P1 IMAD.MOV R12, RZ, RZ, -R12 ;  /* 0x000000ffff0c9224 */ /* 0x000fc600078e0a0c */
[----:B------:R-:W-:Y:S02]  /*f5d0*/  LEA.HI.X.SX32 R17, R17, R3, 0x1, P3 ;  /* 0x0000000311117211 */ /* 0x000fe400018f0eff */
[----:B------:R-:W-:Y:S02]  /*f5e0*/  LEA R19, P3, R15, R4, 0x1 ;  /* 0x000000040f137211 */ /* 0x000fe400078608ff */
[----:B------:R-:W-:Y:S02]  /*f5f0*/  PRMT R56, RZ, 0x7610, R56 ;  /* 0x00007610ff387816 */ /* 0x000fe40000000038 */
[----:B------:R-:W-:Y:S01]  /*f600*/  PRMT R18, RZ, 0x7610, R18 ;  /* 0x00007610ff127816 */ /* 0x000fe20000000012 */
[----:B--2---:R0:W-:Y:S04]  /*f610*/  STL [R1+0x664], R6 ;  /* 0x0006640601007387 */ /* 0x0041e80000100800 */
[----:B0-----:R-:W2:Y:S04]  /*f620*/  LDL.LU R6, [R1+0x1c8] ;  /* 0x0001c80001067983 */ /* 0x001ea80000300800 */
[----:B------:R-:W3:Y:S04]  /*f630*/  LDL R65, [R1+0xc9c] ;  /* 0x000c9c0001417983 */ /* 0x000ee80000100800 */
[----:B------:R-:W4:Y:S04]  /*f640*/  LDL.LU R90, [R1+0xf2c] ;  /* 0x000f2c00015a7983 */ /* 0x000f280000300800 */
[----:B------:R-:W4:Y:S04]  /*f650*/  LDL R71, [R1+0xc4c] ;  /* 0x000c4c0001477983 */ /* 0x000f280000100800 */
[----:B------:R0:W-:Y:S02]  /*f660*/  STL [R1+0x65c], R16 ;  /* 0x00065c1001007387 */ /* 0x0001e40000100800 */
[----:B0-----:R-:W-:-:S05]  /*f670*/  SEL R16, R38, R77, !P6 ;  /* 0x0000004d26107207 */ /* 0x001fca0007000000 */
[----:B------:R-:W-:-:S05]  /*f680*/  IMAD R16, R16, UR13, RZ ;  /* 0x0000000d10107c24 */ /* 0x000fca000f8e02ff */
[C---:B------:R-:W-:Y:S01]  /*f690*/  LEA R59, P1, R16.reuse, R4, 0x1 ;  /* 0x00000004103b7211 */ /* 0x040fe200078208ff */
[----:B------:R-:W-:Y:S03]  /*f6a0*/  STL [R1+0x2f8], R36 ;  /* 0x0002f82401007387 */ /* 0x000fe60000100800 */
[-C--:B------:R-:W-:Y:S01]  /*f6b0*/  LEA.HI.X.SX32 R67, R16, R3.reuse, 0x1, P1 ;  /* 0x0000000310437211 */ /* 0x080fe200008f0eff */
[----:B------:R-:W-:Y:S01]  /*f6c0*/  @P0 IMAD.MOV.U32 R16, RZ, RZ, R36 ;  /* 0x000000ffff100224 */ /* 0x000fe200078e0024 */
[----:B------:R-:W-:Y:S04]  /*f6d0*/  STL [R1+0x314], R59 ;  /* 0x0003143b01007387 */ /* 0x000fe80000100800 */
[----:B------:R0:W-:Y:S04]  /*f6e0*/  STL [R1+0x660], R21 ;  /* 0x0006601501007387 */ /* 0x0001e80000100800 */
[----:B------:R1:W-:Y:S04]  /*f6f0*/  STL [R1+0x2f4], R17 ;  /* 0x0002f41101007387 */ /* 0x0003e80000100800 */
[----:B------:R1:W4:Y:S01]  /*f700*/  @P0 LDG.E.U16 R70, desc[UR24][R16.64] ;  /* 0x0000001810460981 */ /* 0x000322000c1e1500 */
[----:B0-----:R-:W-:-:S03]  /*f710*/  LEA.HI.X.SX32 R21, R15, R3, 0x1, P3 ;  /* 0x000000030f157211 */ /* 0x001fc600018f0eff */
[----:B------:R0:W-:Y:S01]  /*f720*/  STL [R1+0x334], R19 ;  /* 0x0003341301007387 */ /* 0x0001e20000100800 */
[----:B-1----:R-:W-:Y:S02]  /*f730*/  @P0 IMAD.MOV.U32 R16, RZ, RZ, R59 ;  /* 0x000000ffff100224 */ /* 0x002fe400078e003b */
[----:B------:R-:W-:Y:S01]  /*f740*/  @P0 IMAD.MOV.U32 R17, RZ, RZ, R67 ;  /* 0x000000ffff110224 */ /* 0x000fe200078e0043 */
[----:B------:R-:W-:Y:S04]  /*f750*/  STL [R1+0x310], R67 ;  /* 0x0003104301007387 */ /* 0x000fe80000100800 */
[----:B------:R1:W4:Y:S04]  /*f760*/  @P0 LDG.E.U16 R56, desc[UR24][R16.64] ;  /* 0x0000001810380981 */ /* 0x000328000c1e1500 */
[----:B------:R-:W4:Y:S01]  /*f770*/  LDL.LU R36, [R1+0xf28] ;  /* 0x000f280001247983 */ /* 0x000f220000300800 */
[----:B-1----:R-:W-:-:S02]  /*f780*/  @P0 IMAD.MOV.U32 R16, RZ, RZ, R19 ;  /* 0x000000ffff100224 */ /* 0x002fc400078e0013 */
[----:B------:R-:W-:-:S05]  /*f790*/  @P0 IMAD.MOV.U32 R17, RZ, RZ, R21 ;  /* 0x000000ffff110224 */ /* 0x000fca00078e0015 */
[----:B------:R1:W4:Y:S01]  /*f7a0*/  @P0 LDG.E.U16 R18, desc[UR24][R16.64] ;  /* 0x0000001810120981 */ /* 0x000322000c1e1500 */
[C---:B------:R-:W-:Y:S01]  /*f7b0*/  ISETP.GT.U32.AND P1, PT, R5.reuse, R62, PT ;  /* 0x0000003e0500720c */ /* 0x040fe20003f24070 */
[----:B------:R-:W-:Y:S01]  /*f7c0*/  @!P4 IMAD.MOV R13, RZ, RZ, -R13 ;  /* 0x000000ffff0dc224 */ /* 0x000fe200078e0a0d */
[----:B------:R-:W-:Y:S01]  /*f7d0*/  ISETP.GT.U32.AND P4, PT, R5, R33, PT ;  /* 0x000000210500720c */ /* 0x000fe20003f84070 */
[----:B------:R-:W-:Y:S01]  /*f7e0*/  STL [R1+0x330], R21 ;  /* 0x0003301501007387 */ /* 0x000fe20000100800 */
[----:B0-----:R-:W-:-:S03]  /*f7f0*/  SEL R19, R38, R34, !P6 ;  /* 0x0000002226137207 */ /* 0x001fc60007000000 */
[----:B------:R-:W4:Y:S06]  /*f800*/  LDL R59, [R1+0xc04] ;  /* 0x000c0400013b7983 */ /* 0x000f2c0000100800 */
[--C-:B------:R-:W-:Y:S02]  /*f810*/  @!P1 IMAD.IADD R62, R62, 0x1, -R5.reuse ;  /* 0x000000013e3e9824 */ /* 0x100fe400078e0a05 */
[----:B------:R-:W-:Y:S02]  /*f820*/  @!P4 IMAD.IADD R33, R33, 0x1, -R5 ;  /* 0x000000012121c824 */ /* 0x000fe400078e0a05 */
[----:B-1----:R-:W-:-:S02]  /*f830*/  IMAD.MOV.U32 R17, RZ, RZ, R0 ;  /* 0x000000ffff117224 */ /* 0x002fc400078e0000 */
[----:B------:R-:W-:Y:S02]  /*f840*/  IMAD.MOV.U32 R16, RZ, RZ, R88 ;  /* 0x000000ffff107224 */ /* 0x000fe400078e0058 */
[----:B------:R-:W-:Y:S01]  /*f850*/  IMAD R19, R19, UR13, RZ ;  /* 0x0000000d13137c24 */ /* 0x000fe2000f8e02ff */
[----:B------:R-:W-:Y:S02]  /*f860*/  PRMT R73, RZ, 0x7610, R73 ;  /* 0x00007610ff497816 */ /* 0x000fe40000000049 */
[----:B------:R-:W-:Y:S02]  /*f870*/  PRMT R20, RZ, 0x7610, R20 ;  /* 0x00007610ff147816 */ /* 0x000fe40000000014 */
[----:B--2---:R-:W-:Y:S02]  /*f880*/  ISETP.GT.U32.AND P3, PT, R5, R6, PT ;  /* 0x000000060500720c */ /* 0x004fe40003f64070 */
[----:B---3--:R-:W-:Y:S02]  /*f890*/  ISETP.GE.AND P4, PT, R65, RZ, PT ;  /* 0x000000ff4100720c */ /* 0x008fe40003f86270 */
[----:B----4-:R-:W-:-:S02]  /*f8a0*/  ISETP.GE.AND P1, PT, R71, RZ, PT ;  /* 0x000000ff4700720c */ /* 0x010fc40003f26270 */
[----:B------:R-:W2:Y:S07]  /*f8b0*/  LDL R71, [R1+0xbd0] ;  /* 0x000bd00001477983 */ /* 0x000eae0000100800 */
[----:B------:R-:W-:Y:S01]  /*f8c0*/  @!P3 IMAD.IADD R6, R6, 0x1, -R5 ;  /* 0x000000010606b824 */ /* 0x000fe200078e0a05 */
[----:B------:R-:W-:-:S03]  /*f8d0*/  PRMT R90, RZ, 0x7610, R90 ;  /* 0x00007610ff5a7816 */ /* 0x000fc6000000005a */
[----:B------:R-:W-:Y:S01]  /*f8e0*/  @!P1 IMAD.MOV R16, RZ, RZ, -R16 ;  /* 0x000000ffff109224 */ /* 0x000fe200078e0a10 */
[----:B------:R-:W-:Y:S02]  /*f8f0*/  LEA R88, P1, R19, R4, 0x1 ;  /* 0x0000000413587211 */ /* 0x000fe400078208ff */
[----:B------:R-:W-:-:S05]  /*f900*/  SEL R15, R38, R36, !P6 ;  /* 0x00000024260f7207 */ /* 0x000fca0007000000 */
[----:B------:R-:W-:Y:S01]  /*f910*/  IMAD R15, R15, UR13, RZ ;  /* 0x0000000d0f0f7c24 */ /* 0x000fe2000f8e02ff */
[----:B------:R0:W-:Y:S04]  /*f920*/  STL [R1+0x640], R18 ;  /* 0x0006401201007387 */ /* 0x0001e80000100800 */
[----:B------:R-:W3:Y:S04]  /*f930*/  LDL.LU R0, [R1+0x1a8] ;  /* 0x0001a80001007983 */ /* 0x000ee80000300800 */
[----:B------:R-:W4:Y:S01]  /*f940*/  LDL.LU R65, [R1+0x1a4] ;  /* 0x0001a40001417983 */ /* 0x000f220000300800 */
[----:B0-----:R-:W-:-:S03]  /*f950*/  SEL R18, R38, R31, !P6 ;  /* 0x0000001f26127207 */ /* 0x001fc60007000000 */
[----:B------:R0:W-:Y:S02]  /*f960*/  STL [R1+0x644], R56 ;  /* 0x0006443801007387 */ /* 0x0001e40000100800 */
[----:B------:R-:W-:Y:S02]  /*f970*/  IMAD R18, R18, UR13, RZ ;  /* 0x0000000d12127c24 */ /* 0x000fe4000f8e02ff */
[----:B------:R1:W-:Y:S01]  /*f980*/  STL [R1+0x658], R70 ;  /* 0x0006584601007387 */ /* 0x0003e20000100800 */
[----:B0-----:R-:W-:-:S04]  /*f990*/  LEA R56, P3, R15, R4, 0x1 ;  /* 0x000000040f387211 */ /* 0x001fc800078608ff */
[-C--:B-1----:R-:W-:Y:S02]  /*f9a0*/  LEA.HI.X.SX32 R70, R15, R3.reuse, 0x1, P3 ;  /* 0x000000030f467211 */ /* 0x082fe400018f0eff */
[C---:B------:R-:W-:Y:S02]  /*f9b0*/  LEA R21, P3, R18.reuse, R4, 0x1 ;  /* 0x0000000412157211 */ /* 0x040fe400078608ff */
[-C--:B------:R-:W-:Y:S01]  /*f9c0*/  LEA.HI.X.SX32 R15, R19, R3.reuse, 0x1, P1 ;  /* 0x00000003130f7211 */ /* 0x080fe200008f0eff */
[----:B------:R-:W-:Y:S01]  /*f9d0*/  @P0 IMAD.MOV.U32 R19, RZ, RZ, R70 ;  /* 0x000000ffff130224 */ /* 0x000fe200078e0046 */
[----:B------:R-:W-:Y:S01]  /*f9e0*/  LEA.HI.X.SX32 R67, R18, R3, 0x1, P3 ;  /* 0x0000000312437211 */ /* 0x000fe200018f0eff */
[----:B------:R-:W-:-:S05]  /*f9f0*/  @P0 IMAD.MOV.U32 R18, RZ, RZ, R56 ;  /* 0x000000ffff120224 */ /* 0x000fca00078e0038 */
[----:B------:R0:W3:Y:S02]  /*fa00*/  @P0 LDG.E.U16 R90, desc[UR24][R18.64] ;  /* 0x00000018125a0981 */ /* 0x0000e4000c1e1500 */
[----:B0-----:R-:W-:Y:S02]  /*fa10*/  @P0 IMAD.MOV.U32 R18, RZ, RZ, R88 ;  /* 0x000000ffff120224 */ /* 0x001fe400078e0058 */
[----:B------:R-:W-:-:S05]  /*fa20*/  @P0 IMAD.MOV.U32 R19, RZ, RZ, R15 ;  /* 0x000000ffff130224 */ /* 0x000fca00078e000f */
[----:B------:R0:W4:Y:S02]  /*fa30*/  @P0 LDG.E.U16 R73, desc[UR24][R18.64] ;  /* 0x0000001812490981 */ /* 0x000124000c1e1500 */
[----:B0-----:R-:W-:Y:S02]  /*fa40*/  @P0 IMAD.MOV.U32 R18, RZ, RZ, R21 ;  /* 0x000000ffff120224 */ /* 0x001fe400078e0015 */
[----:B------:R-:W-:-:S05]  /*fa50*/  @P0 IMAD.MOV.U32 R19, RZ, RZ, R67 ;  /* 0x000000ffff130224 */ /* 0x000fca00078e0043 */
[----:B------:R0:W4:Y:S04]  /*fa60*/  @P0 LDG.E.U16 R20, desc[UR24][R18.64] ;  /* 0x0000001812140981 */ /* 0x000128000c1e1500 */
[----:B------:R-:W-:Y:S04]  /*fa70*/  STL [R1+0x34c], R56 ;  /* 0x00034c3801007387 */ /* 0x000fe80000100800 */
[----:B------:R-:W-:Y:S04]  /*fa80*/  STL [R1+0x364], R88 ;  /* 0x0003645801007387 */ /* 0x000fe80000100800 */
[----:B------:R1:W-:Y:S04]  /*fa90*/  STL [R1+0x348], R70 ;  /* 0x0003484601007387 */ /* 0x0003e80000100800 */
[----:B------:R0:W-:Y:S04]  /*faa0*/  STL [R1+0x384], R21 ;  /* 0x0003841501007387 */ /* 0x0001e80000100800 */
[----:B------:R-:W-:Y:S04]  /*fab0*/  STL [R1+0x360], R15 ;  /* 0x0003600f01007387 */ /* 0x000fe80000100800 */
[----:B-1----:R-:W4:Y:S01]  /*fac0*/  LDL.LU R70, [R1+0xf24] ;  /* 0x000f240001467983 */ /* 0x002f220000300800 */
[----:B------:R-:W-:Y:S01]  /*fad0*/  @!P4 IMAD.MOV R17, RZ, RZ, -R17 ;  /* 0x000000ffff11c224 */ /* 0x000fe200078e0a11 */
[----:B------:R-:W-:-:S02]  /*fae0*/  ISETP.GT.U32.AND P1, PT, R5, R62, PT ;  /* 0x0000003e0500720c */ /* 0x000fc40003f24070 */
[C---:B------:R-:W-:Y:S01]  /*faf0*/  ISETP.GT.U32.AND P4, PT, R5.reuse, R33, PT ;  /* 0x000000210500720c */ /* 0x040fe20003f84070 */
[----:B------:R-:W4:Y:S01]  /*fb00*/  LDL.LU R56, [R1+0xf20] ;  /* 0x000f200001387983 */ /* 0x000f220000300800 */
[----:B------:R-:W-:-:S03]  /*fb10*/  ISETP.GT.U32.AND P3, PT, R5, R6, PT ;  /* 0x000000060500720c */ /* 0x000fc60003f64070 */
[----:B------:R1:W-:Y:S01]  /*fb20*/  STL [R1+0x380], R67 ;  /* 0x0003804301007387 */ /* 0x0003e20000100800 */
[----:B0-----:R-:W-:-:S05]  /*fb30*/  SEL R18, R38, R29, !P6 ;  /* 0x0000001d26127207 */ /* 0x001fca0007000000 */
[--C-:B------:R-:W-:Y:S02]  /*fb40*/  @!P1 IMAD.IADD R62, R62, 0x1, -R5.reuse ;  /* 0x000000013e3e9824 */ /* 0x100fe400078e0a05 */
[--C-:B------:R-:W-:Y:S01]  /*fb50*/  @!P4 IMAD.IADD R33, R33, 0x1, -R5.reuse ;  /* 0x000000012121c824 */ /* 0x100fe200078e0a05 */
[----:B------:R-:W-:Y:S01]  /*fb60*/  ISETP.GE.AND P4, PT, R59, RZ, PT ;  /* 0x000000ff3b00720c */ /* 0x000fe20003f86270 */
[----:B------:R-:W-:Y:S02]  /*fb70*/  IMAD R21, R18, UR13, RZ ;  /* 0x0000000d12157c24 */ /* 0x000fe4000f8e02ff */
[----:B------:R-:W-:Y:S02]  /*fb80*/  IMAD.MOV.U32 R18, RZ, RZ, R74 ;  /* 0x000000ffff127224 */ /* 0x000fe400078e004a */
[----:B------:R-:W-:Y:S01]  /*fb90*/  @!P3 IMAD.IADD R6, R6, 0x1, -R5 ;  /* 0x000000010606b824 */ /* 0x000fe200078e0a05 */
[----:B-1----:R-:W-:-:S04]  /*fba0*/  LEA R67, P3, R21, R4, 0x1 ;  /* 0x0000000415437211 */ /* 0x002fc800078608ff */
[----:B------:R-:W-:Y:S02]  /*fbb0*/  LEA.HI.X.SX32 R21, R21, R3, 0x1, P3 ;  /* 0x0000000315157211 */ /* 0x000fe400018f0eff */
[----:B--2---:R-:W-:-:S13]  /*fbc0*/  ISETP.GE.AND P1, PT, R71, RZ, PT ;  /* 0x000000ff4700720c */ /* 0x004fda0003f26270 */
[----:B------:R-:W-:Y:S01]  /*fbd0*/  @!P1 IMAD.MOV R18, RZ, RZ, -R18 ;  /* 0x000000ffff129224 */ /* 0x000fe200078e0a12 */
[----:B---3--:R0:W-:Y:S04]  /*fbe0*/  STL [R1+0x63c], R90 ;  /* 0x00063c5a01007387 */ /* 0x0081e80000100800 */
[----:B0-----:R-:W2:Y:S04]  /*fbf0*/  LDL.LU R90, [R1+0x188] ;  /* 0x00018800015a7983 */ /* 0x001ea80000300800 */
[----:B------:R-:W3:Y:S04]  /*fc00*/  LDL.LU R88, [R1+0xf1c] ;  /* 0x000f1c0001587983 */ /* 0x000ee80000300800 */
[----:B------:R-:W2:Y:S04]  /*fc10*/  LDL R59, [R1+0xc60] ;  /* 0x000c6000013b7983 */ /* 0x000ea80000100800 */
[----:B------:R-:W2:Y:S04]  /*fc20*/  LDL R71, [R1+0xc20] ;  /* 0x000c200001477983 */ /* 0x000ea80000100800 */
[----:B----4-:R0:W-:Y:S02]  /*fc30*/  STL [R1+0x624], R20 ;  /* 0x0006241401007387 */ /* 0x0101e40000100800 */
[----:B0-----:R-:W-:-:S05]  /*fc40*/  SEL R20, R38, R25, !P6 ;  /* 0x0000001926147207 */ /* 0x001fca0007000000 */
[----:B------:R-:W-:Y:S01]  /*fc50*/  IMAD R20, R20, UR13, RZ ;  /* 0x0000000d14147c24 */ /* 0x000fe2000f8e02ff */
[----:B------:R-:W-:Y:S04]  /*fc60*/  STL [R1+0x39c], R67 ;  /* 0x00039c4301007387 */ /* 0x000fe80000100800 */
[----:B------:R-:W-:-:S05]  /*fc70*/  LEA R74, P1, R20, R4, 0x1 ;  /* 0x00000004144a7211 */ /* 0x000fca00078208ff */
[----:B------:R-:W-:Y:S01]  /*fc80*/  STL [R1+0x3b4], R74 ;  /* 0x0003b44a01007387 */ /* 0x000fe20000100800 */
[----:B------:R-:W-:-:S03]  /*fc90*/  PRMT R70, RZ, 0x7610, R70 ;  /* 0x00007610ff467816 */ /* 0x000fc60000000046 */
[----:B------:R0:W-:Y:S02]  /*fca0*/  STL [R1+0x638], R73 ;  /* 0x0006384901007387 */ /* 0x0001e40000100800 */
[----:B0-----:R-:W-:Y:S01]  /*fcb0*/  LEA.HI.X.SX32 R73, R20, R3, 0x1, P1 ;  /* 0x0000000314497211 */ /* 0x001fe200008f0eff */
[----:B------:R-:W-:-:S05]  /*fcc0*/  @P0 IMAD.MOV.U32 R20, RZ, RZ, R67 ;  /* 0x000000ffff140224 */ /* 0x000fca00078e0043 */
[----:B------:R0:W4:Y:S01]  /*fcd0*/  @P0 LDG.E.U16 R70, desc[UR24][R20.64] ;  /* 0x0000001814460981 */ /* 0x000122000c1e1500 */
[----:B------:R-:W-:Y:S01]  /*fce0*/  SEL R19, R38, R23, !P6 ;  /* 0x0000001726137207 */ /* 0x000fe20007000000 */
[----:B------:R-:W-:-:S04]  /*fcf0*/  IMAD.MOV.U32 R15, RZ, RZ, R76 ;  /* 0x000000ffff0f7224 */ /* 0x000fc800078e004c */
[----:B------:R-:W-:Y:S01]  /*fd00*/  IMAD R19, R19, UR13, RZ ;  /* 0x0000000d13137c24 */ /* 0x000fe2000f8e02ff */
[----:B------:R1:W-:Y:S04]  /*fd10*/  STL [R1+0x398], R21 ;  /* 0x0003981501007387 */ /* 0x0003e80000100800 */
[----:B------:R-:W-:Y:S01]  /*fd20*/  LEA R76, P3, R19, R4, 0x1 ;  /* 0x00000004134c7211 */ /* 0x000fe200078608ff */
[----:B0-----:R-:W-:-:S03]  /*fd30*/  @P0 IMAD.MOV.U32 R20, RZ, RZ, R74 ;  /* 0x000000ffff140224 */ /* 0x001fc600078e004a */
[----:B------:R-:W-:Y:S01]  /*fd40*/  LEA.HI.X.SX32 R19, R19, R3, 0x1, P3 ;  /* 0x0000000313137211 */ /* 0x000fe200018f0eff */
[----:B-1----:R-:W-:Y:S01]  /*fd50*/  @P0 IMAD.MOV.U32 R21, RZ, RZ, R73 ;  /* 0x000000ffff150224 */ /* 0x002fe200078e0049 */
[----:B------:R-:W-:Y:S01]  /*fd60*/  PRMT R56, RZ, 0x7610, R56 ;  /* 0x00007610ff387816 */ /* 0x000fe20000000038 */
[----:B------:R-:W-:Y:S04]  /*fd70*/  STL [R1+0x3d4], R76 ;  /* 0x0003d44c01007387 */ /* 0x000fe80000100800 */
[----:B------:R-:W-:Y:S04]  /*fd80*/  STL [R1+0x3b0], R73 ;  /* 0x0003b04901007387 */ /* 0x000fe80000100800 */
[----:B------:R-:W2:Y:S01]  /*fd90*/  LDL.LU R67, [R1+0xf18] ;  /* 0x000f180001437983 */ /* 0x000ea20000300800 */
[----:B---3--:R-:W-:-:S06]  /*fda0*/  PRMT R88, RZ, 0x7610, R88 ;  /* 0x00007610ff587816 */ /* 0x008fcc0000000058 */
[----:B------:R0:W3:Y:S02]  /*fdb0*/  @P0 LDG.E.U16 R88, desc[UR24][R20.64] ;  /* 0x0000001814580981 */ /* 0x0000e4000c1e1500 */
[----:B0-----:R-:W-:Y:S02]  /*fdc0*/  @P0 IMAD.MOV.U32 R20, RZ, RZ, R76 ;  /* 0x000000ffff140224 */ /* 0x001fe400078e004c */
[----:B------:R-:W-:-:S05]  /*fdd0*/  @P0 IMAD.MOV.U32 R21, RZ, RZ, R19 ;  /* 0x000000ffff150224 */ /* 0x000fca00078e0013 */
[----:B------:R0:W3:Y:S04]  /*fde0*/  @P0 LDG.E.U16 R56, desc[UR24][R20.64] ;  /* 0x0000001814380981 */ /* 0x0000e8000c1e1500 */
[----:B----4-:R1:W-:Y:S04]  /*fdf0*/  STL [R1+0x620], R70 ;  /* 0x0006204601007387 */ /* 0x0103e80000100800 */
[----:B-1----:R-:W4:Y:S04]  /*fe00*/  LDL.LU R70, [R1+0xf14] ;  /* 0x000f140001467983 */ /* 0x002f280000300800 */
[----:B------:R1:W-:Y:S04]  /*fe10*/  STL [R1+0x3d0], R19 ;  /* 0x0003d01301007387 */ /* 0x0003e80000100800 */
[----:B------:R-:W4:Y:S04]  /*fe20*/  LDL.LU R73, [R1+0xf10] ;  /* 0x000f100001497983 */ /* 0x000f280000300800 */
[----:B------:R-:W4:Y:S01]  /*fe30*/  LDL.LU R74, [R1+0xf0c] ;  /* 0x000f0c00014a7983 */ /* 0x000f220000300800 */
[----:B------:R-:W-:-:S02]  /*fe40*/  ISETP.GT.U32.AND P1, PT, R5, R65, PT ;  /* 0x000000410500720c */ /* 0x000fc40003f24070 */
[C---:B--2---:R-:W-:Y:S01]  /*fe50*/  ISETP.GT.U32.AND P3, PT, R5.reuse, R90, PT ;  /* 0x0000005a0500720c */ /* 0x044fe20003f64070 */
[----:B------:R-:W-:Y:S01]  /*fe60*/  @!P4 IMAD.MOV R15, RZ, RZ, -R15 ;  /* 0x000000ffff0fc224 */ /* 0x000fe200078e0a0f */
[----:B------:R-:W-:Y:S02]  /*fe70*/  ISETP.GT.U32.AND P4, PT, R5, R0, PT ;  /* 0x000000000500720c */ /* 0x000fe40003f84070 */
[C---:B0-----:R-:W-:Y:S02]  /*fe80*/  SEL R20, R38.reuse, R8, !P6 ;  /* 0x0000000826147207 */ /* 0x041fe40007000000 */
[----:B-1----:R-:W-:-:S05]  /*fe90*/  SEL R19, R38, R7, !P6 ;  /* 0x0000000726137207 */ /* 0x002fca0007000000 */
[--C-:B------:R-:W-:Y:S01]  /*fea0*/  @!P1 IMAD.IADD R65, R65, 0x1, -R5.reuse ;  /* 0x0000000141419824 */ /* 0x100fe200078e0a05 */
[----:B------:R-:W-:Y:S01]  /*feb0*/  ISETP.GE.AND P1, PT, R71, RZ, PT ;  /* 0x000000ff4700720c */ /* 0x000fe20003f26270 */
[----:B------:R-:W-:Y:S01]  /*fec0*/  IMAD R20, R20, UR13, RZ ;  /* 0x0000000d14147c24 */ /* 0x000fe2000f8e02ff */
[----:B------:R-:W-:Y:S01]  /*fed0*/  SEL R7, R38, R2, !P6 ;  /* 0x0000000226077207 */ /* 0x000fe20007000000 */
[----:B------:R-:W-:Y:S02]  /*fee0*/  @!P3 IMAD.IADD R90, R90, 0x1, -R5 ;  /* 0x000000015a5ab824 */ /* 0x000fe400078e0a05 */
[----:B------:R-:W-:Y:S01]  /*fef0*/  IMAD.MOV.U32 R2, RZ, RZ, R89 ;  /* 0x000000ffff027224 */ /* 0x000fe200078e0059 */
[-C--:B------:R-:W-:Y:S01]  /*ff00*/  LEA R21, P3, R20, R4.reuse, 0x1 ;  /* 0x0000000414157211 */ /* 0x080fe200078608ff */
[----:B------:R-:W-:Y:S02]  /*ff10*/  IMAD R19, R19, UR13, RZ ;  /* 0x0000000d13137c24 */ /* 0x000fe4000f8e02ff */
[----:B------:R-:W-:Y:S01]  /*ff20*/  @!P4 IMAD.IADD R0, R0, 0x1, -R5 ;  /* 0x000000010000c824 */ /* 0x000fe200078e0a05 */
[----:B------:R-:W-:Y:S01]  /*ff30*/  ISETP.GE.AND P4, PT, R59, RZ, PT ;  /* 0x000000ff3b00720c */ /* 0x000fe20003f86270 */
[----:B------:R-:W-:Y:S01]  /*ff40*/  IMAD.MOV.U32 R8, RZ, RZ, R93 ;  /* 0x000000ffff087224 */ /* 0x000fe200078e005d */
[----:B------:R-:W-:Y:S01]  /*ff50*/  LEA.HI.X.SX32 R20, R20, R3, 0x1, P3 ;  /* 0x0000000314147211 */ /* 0x000fe200018f0eff */
[----:B------:R-:W-:Y:S01]  /*ff60*/  @!P1 IMAD.MOV R2, RZ, RZ, -R2 ;  /* 0x000000ffff029224 */ /* 0x000fe200078e0a02 */
[----:B------:R-:W-:-:S02]  /*ff70*/  LEA R76, P1, R19, R4, 0x1 ;  /* 0x00000004134c7211 */ /* 0x000fc400078208ff */
[----:B------:R-:W-:Y:S02]  /*ff80*/  PRMT R81, RZ, 0x7610, R81 ;  /* 0x00007610ff517816 */ /* 0x000fe40000000051 */
[----:B------:R-:W-:Y:S01]  /*ff90*/  LEA.HI.X.SX32 R19, R19, R3, 0x1, P1 ;  /* 0x0000000313137211 */ /* 0x000fe200008f0eff */
[----:B---3--:R0:W-:Y:S04]  /*ffa0*/  STL [R1+0x208], R88 ;  /* 0x0002085801007387 */ /* 0x0081e80000100800 */
[----:B0-----:R-:W2:Y:S04]  /*ffb0*/  LDL.LU R88, [R1+0xf08] ;  /* 0x000f080001587983 */ /* 0x001ea80000300800 */
[----:B------:R-:W3:Y:S04]  /*ffc0*/  LDL R59, [R1+0xbe4] ;  /* 0x000be400013b7983 */ /* 0x000ee80000100800 */
[----:B------:R-:W2:Y:S04]  /*ffd0*/  LDL R71, [R1+0xbb4] ;  /* 0x000bb40001477983 */ /* 0x000ea80000100800 */
[----:B------:R-:W2:Y:S04]  /*ffe0*/  LDL.LU R93, [R1+0x184] ;  /* 0x00018400015d7983 */ /* 0x000ea80000300800 */
[----:B------:R-:W2:Y:S04]  /*fff0*/  LDL.LU R89, [R1+0x168] ;  /* 0x0001680001597983 */ /* 0x000ea80000300800 */
[----:B------:R0:W-:Y:S04]  /*10000*/  STL [R1+0x3f4], R21 ;  /* 0x0003f41501007387 */ /* 0x0001e80000100800 */
[----:B------:R-:W-:Y:S04]  /*10010*/  STL [R1+0x204], R56 ;  /* 0x0002043801007387 */ /* 0x000fe80000100800 */
[----:B------:R-:W-:Y:S01]  /*10020*/  STL [R1+0x414], R76 ;  /* 0x0004144c01007387 */ /* 0x000fe20000100800 */
[----:B0-----:R-:W-:-:S03]  /*10030*/  @P0 LOP3.LUT R21, R21, R20, RZ, 0x3c, !PT ;  /* 0x0000001415150212 */ /* 0x001fc600078e3cff */
[----:B------:R0:W-:Y:S02]  /*10040*/  STL [R1+0x3f0], R20 ;  /* 0x0003f01401007387 */ /* 0x0001e40000100800 */
[----:B0-----:R-:W-:-:S04]  /*10050*/  @P0 LOP3.LUT R20, R21, R20, RZ, 0x3c, !PT ;  /* 0x0000001415140212 */ /* 0x001fc800078e3cff */
[----:B------:R-:W-:-:S05]  /*10060*/  @P0 LOP3.LUT R21, R21, R20, RZ, 0x3c, !PT ;  /* 0x0000001415150212 */ /* 0x000fca00078e3cff */
[----:B------:R0:W2:Y:S02]  /*10070*/  @P0 LDG.E.U16 R81, desc[UR24][R20.64] ;  /* 0x0000001814510981 */ /* 0x0000a4000c1e1500 */
[----:B0-----:R-:W-:Y:S02]  /*10080*/  @P0 IMAD.MOV.U32 R20, RZ, RZ, R76 ;  /* 0x000000ffff140224 */ /* 0x001fe400078e004c */
[----:B------:R-:W-:Y:S01]  /*10090*/  @P0 IMAD.MOV.U32 R21, RZ, RZ, R19 ;  /* 0x000000ffff150224 */ /* 0x000fe200078e0013 */
[----:B----4-:R-:W-:-:S06]  /*100a0*/  PRMT R74, RZ, 0x7610, R74 ;  /* 0x00007610ff4a7816 */ /* 0x010fcc000000004a */
[----:B------:R0:W4:Y:S01]  /*100b0*/  @P0 LDG.E.U16 R74, desc[UR24][R20.64] ;  /* 0x00000018144a0981 */ /* 0x000122000c1e1500 */
[----:B------:R-:W-:Y:S01]  /*100c0*/  @!P4 IMAD.MOV R8, RZ, RZ, -R8 ;  /* 0x000000ffff08c224 */ /* 0x000fe200078e0a08 */
[----:B------:R-:W-:Y:S01]  /*100d0*/  ISETP.GT.U32.AND P4, PT, R5, R0, PT ;  /* 0x000000000500720c */ /* 0x000fe20003f84070 */
[----:B------:R-:W-:-:S05]  /*100e0*/  IMAD R7, R7, UR13, RZ ;  /* 0x0000000d07077c24 */ /* 0x000fca000f8e02ff */
[C---:B------:R-:W-:Y:S02]  /*100f0*/  LEA R56, P3, R7.reuse, R4, 0x1 ;  /* 0x0000000407387211 */ /* 0x040fe400078608ff */
[----:B------:R-:W-:Y:S02]  /*10100*/  SEL R11, R38, R11, !P6 ;  /* 0x0000000b260b7207 */ /* 0x000fe40007000000 */
[----:B------:R-:W-:-:S03]  /*10110*/  LEA.HI.X.SX32 R7, R7, R3, 0x1, P3 ;  /* 0x0000000307077211 */ /* 0x000fc600018f0eff */
[----:B------:R-:W-:Y:S01]  /*10120*/  @!P4 IMAD.IADD R0, R0, 0x1, -R5 ;  /* 0x000000010000c824 */ /* 0x000fe200078e0a05 */
[----:B------:R-:W-:Y:S01]  /*10130*/  PRMT R32, RZ, 0x7610, R32 ;  /* 0x00007610ff207816 */ /* 0x000fe20000000020 */
[----:B------:R-:W-:Y:S01]  /*10140*/  STL [R1+0x434], R56 ;  /* 0x0004343801007387 */ /* 0x000fe20000100800 */
[----:B0-----:R-:W-:Y:S02]  /*10150*/  @P0 IMAD.MOV.U32 R20, RZ, RZ, R56 ;  /* 0x000000ffff140224 */ /* 0x001fe400078e0038 */
[----:B------:R-:W-:Y:S01]  /*10160*/  @P0 IMAD.MOV.U32 R21, RZ, RZ, R7 ;  /* 0x000000ffff150224 */ /* 0x000fe200078e0007 */
[----:B------:R0:W-:Y:S01]  /*10170*/  STL [R1+0x410], R19 ;  /* 0x0004101301007387 */ /* 0x0001e20000100800 */
[----:B------:R-:W-:-:S03]  /*10180*/  IMAD R11, R11, UR13, RZ ;  /* 0x0000000d0b0b7c24 */ /* 0x000fc6000f8e02ff */
[----:B------:R-:W-:Y:S04]  /*10190*/  STL [R1+0x430], R7 ;  /* 0x0004300701007387 */ /* 0x000fe80000100800 */
[----:B------:R1:W4:Y:S01]  /*101a0*/  @P0 LDG.E.U16 R32, desc[UR24][R20.64] ;  /* 0x0000001814200981 */ /* 0x000322000c1e1500 */
[----:B0-----:R-:W-:Y:S01]  /*101b0*/  IMAD.MOV.U32 R19, RZ, RZ, R33 ;  /* 0x000000ffff137224 */ /* 0x001fe200078e0021 */
[----:B---3--:R-:W-:Y:S02]  /*101c0*/  ISETP.GE.AND P4, PT, R59, RZ, PT ;  /* 0x000000ff3b00720c */ /* 0x008fe40003f86270 */
[----:B--2---:R-:W-:-:S11]  /*101d0*/  PRMT R88, RZ, 0x7610, R88 ;  /* 0x00007610ff587816 */ /* 0x004fd60000000058 */
[----:B------:R-:W-:Y:S01]  /*101e0*/  @!P4 IMAD.MOV R19, RZ, RZ, -R19 ;  /* 0x000000ffff13c224 */ /* 0x000fe200078e0a13 */
[----:B-1----:R-:W-:-:S04]  /*101f0*/  LEA R20, P4, R11, R4, 0x1 ;  /* 0x000000040b147211 */ /* 0x002fc800078808ff */
[----:B------:R-:W-:-:S05]  /*10200*/  LEA.HI.X.SX32 R21, R11, R3, 0x1, P4 ;  /* 0x000000030b157211 */ /* 0x000fca00020f0eff */
[----:B------:R0:W2:Y:S04]  /*10210*/  @P0 LDG.E.U16 R88, desc[UR24][R20.64] ;  /* 0x0000001814580981 */ /* 0x0000a8000c1e1500 */
[----:B------:R1:W-:Y:S04]  /*10220*/  STL [R1+0x1fc], R81 ;  /* 0x0001fc5101007387 */ /* 0x0003e80000100800 */
[----:B-1----:R-:W3:Y:S04]  /*10230*/  LDL.LU R81, [R1+0x164] ;  /* 0x0001640001517983 */ /* 0x002ee80000300800 */
[----:B------:R-:W3:Y:S04]  /*10240*/  LDL.LU R76, [R1+0xf04] ;  /* 0x000f0400014c7983 */ /* 0x000ee80000300800 */
[----:B----4-:R1:W-:Y:S04]  /*10250*/  STL [R1+0x1f8], R74 ;  /* 0x0001f84a01007387 */ /* 0x0103e80000100800 */
[----:B-1----:R-:W4:Y:S01]  /*10260*/  LDL.LU R74, [R1+0xf00] ;  /* 0x000f0000014a7983 */ /* 0x002f220000300800 */
[----:B------:R-:W-:-:S02]  /*10270*/  ISETP.GT.U32.AND P3, PT, R5, R90, PT ;  /* 0x0000005a0500720c */ /* 0x000fc40003f64070 */
[----:B------:R-:W-:Y:S01]  /*10280*/  ISETP.GT.U32.AND P1, PT, R5, R65, PT ;  /* 0x000000410500720c */ /* 0x000fe20003f24070 */
[----:B------:R-:W3:Y:S01]  /*10290*/  LDL.LU R56, [R1+0xefc] ;  /* 0x000efc0001387983 */ /* 0x000ee20000300800 */
[C---:B------:R-:W-:Y:S02]  /*102a0*/  SEL R7, R38.reuse, R10, !P6 ;  /* 0x0000000a26077207 */ /* 0x040fe40007000000 */
[----:B------:R-:W-:Y:S01]  /*102b0*/  SEL R9, R38, R9, !P6 ;  /* 0x0000000926097207 */ /* 0x000fe20007000000 */
[----:B------:R-:W3:Y:S02]  /*102c0*/  LDL R59, [R1+0xba0] ;  /* 0x000ba000013b7983 */ /* 0x000ee40000100800 */
[----:B------:R-:W-:Y:S02]  /*102d0*/  IMAD R7, R7, UR13, RZ ;  /* 0x0000000d07077c24 */ /* 0x000fe4000f8e02ff */
[----:B------:R-:W-:Y:S02]  /*102e0*/  IMAD.MOV.U32 R10, RZ, RZ, R62 ;  /* 0x000000ffff0a7224 */ /* 0x000fe400078e003e */
[--C-:B------:R-:W-:Y:S01]  /*102f0*/  @!P3 IMAD.IADD R90, R90, 0x1, -R5.reuse ;  /* 0x000000015a5ab824 */ /* 0x100fe200078e0a05 */
[----:B------:R-:W-:Y:S01]  /*10300*/  LEA R62, P3, R7, R4, 0x1 ;  /* 0x00000004073e7211 */ /* 0x000fe200078608ff */
[----:B------:R-:W-:Y:S01]  /*10310*/  @!P1 IMAD.IADD R65, R65, 0x1, -R5 ;  /* 0x0000000141419824 */ /* 0x000fe200078e0a05 */
[----:B------:R-:W-:Y:S01]  /*10320*/  ISETP.GE.AND P1, PT, R71, RZ, PT ;  /* 0x000000ff4700720c */ /* 0x000fe20003f26270 */
[----:B------:R-:W-:Y:S01]  /*10330*/  IMAD R9, R9, UR13, RZ ;  /* 0x0000000d09097c24 */ /* 0x000fe2000f8e02ff */
[----:B------:R-:W3:Y:S01]  /*10340*/  LDL R71, [R1+0xbf0] ;  /* 0x000bf00001477983 */ /* 0x000ee20000100800 */
[----:B------:R-:W-:-:S03]  /*10350*/  LEA.HI.X.SX32 R7, R7, R3, 0x1, P3 ;  /* 0x0000000307077211 */ /* 0x000fc600018f0eff */
[----:B------:R0:W-:Y:S04]  /*10360*/  STL [R1+0x454], R20 ;  /* 0x0004541401007387 */ /* 0x0001e80000100800 */
[----:B------:R1:W-:Y:S04]  /*10370*/  STL [R1+0x1f4], R32 ;  /* 0x0001f42001007387 */ /* 0x0003e80000100800 */
[----:B------:R-:W-:Y:S01]  /*10380*/  STL [R1+0x474], R62 ;  /* 0x0004743e01007387 */ /* 0x000fe20000100800 */
[----:B0-----:R-:W-:-:S03]  /*10390*/  @P0 IMAD.MOV.U32 R20, RZ, RZ, R62 ;  /* 0x000000ffff140224 */ /* 0x001fc600078e003e */
[----:B------:R0:W-:Y:S01]  /*103a0*/  STL [R1+0x450], R21 ;  /* 0x0004501501007387 */ /* 0x0001e20000100800 */
[----:B-1----:R-:W-:-:S04]  /*103b0*/  LEA R32, P4, R9, R4, 0x1 ;  /* 0x0000000409207211 */ /* 0x002fc800078808ff */
[----:B------:R-:W-:Y:S01]  /*103c0*/  LEA.HI.X.SX32 R33, R9, R3, 0x1, P4 ;  /* 0x0000000309217211 */ /* 0x000fe200020f0eff */
[----:B0-----:R-:W-:Y:S01]  /*103d0*/  @P0 IMAD.MOV.U32 R21, RZ, RZ, R7 ;  /* 0x000000ffff150224 */ /* 0x001fe200078e0007 */
[----:B------:R-:W-:Y:S01]  /*103e0*/  PRMT R28, RZ, 0x7610, R28 ;  /* 0x00007610ff1c7816 */ /* 0x000fe2000000001c */
[----:B------:R-:W-:Y:S04]  /*103f0*/  STL [R1+0x494], R32 ;  /* 0x0004942001007387 */ /* 0x000fe80000100800 */
[----:B------:R-:W-:Y:S04]  /*10400*/  STL [R1+0x470], R7 ;  /* 0x0004700701007387 */ /* 0x000fe80000100800 */
[----:B--2---:R0:W-:Y:S04]  /*10410*/  STL [R1+0x1f0], R88 ;  /* 0x0001f05801007387 */ /* 0x0041e80000100800 */
[----:B0-----:R-:W2:Y:S04]  /*10420*/  LDL.LU R88, [R1+0xef8] ;  /* 0x000ef80001587983 */ /* 0x001ea80000300800 */
[----:B------:R-:W-:Y:S04]  /*10430*/  STL [R1+0x490], R33 ;  /* 0x0004902101007387 */ /* 0x000fe80000100800 */
[----:B------:R-:W2:Y:S01]  /*10440*/  LDL.LU R62, [R1+0xef4] ;  /* 0x000ef400013e7983 */ /* 0x000ea20000300800 */
[----:B----4-:R-:W-:-:S06]  /*10450*/  PRMT R74, RZ, 0x7610, R74 ;  /* 0x00007610ff4a7816 */ /* 0x010fcc000000004a */
[----:B------:R0:W4:Y:S02]  /*10460*/  @P0 LDG.E.U16 R74, desc[UR24][R20.64] ;  /* 0x00000018144a0981 */ /* 0x000124000c1e1500 */
[----:B0-----:R-:W-:Y:S02]  /*10470*/  @P0 IMAD.MOV.U32 R20, RZ, RZ, R32 ;  /* 0x000000ffff140224 */ /* 0x001fe400078e0020 */
[----:B------:R-:W-:-:S05]  /*10480*/  @P0 IMAD.MOV.U32 R21, RZ, RZ, R33 ;  /* 0x000000ffff150224 */ /* 0x000fca00078e0021 */
[----:B------:R0:W4:Y:S01]  /*10490*/  @P0 LDG.E.U16 R28, desc[UR24][R20.64] ;  /* 0x00000018141c0981 */ /* 0x000122000c1e1500 */
[----:B------:R-:W-:Y:S01]  /*104a0*/  @!P1 IMAD.MOV R10, RZ, RZ, -R10 ;  /* 0x000000ffff0a9224 */ /* 0x000fe200078e0a0a */
[C---:B------:R-:W-:Y:S02]  /*104b0*/  ISETP.GT.U32.AND P1, PT, R5.reuse, R93, PT ;  /* 0x0000005d0500720c */ /* 0x040fe40003f24070 */
[C---:B------:R-:W-:Y:S02]  /*104c0*/  ISETP.GT.U32.AND P3, PT, R5.reuse, R89, PT ;  /* 0x000000590500720c */ /* 0x040fe40003f64070 */
[----:B---3--:R-:W-:Y:S02]  /*104d0*/  ISETP.GT.U32.AND P4, PT, R5, R81, PT ;  /* 0x000000510500720c */ /* 0x008fe40003f84070 */
[----:B------:R-:W-:-:S07]  /*104e0*/  SEL R14, R38, R14, !P6 ;  /* 0x0000000e260e7207 */ /* 0x000fce0007000000 */
[--C-:B------:R-:W-:Y:S01]  /*104f0*/  @!P1 IMAD.IADD R93, R93, 0x1, -R5.reuse ;  /* 0x000000015d5d9824 */ /* 0x100fe200078e0a05 */
[----:B------:R-:W-:Y:S02]  /*10500*/  ISETP.GE.AND P1, PT, R59, RZ, PT ;  /* 0x000000ff3b00720c */ /* 0x000fe40003f26270 */
[----:B------:R-:W-:Y:S01]  /*10510*/  SEL R13, R38, R13, !P6 ;  /* 0x0000000d260d7207 */ /* 0x000fe20007000000 */
[----:B------:R-:W-:Y:S02]  /*10520*/  IMAD.MOV.U32 R7, RZ, RZ, R6 ;  /* 0x000000ffff077224 */ /* 0x000fe400078e0006 */
[----:B------:R-:W-:Y:S01]  /*10530*/  IMAD R14, R14, UR13, RZ ;  /* 0x0000000d0e0e7c24 */ /* 0x000fe2000f8e02ff */
[----:B------:R-:W-:Y:S01]  /*10540*/  SEL R9, R38, R12, !P6 ;  /* 0x0000000c26097207 */ /* 0x000fe20007000000 */
[----:B------:R-:W-:Y:S02]  /*10550*/  IMAD R13, R13, UR13, RZ ;  /* 0x0000000d0d0d7c24 */ /* 0x000fe4000f8e02ff */
[--C-:B------:R-:W-:Y:S01]  /*10560*/  @!P3 IMAD.IADD R89, R89, 0x1, -R5.reuse ;  /* 0x000000015959b824 */ /* 0x100fe200078e0a05 */
[----:B------:R-:W-:Y:S01]  /*10570*/  ISETP.GE.AND P3, PT, R71, RZ, PT ;  /* 0x000000ff4700720c */ /* 0x000fe20003f66270 */
[----:B------:R-:W-:-:S02]  /*10580*/  @!P4 IMAD.IADD R81, R81, 0x1, -R5 ;  /* 0x000000015151c824 */ /* 0x000fc400078e0a05 */
[----:B------:R-:W-:Y:S01]  /*10590*/  @!P1 IMAD.MOV R7, RZ, RZ, -R7 ;  /* 0x000000ffff079224 */ /* 0x000fe200078e0a07 */
[CC--:B0-----:R-:W-:Y:S01]  /*105a0*/  LEA R20, P1, R14.reuse, R4.reuse, 0x1 ;  /* 0x000000040e147211 */ /* 0x0c1fe200078208ff */
[----:B------:R-:W-:Y:S01]  /*105b0*/  IMAD R9, R9, UR13, RZ ;  /* 0x0000000d09097c24 */ /* 0x000fe2000f8e02ff */
[C---:B------:R-:W-:Y:S01]  /*105c0*/  LEA R71, P4, R13.reuse, R4, 0x1 ;  /* 0x000000040d477211 */ /* 0x040fe200078808ff */
[----:B------:R-:W-:Y:S01]  /*105d0*/  IMAD.MOV.U32 R12, RZ, RZ, R0 ;  /* 0x000000ffff0c7224 */ /* 0x000fe200078e0000 */
[-C--:B------:R-:W-:Y:S02]  /*105e0*/  LEA.HI.X.SX32 R21, R14, R3.reuse, 0x1, P1 ;  /* 0x000000030e157211 */ /* 0x080fe400008f0eff */
[----:B------:R-:W-:Y:S02]  /*105f0*/  LEA.HI.X.SX32 R59, R13, R3, 0x1, P4 ;  /* 0x000000030d3b7211 */ /* 0x000fe400020f0eff */
[----:B------:R-:W-:Y:S02]  /*10600*/  PRMT R11, RZ, 0x7610, R11 ;  /* 0x00007610ff0b7816 */ /* 0x000fe4000000000b */
[----:B--2---:R-:W-:-:S06]  /*10610*/  PRMT R88, RZ, 0x7610, R88 ;  /* 0x00007610ff587816 */ /* 0x004fcc0000000058 */
[----:B------:R0:W2:Y:S01]  /*10620*/  @P0 LDG.E.U16 R88, desc[UR24][R20.64] ;  /* 0x0000001814580981 */ /* 0x0000a2000c1e1500 */
[----:B------:R-:W-:-:S03]  /*10630*/  PRMT R62, RZ, 0x7610, R62 ;  /* 0x00007610ff3e7816 */ /* 0x000fc6000000003e */
[----:B----4-:R1:W-:Y:S04]  /*10640*/  STL [R1+0x1ec], R74 ;  /* 0x0001ec4a01007387 */ /* 0x0103e80000100800 */
[----:B-1----:R-:W3:Y:S04]  /*10650*/  LDL.LU R74, [R1+0xef0] ;  /* 0x000ef000014a7983 */ /* 0x002ee80000300800 */
[----:B------:R-:W4:Y:S04]  /*10660*/  LDL R32, [R1+0xbc0] ;  /* 0x000bc00001207983 */ /* 0x000f280000100800 */
[----:B------:R-:W3:Y:S04]  /*10670*/  LDL R33, [R1+0xc48] ;  /* 0x000c480001217983 */ /* 0x000ee80000100800 */
[----:B------:R-:W3:Y:S04]  /*10680*/  LDL.LU R6, [R1+0x144] ;  /* 0x0001440001067983 */ /* 0x000ee80000300800 */
[----:B------:R-:W3:Y:S04]  /*10690*/  LDL.LU R0, [R1+0x124] ;  /* 0x0001240001007983 */ /* 0x000ee80000300800 */
[----:B------:R0:W-:Y:S04]  /*106a0*/  STL [R1+0x4b4], R20 ;  /* 0x0004b41401007387 */ /* 0x0001e80000100800 */
[----:B------:R1:W-:Y:S04]  /*106b0*/  STL [R1+0x1e8], R28 ;  /* 0x0001e81c01007387 */ /* 0x0003e80000100800 */
[----:B------:R-:W-:Y:S01]  /*106c0*/  STL [R1+0x4d4], R71 ;  /* 0x0004d44701007387 */ /* 0x000fe20000100800 */
[----:B0-----:R-:W-:-:S03]  /*106d0*/  @P0 IMAD.MOV.U32 R20, RZ, RZ, R71 ;  /* 0x000000ffff140224 */ /* 0x001fc600078e0047 */
[----:B------:R0:W-:Y:S01]  /*106e0*/  STL [R1+0x4b0], R21 ;  /* 0x0004b01501007387 */ /* 0x0001e20000100800 */
[----:B-1----:R-:W-:-:S04]  /*106f0*/  LEA R28, P1, R9, R4, 0x1 ;  /* 0x00000004091c7211 */ /* 0x002fc800078208ff */
[----:B------:R-:W-:Y:S01]  /*10700*/  LEA.HI.X.SX32 R14, R9, R3, 0x1, P1 ;  /* 0x00000003090e7211 */ /* 0x000fe200008f0eff */
[----:B0-----:R-:W-:-:S05]  /*10710*/  @P0 IMAD.MOV.U32 R21, RZ, RZ, R59 ;  /* 0x000000ffff150224 */ /* 0x001fca00078e003b */
[----:B------:R0:W3:Y:S02]  /*10720*/  @P0 LDG.E.U16 R62, desc[UR24][R20.64] ;  /* 0x00000018143e0981 */ /* 0x0000e4000c1e1500 */
[----:B0-----:R-:W-:Y:S02]  /*10730*/  @P0 IMAD.MOV.U32 R20, RZ, RZ, R28 ;  /* 0x000000ffff140224 */ /* 0x001fe400078e001c */
[----:B------:R-:W-:-:S05]  /*10740*/  @P0 IMAD.MOV.U32 R21, RZ, RZ, R14 ;  /* 0x000000ffff150224 */ /* 0x000fca00078e000e */
[----:B------:R-:W3:Y:S01]  /*10750*/  @P0 LDG.E.U16 R11, desc[UR24][R20.64] ;  /* 0x00000018140b0981 */ /* 0x000ee2000c1e1500 */
[----:B------:R-:W-:Y:S01]  /*10760*/  @!P3 IMAD.MOV R12, RZ, RZ, -R12 ;  /* 0x000000ffff0cb224 */ /* 0x000fe200078e0a0c */
[C---:B------:R-:W-:Y:S02]  /*10770*/  ISETP.GT.U32.AND P3, PT, R5.reuse, R93, PT ;  /* 0x0000005d0500720c */ /* 0x040fe40003f64070 */
[C---:B------:R-:W-:Y:S02]  /*10780*/  ISETP.GT.U32.AND P4, PT, R5.reuse, R89, PT ;  /* 0x000000590500720c */ /* 0x040fe40003f84070 */
[----:B------:R-:W-:Y:S02]  /*10790*/  ISETP.GT.U32.AND P1, PT, R5, R81, PT ;  /* 0x000000510500720c */ /* 0x000fe40003f24070 */
[C---:B------:R-:W-:Y:S01]  /*107a0*/  SEL R17, R38.reuse, R17, !P6 ;  /* 0x0000001126117207 */ /* 0x040fe20007000000 */
[----:B------:R-:W-:Y:S01]  /*107b0*/  STL [R1+0x4f4], R28 ;  /* 0x0004f41c01007387 */ /* 0x000fe20000100800 */
[----:B------:R-:W-:-:S03]  /*107c0*/  SEL R15, R38, R15, !P6 ;  /* 0x0000000f260f7207 */ /* 0x000fc60007000000 */
[----:B------:R-:W-:Y:S01]  /*107d0*/  STL [R1+0x4d0], R59 ;  /* 0x0004d03b01007387 */ /* 0x000fe20000100800 */
[----:B------:R-:W-:-:S03]  /*107e0*/  IMAD R17, R17, UR13, RZ ;  /* 0x0000000d11117c24 */ /* 0x000fc6000f8e02ff */
[----:B------:R0:W-:Y:S01]  /*107f0*/  STL [R1+0x4f0], R14 ;  /* 0x0004f00e01007387 */ /* 0x0001e20000100800 */
[--C-:B------:R-:W-:Y:S02]  /*10800*/  @!P3 IMAD.IADD R93, R93, 0x1, -R5.reuse ;  /* 0x000000015d5db824 */ /* 0x100fe400078e0a05 */
[--C-:B------:R-:W-:Y:S02]  /*10810*/  @!P4 IMAD.IADD R89, R89, 0x1, -R5.reuse ;  /* 0x000000015959c824 */ /* 0x100fe400078e0a05 */
[----:B------:R-:W-:Y:S02]  /*10820*/  @!P1 IMAD.IADD R81, R81, 0x1, -R5 ;  /* 0x0000000151519824 */ /* 0x000fe400078e0a05 */
[----:B------:R-:W-:Y:S01]  /*10830*/  IMAD R15, R15, UR13, RZ ;  /* 0x0000000d0f0f7c24 */ /* 0x000fe2000f8e02ff */
[----:B0-----:R-:W-:Y:S01]  /*10840*/  LEA R14, P1, R17, R4, 0x1 ;  /* 0x00000004110e7211 */ /* 0x001fe200078208ff */
[----:B--2---:R0:W-:Y:S04]  /*10850*/  STL [R1+0x1e4], R88 ;  /* 0x0001e45801007387 */ /* 0x0041e80000100800 */
[----:B0-----:R-:W2:Y:S04]  /*10860*/  LDL.LU R88, [R1+0x108] ;  /* 0x0001080001587983 */ /* 0x001ea80000300800 */
[----:B------:R-:W2:Y:S04]  /*10870*/  LDL.LU R59, [R1+0xeec] ;  /* 0x000eec00013b7983 */ /* 0x000ea80000300800 */
[----:B------:R-:W2:Y:S01]  /*10880*/  LDL.LU R71, [R1+0xee8] ;  /* 0x000ee80001477983 */ /* 0x000ea20000300800 */
[----:B----4-:R-:W-:-:S02]  /*10890*/  ISETP.GE.AND P3, PT, R32, RZ, PT ;  /* 0x000000ff2000720c */ /* 0x010fc40003f66270 */
[----:B---3--:R-:W-:Y:S02]  /*108a0*/  ISETP.GE.AND P4, PT, R33, RZ, PT ;  /* 0x000000ff2100720c */ /* 0x008fe40003f86270 */
[----:B------:R-:W-:Y:S01]  /*108b0*/  PRMT R74, RZ, 0x7610, R74 ;  /* 0x00007610ff4a7816 */ /* 0x000fe2000000004a */
[----:B------:R0:W-:Y:S04]  /*108c0*/  STL [R1+0x1e0], R62 ;  /* 0x0001e03e01007387 */ /* 0x0001e80000100800 */
[----:B0-----:R-:W3:Y:S04]  /*108d0*/  LDL.LU R62, [R1+0xee4] ;  /* 0x000ee400013e7983 */ /* 0x001ee80000300800 */
[----:B------:R-:W4:Y:S04]  /*108e0*/  LDL R32, [R1+0xbfc] ;  /* 0x000bfc0001207983 */ /* 0x000f280000100800 */
[----:B------:R-:W2:Y:S04]  /*108f0*/  LDL R33, [R1+0xcac] ;  /* 0x000cac0001217983 */ /* 0x000ea80000100800 */
[----:B------:R0:W-:Y:S02]  /*10900*/  STL [R1+0x1c8], R11 ;  /* 0x0001c80b01007387 */ /* 0x0001e40000100800 */
[----:B0-----:R-:W-:Y:S01]  /*10910*/  IMAD.MOV.U32 R11, RZ, RZ, R65 ;  /* 0x000000ffff0b7224 */ /* 0x001fe200078e0041 */
[----:B------:R-:W-:-:S02]  /*10920*/  LEA.HI.X.SX32 R65, R17, R3, 0x1, P1 ;  /* 0x0000000311417211 */ /* 0x000fc400008f0eff */
[----:B------:R-:W-:-:S04]  /*10930*/  LEA R28, P1, R15, R4, 0x1 ;  /* 0x000000040f1c7211 */ /* 0x000fc800078208ff */
[----:B------:R-:W-:Y:S01]  /*10940*/  LEA.HI.X.SX32 R17, R15, R3, 0x1, P1 ;  /* 0x000000030f117211 */ /* 0x000fe200008f0eff */
[----:B------:R-:W-:-:S05]  /*10950*/  @P0 IMAD.MOV.U32 R15, RZ, RZ, R65 ;  /* 0x000000ffff0f0224 */ /* 0x000fca00078e0041 */
[----:B------:R-:W2:Y:S01]  /*10960*/  @P0 LDG.E.U16 R74, desc[UR24][R14.64] ;  /* 0x000000180e4a0981 */ /* 0x000ea2000c1e1500 */
[----:B------:R-:W-:Y:S01]  /*10970*/  SEL R16, R38, R16, !P6 ;  /* 0x0000001026107207 */ /* 0x000fe20007000000 */
[----:B------:R-:W-:-:S04]  /*10980*/  IMAD.MOV.U32 R9, RZ, RZ, R90 ;  /* 0x000000ffff097224 */ /* 0x000fc800078e005a */
[----:B------:R-:W-:Y:S02]  /*10990*/  IMAD R16, R16, UR13, RZ ;  /* 0x0000000d10107c24 */ /* 0x000fe4000f8e02ff */
[----:B------:R-:W-:-:S03]  /*109a0*/  @!P4 IMAD.MOV R9, RZ, RZ, -R9 ;  /* 0x000000ffff09c224 */ /* 0x000fc600078e0a09 */
[C---:B------:R-:W-:Y:S01]  /*109b0*/  LEA R90, P4, R16.reuse, R4, 0x1 ;  /* 0x00000004105a7211 */ /* 0x040fe200078808ff */
[----:B------:R-:W-:Y:S03]  /*109c0*/  STL [R1+0x514], R14 ;  /* 0x0005140e01007387 */ /* 0x000fe60000100800 */
[----:B------:R-:W-:Y:S01]  /*109d0*/  LEA.HI.X.SX32 R16, R16, R3, 0x1, P4 ;  /* 0x0000000310107211 */ /* 0x000fe200020f0eff */
[----:B------:R-:W-:Y:S04]  /*109e0*/  STL [R1+0x534], R90 ;  /* 0x0005345a01007387 */ /* 0x000fe80000100800 */
[----:B------:R0:W-:Y:S04]  /*109f0*/  STL [R1+0x510], R65 ;  /* 0x0005104101007387 */ /* 0x0001e80000100800 */
[----:B------:R-:W-:Y:S04]  /*10a00*/  STL [R1+0x554], R28 ;  /* 0x0005541c01007387 */ /* 0x000fe80000100800 */
[----:B------:R-:W-:Y:S04]  /*10a10*/  STL [R1+0x530], R16 ;  /* 0x0005301001007387 */ /* 0x000fe80000100800 */
[----:B0-----:R-:W3:Y:S04]  /*10a20*/  LDL.LU R65, [R1+0xee0] ;  /* 0x000ee00001417983 */ /* 0x001ee80000300800 */
[----:B--2---:R0:W-:Y:S04]  /*10a30*/  STL [R1+0x1c4], R74 ;  /* 0x0001c44a01007387 */ /* 0x0041e80000100800 */
[----:B0-----:R-:W2:Y:S01]  /*10a40*/  LDL.LU R74, [R1+0xedc] ;  /* 0x000edc00014a7983 */ /* 0x001ea20000300800 */
[----:B------:R-:W-:Y:S01]  /*10a50*/  PRMT R71, RZ, 0x7610, R71 ;  /* 0x00007610ff477816 */ /* 0x000fe20000000047 */
[----:B------:R-:W-:Y:S01]  /*10a60*/  @P0 IMAD.MOV.U32 R14, RZ, RZ, R90 ;  /* 0x000000ffff0e0224 */ /* 0x000fe200078e005a */
[----:B------:R-:W-:Y:S01]  /*10a70*/  ISETP.GT.U32.AND P1, PT, R5, R88, PT ;  /* 0x000000580500720c */ /* 0x000fe20003f24070 */
[----:B------:R-:W-:Y:S01]  /*10a80*/  @P0 IMAD.MOV.U32 R15, RZ, RZ, R16 ;  /* 0x000000ffff0f0224 */ /* 0x000fe200078e0010 */
[----:B------:R-:W-:-:S02]  /*10a90*/  SEL R18, R38, R18, !P6 ;  /* 0x0000001226127207 */ /* 0x000fc40007000000 */
[----:B------:R-:W-:Y:S02]  /*10aa0*/  PRMT R13, RZ, 0x7610, R13 ;  /* 0x00007610ff0d7816 */ /* 0x000fe4000000000d */
[----:B------:R0:W3:Y:S01]  /*10ab0*/  @P0 LDG.E.U16 R71, desc[UR24][R14.64] ;  /* 0x000000180e470981 */ /* 0x0000e2000c1e1500 */
[----:B------:R-:W-:Y:S02]  /*10ac0*/  IMAD R18, R18, UR13, RZ ;  /* 0x0000000d12127c24 */ /* 0x000fe4000f8e02ff */
[----:B0-----:R-:W-:Y:S02]  /*10ad0*/  @P0 IMAD.MOV.U32 R14, RZ, RZ, R28 ;  /* 0x000000ffff0e0224 */ /* 0x001fe400078e001c */
[----:B------:R-:W-:Y:S02]  /*10ae0*/  @P0 IMAD.MOV.U32 R15, RZ, RZ, R17 ;  /* 0x000000ffff0f0224 */ /* 0x000fe400078e0011 */
[----:B------:R-:W-:-:S03]  /*10af0*/  @!P1 IMAD.IADD R88, R88, 0x1, -R5 ;  /* 0x0000000158589824 */ /* 0x000fc600078e0a05 */
[----:B------:R0:W4:Y:S01]  /*10b00*/  @P0 LDG.E.U16 R13, desc[UR24][R14.64] ;  /* 0x000000180e0d0981 */ /* 0x000122000c1e1500 */
[----:B------:R-:W-:-:S03]  /*10b10*/  LEA R16, P1, R18, R4, 0x1 ;  /* 0x0000000412107211 */ /* 0x000fc600078208ff */
[----:B------:R1:W-:Y:S01]  /*10b20*/  STL [R1+0x550], R17 ;  /* 0x0005501101007387 */ /* 0x0003e20000100800 */
[----:B------:R-:W-:-:S03]  /*10b30*/  ISETP.GT.U32.AND P4, PT, R5, R0, PT ;  /* 0x000000000500720c */ /* 0x000fc60003f84070 */
[----:B------:R-:W4:Y:S01]  /*10b40*/  LDL.LU R90, [R1+0xed8] ;  /* 0x000ed800015a7983 */ /* 0x000f220000300800 */
[----:B-1----:R-:W-:Y:S02]  /*10b50*/  LEA.HI.X.SX32 R17, R18, R3, 0x1, P1 ;  /* 0x0000000312117211 */ /* 0x002fe400008f0eff */
[----:B--2---:R-:W-:-:S06]  /*10b60*/  PRMT R74, RZ, 0x7610, R74 ;  /* 0x00007610ff4a7816 */ /* 0x004fcc000000004a */
[----:B------:R-:W2:Y:S01]  /*10b70*/  @P0 LDG.E.U16 R74, desc[UR24][R16.64] ;  /* 0x00000018104a0981 */ /* 0x000ea2000c1e1500 */
[----:B------:R-:W-:Y:S01]  /*10b80*/  @!P3 IMAD.MOV R11, RZ, RZ, -R11 ;  /* 0x000000ffff0bb224 */ /* 0x000fe200078e0a0b */
[----:B------:R-:W-:Y:S01]  /*10b90*/  ISETP.GT.U32.AND P3, PT, R5, R6, PT ;  /* 0x000000060500720c */ /* 0x000fe20003f64070 */
[----:B------:R-:W-:Y:S01]  /*10ba0*/  @!P4 IMAD.IADD R0, R0, 0x1, -R5 ;  /* 0x000000010000c824 */ /* 0x000fe200078e0a05 */
[----:B------:R-:W-:Y:S02]  /*10bb0*/  ISETP.GE.AND P4, PT, R33, RZ, PT ;  /* 0x000000ff2100720c */ /* 0x000fe40003f86270 */
[C---:B------:R-:W-:Y:S02]  /*10bc0*/  SEL R8, R38.reuse, R8, !P6 ;  /* 0x0000000826087207 */ /* 0x040fe40007000000 */
[----:B------:R-:W-:Y:S01]  /*10bd0*/  SEL R2, R38, R2, !P6 ;  /* 0x0000000226027207 */ /* 0x000fe20007000000 */
[----:B---3--:R1:W-:Y:S01]  /*10be0*/  STL [R1+0x1a8], R71 ;  /* 0x0001a84701007387 */ /* 0x0083e20000100800 */
[----:B0-----:R-:W-:-:S02]  /*10bf0*/  IMAD.MOV.U32 R14, RZ, RZ, R89 ;  /* 0x000000ffff0e7224 */ /* 0x001fc400078e0059 */
[----:B------:R-:W-:-:S03]  /*10c00*/  IMAD R8, R8, UR13, RZ ;  /* 0x0000000d08087c24 */ /* 0x000fc6000f8e02ff */
[----:B------:R-:W-:Y:S01]  /*10c10*/  @!P3 IMAD.IADD R6, R6, 0x1, -R5 ;  /* 0x000000010606b824 */ /* 0x000fe200078e0a05 */
[----:B----4-:R-:W-:Y:S01]  /*10c20*/  ISETP.GE.AND P3, PT, R32, RZ, PT ;  /* 0x000000ff2000720c */ /* 0x010fe20003f66270 */
[----:B------:R-:W-:Y:S01]  /*10c30*/  IMAD R2, R2, UR13, RZ ;  /* 0x0000000d02027c24 */ /* 0x000fe2000f8e02ff */
[----:B-1----:R-:W3:Y:S01]  /*10c40*/  LDL.LU R71, [R1+0xed4] ;  /* 0x000ed40001477983 */ /* 0x002ee20000300800 */
[----:B------:R-:W-:-:S03]  /*10c50*/  @!P4 IMAD.MOV R14, RZ, RZ, -R14 ;  /* 0x000000ffff0ec224 */ /* 0x000fc600078e0a0e */
[----:B------:R-:W4:Y:S04]  /*10c60*/  LDL R32, [R1+0xc5c] ;  /* 0x000c5c0001207983 */ /* 0x000f280000100800 */
[----:B------:R-:W3:Y:S04]  /*10c70*/  LDL R33, [R1+0xd04] ;  /* 0x000d040001217983 */ /* 0x000ee80000100800 */
[----:B------:R0:W-:Y:S01]  /*10c80*/  STL [R1+0x148], R13 ;  /* 0x0001480d01007387 */ /* 0x0001e20000100800 */
[----:B------:R-:W-:-:S03]  /*10c90*/  LEA R89, P1, R2, R4, 0x1 ;  /* 0x0000000402597211 */ /* 0x000fc600078208ff */
[----:B------:R-:W3:Y:S01]  /*10ca0*/  LDL.LU R28, [R1+0x104] ;  /* 0x00010400011c7983 */ /* 0x000ee20000300800 */
[----:B0-----:R-:W-:Y:S01]  /*10cb0*/  IMAD.MOV.U32 R13, RZ, RZ, R93 ;  /* 0x000000ffff0d7224 */ /* 0x001fe200078e005d */
[C---:B------:R-:W-:Y:S02]  /*10cc0*/  LEA R93, P4, R8.reuse, R4, 0x1 ;  /* 0x00000004085d7211 */ /* 0x040fe400078808ff */
[----:B------:R-:W-:Y:S02]  /*10cd0*/  STL [R1+0x574], R16 ;  /* 0x0005741001007387 */ /* 0x000fe40000100800 */
[----:B------:R-:W-:Y:S02]  /*10ce0*/  LEA.HI.X.SX32 R8, R8, R3, 0x1, P4 ;  /* 0x0000000308087211 */ /* 0x000fe400020f0eff */
[----:B------:R-:W-:Y:S04]  /*10cf0*/  STL [R1+0x594], R93 ;  /* 0x0005945d01007387 */ /* 0x000fe80000100800 */
[----:B------:R-:W-:Y:S04]  /*10d00*/  STL [R1+0x570], R17 ;  /* 0x0005701101007387 */ /* 0x000fe80000100800 */
[----:B------:R-:W-:Y:S04]  /*10d10*/  STL [R1+0x5b4], R89 ;  /* 0x0005b45901007387 */ /* 0x000fe80000100800 */
[----:B------:R-:W-:Y:S04]  /*10d20*/  STL [R1+0x590], R8 ;  /* 0x0005900801007387 */ /* 0x000fe80000100800 */
[----:B--2---:R0:W-:Y:S04]  /*10d30*/  STL [R1+0x128], R74 ;  /* 0x0001284a01007387 */ /* 0x0041e80000100800 */
[----:B0-----:R-:W2:Y:S01]  /*10d40*/  LDL.LU R74, [R1+0xed0] ;  /* 0x000ed000014a7983 */ /* 0x001ea20000300800 */
[----:B------:R-:W-:Y:S01]  /*10d50*/  PRMT R90, RZ, 0x7610, R90 ;  /* 0x00007610ff5a7816 */ /* 0x000fe2000000005a */
[----:B------:R-:W-:-:S02]  /*10d60*/  @P0 IMAD.MOV.U32 R16, RZ, RZ, R93 ;  /* 0x000000ffff100224 */ /* 0x000fc400078e005d */
[----:B------:R-:W-:-:S05]  /*10d70*/  @P0 IMAD.MOV.U32 R17, RZ, RZ, R8 ;  /* 0x000000ffff110224 */ /* 0x000fca00078e0008 */
[----:B------:R0:W3:Y:S01]  /*10d80*/  @P0 LDG.E.U16 R90, desc[UR24][R16.64] ;  /* 0x00000018105a0981 */ /* 0x0000e2000c1e1500 */
[----:B------:R-:W-:Y:S02]  /*10d90*/  LEA.HI.X.SX32 R2, R2, R3, 0x1, P1 ;  /* 0x0000000302027211 */ /* 0x000fe400008f0eff */
[----:B------:R-:W-:Y:S02]  /*10da0*/  PRMT R82, RZ, 0x7610, R82 ;  /* 0x00007610ff527816 */ /* 0x000fe40000000052 */
[----:B------:R-:W-:Y:S01]  /*10db0*/  ISETP.GT.U32.AND P1, PT, R5, R88, PT ;  /* 0x000000580500720c */ /* 0x000fe20003f24070 */
[----:B------:R1:W-:Y:S01]  /*10dc0*/  STL [R1+0x5b0], R2 ;  /* 0x0005b00201007387 */ /* 0x0003e20000100800 */
[----:B0-----:R-:W-:-:S03]  /*10dd0*/  @P0 IMAD.MOV.U32 R16, RZ, RZ, R89 ;  /* 0x000000ffff100224 */ /* 0x001fc600078e0059 */
[----:B------:R-:W4:Y:S01]  /*10de0*/  LDL.LU R93, [R1+0xecc] ;  /* 0x000ecc00015d7983 */ /* 0x000f220000300800 */
[----:B------:R-:W-:Y:S01]  /*10df0*/  @P0 IMAD.MOV.U32 R17, RZ, RZ, R2 ;  /* 0x000000ffff110224 */ /* 0x000fe200078e0002 */
[----:B------:R-:W-:-:S04]  /*10e00*/  SEL R19, R38, R19, !P6 ;  /* 0x0000001326137207 */ /* 0x000fc80007000000 */
[----:B------:R0:W4:Y:S01]  /*10e10*/  @P0 LDG.E.U16 R82, desc[UR24][R16.64] ;  /* 0x0000001810520981 */ /* 0x000122000c1e1500 */
[----:B------:R-:W-:Y:S02]  /*10e20*/  IMAD R19, R19, UR13, RZ ;  /* 0x0000000d13137c24 */ /* 0x000fe4000f8e02ff */
[----:B------:R-:W-:-:S03]  /*10e30*/  @!P1 IMAD.IADD R88, R88, 0x1, -R5 ;  /* 0x0000000158589824 */ /* 0x000fc600078e0a05 */
[----:B0-----:R-:W-:-:S04]  /*10e40*/  LEA R16, P1, R19, R4, 0x1 ;  /* 0x0000000413107211 */ /* 0x001fc800078208ff */
[----:B------:R-:W-:Y:S02]  /*10e50*/  LEA.HI.X.SX32 R17, R19, R3, 0x1, P1 ;  /* 0x0000000313117211 */ /* 0x000fe400008f0eff */
[----:B------:R-:W-:Y:S01]  /*10e60*/  ISETP.GT.U32.AND P4, PT, R5, R0, PT ;  /* 0x000000000500720c */ /* 0x000fe20003f84070 */
[----:B------:R-:W-:Y:S01]  /*10e70*/  @!P3 IMAD.MOV R13, RZ, RZ, -R13 ;  /* 0x000000ffff0db224 */ /* 0x000fe200078e0a0d */
[----:B--2---:R-:W-:-:S06]  /*10e80*/  PRMT R74, RZ, 0x7610, R74 ;  /* 0x00007610ff4a7816 */ /* 0x004fcc000000004a */
[----:B------:R0:W2:Y:S01]  /*10e90*/  @P0 LDG.E.U16 R74, desc[UR24][R16.64] ;  /* 0x00000018104a0981 */ /* 0x0000a2000c1e1500 */
[----:B------:R-:W-:-:S04]  /*10ea0*/  ISETP.GT.U32.AND P3, PT, R5, R6, PT ;  /* 0x000000060500720c */ /* 0x000fc80003f64070 */
[--C-:B------:R-:W-:Y:S01]  /*10eb0*/  @!P4 IMAD.IADD R0, R0, 0x1, -R5.reuse ;  /* 0x000000010000c824 */ /* 0x100fe200078e0a05 */
[----:B---3--:R-:W-:Y:S01]  /*10ec0*/  ISETP.GE.AND P4, PT, R33, RZ, PT ;  /* 0x000000ff2100720c */ /* 0x008fe20003f86270 */
[----:B------:R3:W-:Y:S01]  /*10ed0*/  STL [R1+0xe8], R90 ;  /* 0x0000e85a01007387 */ /* 0x0007e20000100800 */
[C---:B-1----:R-:W-:Y:S02]  /*10ee0*/  SEL R2, R38.reuse, R10, !P6 ;  /* 0x0000000a26027207 */ /* 0x042fe40007000000 */
[----:B------:R-:W-:Y:S01]  /*10ef0*/  SEL R7, R38, R7, !P6 ;  /* 0x0000000726077207 */ /* 0x000fe20007000000 */
[----:B---3--:R-:W3:Y:S03]  /*10f00*/  LDL.LU R90, [R1+0xec8] ;  /* 0x000ec800015a7983 */ /* 0x008ee60000300800 */
[----:B------:R-:W-:Y:S02]  /*10f10*/  @!P3 IMAD.IADD R6, R6, 0x1, -R5 ;  /* 0x000000010606b824 */ /* 0x000fe400078e0a05 */
[----:B------:R-:W-:Y:S01]  /*10f20*/  IMAD R2, R2, UR13, RZ ;  /* 0x0000000d02027c24 */ /* 0x000fe2000f8e02ff */
[----:B------:R-:W3:Y:S01]  /*10f30*/  LDL.LU R89, [R1+0xec4] ;  /* 0x000ec40001597983 */ /* 0x000ee20000300800 */
[----:B------:R-:W-:-:S02]  /*10f40*/  IMAD.MOV.U32 R10, RZ, RZ, R6 ;  /* 0x000000ffff0a7224 */ /* 0x000fc400078e0006 */
[----:B------:R-:W-:Y:S01]  /*10f50*/  IMAD R7, R7, UR13, RZ ;  /* 0x0000000d07077c24 */ /* 0x000fe2000f8e02ff */
[----:B----4-:R-:W-:Y:S01]  /*10f60*/  ISETP.GE.AND P3, PT, R32, RZ, PT ;  /* 0x000000ff2000720c */ /* 0x010fe20003f66270 */
[----:B------:R-:W-:Y:S01]  /*10f70*/  @!P4 IMAD.MOV R10, RZ, RZ, -R10 ;  /* 0x000000ffff0ac224 */ /* 0x000fe200078e0a0a */
[CC--:B------:R-:W-:Y:S01]  /*10f80*/  LEA R6, P4, R2.reuse, R4.reuse, 0x1 ;  /* 0x0000000402067211 */ /* 0x0c0fe200078808ff */
[----:B------:R-:W-:Y:S01]  /*10f90*/  IMAD.MOV.U32 R8, RZ, RZ, R81 ;  /* 0x000000ffff087224 */ /* 0x000fe200078e0051 */
[----:B------:R-:W-:Y:S01]  /*10fa0*/  LEA R81, P1, R7, R4, 0x1 ;  /* 0x0000000407517211 */ /* 0x000fe200078208ff */
[----:B------:R-:W4:Y:S01]  /*10fb0*/  LDL R32, [R1+0xc98] ;  /* 0x000c980001207983 */ /* 0x000f220000100800 */
[----:B------:R-:W-:-:S03]  /*10fc0*/  LEA.HI.X.SX32 R2, R2, R3, 0x1, P4 ;  /* 0x0000000302027211 */ /* 0x000fc600020f0eff */
[----:B------:R-:W4:Y:S01]  /*10fd0*/  LDL R33, [R1+0xbd4] ;  /* 0x000bd40001217983 */ /* 0x000f220000100800 */
[----:B------:R-:W-:-:S03]  /*10fe0*/  PRMT R93, RZ, 0x7610, R93 ;  /* 0x00007610ff5d7816 */ /* 0x000fc6000000005d */
[----:B------:R0:W-:Y:S04]  /*10ff0*/  STL [R1+0x5d4], R16 ;  /* 0x0005d41001007387 */ /* 0x0001e80000100800 */
[----:B------:R-:W-:Y:S04]  /*11000*/  STL [R1+0x5f4], R6 ;  /* 0x0005f40601007387 */ /* 0x000fe80000100800 */
[----:B------:R1:W-:Y:S01]  /*11010*/  STL [R1+0x5d0], R17 ;  /* 0x0005d01101007387 */ /* 0x0003e20000100800 */
[----:B0-----:R-:W-:-:S03]  /*11020*/  @P0 IMAD.MOV.U32 R16, RZ, RZ, R6 ;  /* 0x000000ffff100224 */ /* 0x001fc600078e0006 */
[----:B------:R-:W-:Y:S04]  /*11030*/  STL [R1+0x614], R81 ;  /* 0x0006145101007387 */ /* 0x000fe80000100800 */
[----:B------:R0:W-:Y:S01]  /*11040*/  STL [R1+0x8c], R82 ;  /* 0x00008c5201007387 */ /* 0x0001e20000100800 */
[----:B-1----:R-:W-:Y:S01]  /*11050*/  @P0 IMAD.MOV.U32 R17, RZ, RZ, R2 ;  /* 0x000000ffff110224 */ /* 0x002fe200078e0002 */
[----:B------:R-:W-:-:S04]  /*11060*/  PRMT R30, RZ, 0x7610, R30 ;  /* 0x00007610ff1e7816 */ /* 0x000fc8000000001e */
[----:B------:R1:W4:Y:S01]  /*11070*/  @P0 LDG.E.U16 R93, desc[UR24][R16.64] ;  /* 0x00000018105d0981 */ /* 0x000322000c1e1500 */
[----:B0-----:R-:W-:Y:S01]  /*11080*/  LEA.HI.X.SX32 R82, R7, R3, 0x1, P1 ;  /* 0x0000000307527211 */ /* 0x001fe200008f0eff */
[----:B-1----:R-:W-:-:S04]  /*11090*/  @P0 IMAD.MOV.U32 R16, RZ, RZ, R81 ;  /* 0x000000ffff100224 */ /* 0x002fc800078e0051 */
[----:B------:R-:W-:-:S05]  /*110a0*/  @P0 IMAD.MOV.U32 R17, RZ, RZ, R82 ;  /* 0x000000ffff110224 */ /* 0x000fca00078e0052 */
[----:B------:R-:W4:Y:S04]  /*110b0*/  @P0 LDG.E.U16 R30, desc[UR24][R16.64] ;  /* 0x00000018101e0981 */ /* 0x000f28000c1e1500 */
[----:B------:R-:W-:Y:S04]  /*110c0*/  STL [R1+0x5f0], R2 ;  /* 0x0005f00201007387 */ /* 0x000fe80000100800 */
[----:B--2---:R0:W-:Y:S04]  /*110d0*/  STL [R1+0x88], R74 ;  /* 0x0000884a01007387 */ /* 0x0041e80000100800 */
[----:B0-----:R-:W2:Y:S04]  /*110e0*/  LDL.LU R74, [R1+0xec0] ;  /* 0x000ec000014a7983 */ /* 0x001ea80000300800 */
[----:B------:R0:W-:Y:S04]  /*110f0*/  STL [R1+0x610], R82 ;  /* 0x0006105201007387 */ /* 0x0001e80000100800 */
[----:B------:R-:W2:Y:S01]  /*11100*/  LDL.LU R6, [R1+0xebc] ;  /* 0x000ebc0001067983 */ /* 0x000ea20000300800 */
[----:B------:R-:W-:Y:S01]  /*11110*/  @!P3 IMAD.MOV R8, RZ, RZ, -R8 ;  /* 0x000000ffff08b224 */ /* 0x000fe200078e0a08 */
[----:B------:R-:W-:-:S02]  /*11120*/  ISETP.GT.U32.AND P3, PT, R5, R28, PT ;  /* 0x0000001c0500720c */ /* 0x000fc40003f64070 */
[C---:B---3--:R-:W-:Y:S02]  /*11130*/  ISETP.GT.U32.AND P4, PT, R5.reuse, R90, PT ;  /* 0x0000005a0500720c */ /* 0x048fe40003f84070 */
[----:B------:R-:W-:Y:S02]  /*11140*/  ISETP.GT.U32.AND P1, PT, R5, R89, PT ;  /* 0x000000590500720c */ /* 0x000fe40003f24070 */
[C---:B------:R-:W-:Y:S02]  /*11150*/  SEL R12, R38.reuse, R12, !P6 ;  /* 0x0000000c260c7207 */ /* 0x040fe40007000000 */
[----:B------:R-:W-:-:S05]  /*11160*/  SEL R11, R38, R11, !P6 ;  /* 0x0000000b260b7207 */ /* 0x000fca0007000000 */
[--C-:B------:R-:W-:Y:S01]  /*11170*/  @!P3 IMAD.IADD R28, R28, 0x1, -R5.reuse ;  /* 0x000000011c1cb824 */ /* 0x100fe200078e0a05 */
[----:B----4-:R-:W-:Y:S01]  /*11180*/  ISETP.GE.AND P3, PT, R32, RZ, PT ;  /* 0x000000ff2000720c */ /* 0x010fe20003f66270 */
[----:B------:R-:W-:Y:S01]  /*11190*/  @!P4 IMAD.IADD R90, R90, 0x1, -R5 ;  /* 0x000000015a5ac824 */ /* 0x000fe200078e0a05 */
[----:B------:R-:W-:Y:S02]  /*111a0*/  ISETP.GE.AND P4, PT, R33, RZ, PT ;  /* 0x000000ff2100720c */ /* 0x000fe40003f86270 */
[----:B------:R-:W-:Y:S01]  /*111b0*/  SEL R7, R38, R9, !P6 ;  /* 0x0000000926077207 */ /* 0x000fe20007000000 */
[----:B------:R-:W-:Y:S02]  /*111c0*/  IMAD R12, R12, UR13, RZ ;  /* 0x0000000d0c0c7c24 */ /* 0x000fe4000f8e02ff */
[----:B------:R-:W-:Y:S02]  /*111d0*/  IMAD.MOV.U32 R2, RZ, RZ, R0 ;  /* 0x000000ffff027224 */ /* 0x000fe400078e0000 */
[----:B------:R-:W-:-:S02]  /*111e0*/  IMAD.MOV.U32 R9, RZ, RZ, R88 ;  /* 0x000000ffff097224 */ /* 0x000fc400078e0058 */
[----:B------:R-:W-:Y:S02]  /*111f0*/  IMAD R11, R11, UR13, RZ ;  /* 0x0000000d0b0b7c24 */ /* 0x000fe4000f8e02ff */
[----:B------:R-:W-:Y:S02]  /*11200*/  IMAD R7, R7, UR13, RZ ;  /* 0x0000000d07077c24 */ /* 0x000fe4000f8e02ff */
[----:B------:R-:W-:Y:S01]  /*11210*/  @!P1 IMAD.IADD R89, R89, 0x1, -R5 ;  /* 0x0000000159599824 */ /* 0x000fe200078e0a05 */
[CC--:B------:R-:W-:Y:S01]  /*11220*/  LEA R88, P1, R12.reuse, R4.reuse, 0x1 ;  /* 0x000000040c587211 */ /* 0x0c0fe200078208ff */
[----:B------:R-:W-:Y:S01]  /*11230*/  @!P3 IMAD.MOV R2, RZ, RZ, -R2 ;  /* 0x000000ffff02b224 */ /* 0x000fe200078e0a02 */
[-C--:B------:R-:W-:Y:S01]  /*11240*/  LEA R33, P3, R7, R4.reuse, 0x1 ;  /* 0x0000000407217211 */ /* 0x080fe200078608ff */
[----:B------:R-:W-:Y:S01]  /*11250*/  @!P4 IMAD.MOV R9, RZ, RZ, -R9 ;  /* 0x000000ffff09c224 */ /* 0x000fe200078e0a09 */
[----:B------:R-:W-:Y:S02]  /*11260*/  LEA R32, P4, R11, R4, 0x1 ;  /* 0x000000040b207211 */ /* 0x000fe400078808ff */
[-C--:B------:R-:W-:Y:S01]  /*11270*/  LEA.HI.X.SX32 R12, R12, R3.reuse, 0x1, P1 ;  /* 0x000000030c0c7211 */ /* 0x080fe200008f0eff */
[----:B------:R1:W-:Y:S01]  /*11280*/  STL [R1+0x84], R93 ;  /* 0x0000845d01007387 */ /* 0x0003e20000100800 */
[----:B0-----:R-:W-:-:S02]  /*11290*/  LEA.HI.X.SX32 R82, R7, R3, 0x1, P3 ;  /* 0x0000000307527211 */ /* 0x001fc400018f0eff */
[----:B------:R-:W-:Y:S01]  /*112a0*/  SEL R7, R38, R13, !P6 ;  /* 0x0000000d26077207 */ /* 0x000fe20007000000 */
[----:B------:R-:W-:Y:S01]  /*112b0*/  @P0 IMAD.MOV.U32 R13, RZ, RZ, R12 ;  /* 0x000000ffff0d0224 */ /* 0x000fe200078e000c */
[----:B-1----:R-:W3:Y:S04]  /*112c0*/  LDL.LU R93, [R1+0xeb8] ;  /* 0x000eb800015d7983 */ /* 0x002ee80000300800 */
[----:B------:R-:W4:Y:S04]  /*112d0*/  LDL.LU R81, [R1+0x28] ;  /* 0x0000280001517983 */ /* 0x000f280000300800 */
[----:B------:R0:W-:Y:S01]  /*112e0*/  STL [R1+0x80], R30 ;  /* 0x0000801e01007387 */ /* 0x0001e20000100800 */
[----:B------:R-:W-:-:S02]  /*112f0*/  PRMT R24, RZ, 0x7610, R24 ;  /* 0x00007610ff187816 */ /* 0x000fc40000000018 */
[----:B------:R-:W-:Y:S01]  /*11300*/  LEA.HI.X.SX32 R0, R11, R3, 0x1, P4 ;  /* 0x000000030b007211 */ /* 0x000fe200020f0eff */
[----:B0-----:R-:W3:Y:S04]  /*11310*/  LDL.LU R30, [R1+0x1c] ;  /* 0x00001c00011e7983 */ /* 0x001ee80000300800 */
[----:B------:R-:W-:Y:S04]  /*11320*/  STL [R1+0x634], R88 ;  /* 0x0006345801007387 */ /* 0x000fe80000100800 */
[----:B------:R-:W-:Y:S04]  /*11330*/  STL [R1+0x654], R32 ;  /* 0x0006542001007387 */ /* 0x000fe80000100800 */
[----:B------:R0:W-:Y:S02]  /*11340*/  STL [R1+0x630], R12 ;  /* 0x0006300c01007387 */ /* 0x0001e40000100800 */
[----:B0-----:R-:W-:-:S05]  /*11350*/  @P0 IMAD.MOV.U32 R12, RZ, RZ, R88 ;  /* 0x000000ffff0c0224 */ /* 0x001fca00078e0058 */
[----:B------:R0:W3:Y:S02]  /*11360*/  @P0 LDG.E.U16 R24, desc[UR24][R12.64] ;  /* 0x000000180c180981 */ /* 0x0000e4000c1e1500 */
[----:B0-----:R-:W-:Y:S02]  /*11370*/  @P0 IMAD.MOV.U32 R12, RZ, RZ, R32 ;  /* 0x000000ffff0c0224 */ /* 0x001fe400078e0020 */
[----:B------:R-:W-:Y:S01]  /*11380*/  @P0 IMAD.MOV.U32 R13, RZ, RZ, R0 ;  /* 0x000000ffff0d0224 */ /* 0x000fe200078e0000 */
[----:B--2---:R-:W-:-:S06]  /*11390*/  PRMT R6, RZ, 0x7610, R6 ;  /* 0x00007610ff067816 */ /* 0x004fcc0000000006 */
[----:B------:R0:W2:Y:S01]  /*113a0*/  @P0 LDG.E.U16 R6, desc[UR24][R12.64] ;  /* 0x000000180c060981 */ /* 0x0000a2000c1e1500 */
[----:B------:R-:W-:-:S03]  /*113b0*/  PRMT R31, RZ, 0x7610, R31 ;  /* 0x00007610ff1f7816 */ /* 0x000fc6000000001f */
[----:B------:R-:W-:Y:S01]  /*113c0*/  STL [R1+0x674], R33 ;  /* 0x0006742101007387 */ /* 0x000fe20000100800 */
[----:B0-----:R-:W-:Y:S02]  /*113d0*/  @P0 IMAD.MOV.U32 R12, RZ, RZ, R33 ;  /* 0x000000ffff0c0224 */ /* 0x001fe400078e0021 */
[----:B------:R-:W-:Y:S01]  /*113e0*/  @P0 IMAD.MOV.U32 R13, RZ, RZ, R82 ;  /* 0x000000ffff0d0224 */ /* 0x000fe200078e0052 */
[----:B------:R-:W-:Y:S04]  /*113f0*/  STL [R1+0x650], R0 ;  /* 0x0006500001007387 */ /* 0x000fe80000100800 */
[----:B------:R-:W4:Y:S04]  /*11400*/  @P0 LDG.E.U16 R31, desc[UR24][R12.64] ;  /* 0x000000180c1f0981 */ /* 0x000f28000c1e1500 */
[----:B------:R-:W4:Y:S04]  /*11410*/  LDL.LU R88, [R1+0xeb4] ;  /* 0x000eb40001587983 */ /* 0x000f280000300800 */
[----:B------:R-:W-:Y:S04]  /*11420*/  STL [R1+0x670], R82 ;  /* 0x0006705201007387 */ /* 0x000fe80000100800 */
[----:B---3--:R0:W-:Y:S04]  /*11430*/  STL [R1+0x7c], R24 ;  /* 0x00007c1801007387 */ /* 0x0081e80000100800 */
[----:B0-----:R-:W3:Y:S04]  /*11440*/  LDL.LU R24, [R1+0x2c] ;  /* 0x00002c0001187983 */ /* 0x001ee80000300800 */
[----:B------:R-:W3:Y:S04]  /*11450*/  LDL.LU R0, [R1+0xeb0] ;  /* 0x000eb00001007983 */ /* 0x000ee80000300800 */
[----:B------:R-:W3:Y:S04]  /*11460*/  LDL R32, [R1+0xb90] ;  /* 0x000b900001207983 */ /* 0x000ee80000100800 */
[----:B--2---:R0:W-:Y:S04]  /*11470*/  STL [R1+0x78], R6 ;  /* 0x0000780601007387 */ /* 0x0041e80000100800 */
[----:B0-----:R-:W2:Y:S04]  /*11480*/  LDL.LU R6, [R1+0xeac] ;  /* 0x000eac0001067983 */ /* 0x001ea80000300800 */
[----:B------:R-:W2:Y:S01]  /*11490*/  LDL R13, [R1+0xb94] ;  /* 0x000b9400010d7983 */ /* 0x000ea20000100800 */
[----:B------:R-:W-:Y:S01]  /*114a0*/  ISETP.GT.U32.AND P1, PT, R5, R28, PT ;  /* 0x0000001c0500720c */ /* 0x000fe20003f24070 */
[----:B------:R-:W-:-:S02]  /*114b0*/  IMAD R7, R7, UR13, RZ ;  /* 0x0000000d07077c24 */ /* 0x000fc4000f8e02ff */
[----:B------:R-:W3:Y:S04]  /*114c0*/  LDL R33, [R1+0xb84] ;  /* 0x000b840001217983 */ /* 0x000ee80000100800 */
[----:B----4-:R0:W-:Y:S06]  /*114d0*/  STL [R1+0x74], R31 ;  /* 0x0000741f01007387 */ /* 0x0101ec0000100800 */
[----:B------:R-:W-:Y:S01]  /*114e0*/  @!P1 IMAD.IADD R28, R28, 0x1, -R5 ;  /* 0x000000011c1c9824 */ /* 0x000fe200078e0a05 */
[----:B0-----:R-:W-:-:S04]  /*114f0*/  LEA R31, P1, R7, R4, 0x1 ;  /* 0x00000004071f7211 */ /* 0x001fc800078208ff */
[----:B------:R-:W-:Y:S01]  /*11500*/  LEA.HI.X.SX32 R82, R7, R3, 0x1, P1 ;  /* 0x0000000307527211 */ /* 0x000fe200008f0eff */
[----:B------:R-:W-:Y:S01]  /*11510*/  @P0 IMAD.MOV.U32 R12, RZ, RZ, R31 ;  /* 0x000000ffff0c0224 */ /* 0x000fe200078e001f */
[----:B------:R-:W-:Y:S02]  /*11520*/  PRMT R11, RZ, 0x7610, R11 ;  /* 0x00007610ff0b7816 */ /* 0x000fe4000000000b */
[----:B--2---:R-:W-:Y:S01]  /*11530*/  ISETP.GE.AND P1, PT, R13, RZ, PT ;  /* 0x000000ff0d00720c */ /* 0x004fe20003f26270 */
[----:B------:R-:W-:-:S05]  /*11540*/  @P0 IMAD.MOV.U32 R13, RZ, RZ, R82 ;  /* 0x000000ffff0d0224 */ /* 0x000fca00078e0052 */
[----:B------:R0:W2:Y:S01]  /*11550*/  @P0 LDG.E.U16 R11, desc[UR24][R12.64] ;  /* 0x000000180c0b0981 */ /* 0x0000a2000c1e1500 */
[C---:B------:R-:W-:Y:S02]  /*11560*/  ISETP.GT.U32.AND P4, PT, R5.reuse, R90, PT ;  /* 0x0000005a0500720c */ /* 0x040fe40003f84070 */
[----:B------:R-:W-:Y:S02]  /*11570*/  ISETP.GT.U32.AND P3, PT, R5, R89, PT ;  /* 0x000000590500720c */ /* 0x000fe40003f64070 */
[----:B------:R-:W-:-:S09]  /*11580*/  SEL R14, R38, R14, !P6 ;  /* 0x0000000e260e7207 */ /* 0x000fd20007000000 */
[--C-:B------:R-:W-:Y:S01]  /*11590*/  @!P4 IMAD.IADD R90, R90, 0x1, -R5.reuse ;  /* 0x000000015a5ac824 */ /* 0x100fe200078e0a05 */
[----:B------:R-:W-:Y:S01]  /*115a0*/  ISETP.GT.U32.AND P4, PT, R5, R81, PT ;  /* 0x000000510500720c */ /* 0x000fe20003f84070 */
[--C-:B------:R-:W-:Y:S01]  /*115b0*/  @!P3 IMAD.IADD R89, R89, 0x1, -R5.reuse ;  /* 0x000000015959b824 */ /* 0x100fe200078e0a05 */
[----:B------:R-:W-:Y:S02]  /*115c0*/  ISETP.GT.U32.AND P3, PT, R5, R30, PT ;  /* 0x0000001e0500720c */ /* 0x000fe40003f64070 */
[----:B------:R-:W-:Y:S01]  /*115d0*/  SEL R8, R38, R8, !P6 ;  /* 0x0000000826087207 */ /* 0x000fe20007000000 */
[----:B------:R-:W-:Y:S01]  /*115e0*/  IMAD R14, R14, UR13, RZ ;  /* 0x0000000d0e0e7c24 */ /* 0x000fe2000f8e02ff */
[----:B------:R1:W-:Y:S03]  /*115f0*/  STL [R1+0x694], R31 ;  /* 0x0006941f01007387 */ /* 0x0003e60000100800 */
[----:B------:R-:W-:Y:S01]  /*11600*/  IMAD R8, R8, UR13, RZ ;  /* 0x0000000d08087c24 */ /* 0x000fe2000f8e02ff */
[----:B------:R-:W-:Y:S03]  /*11610*/  STL [R1+0x690], R82 ;  /* 0x0006905201007387 */ /* 0x000fe60000100800 */
[--C-:B------:R-:W-:Y:S01]  /*11620*/  @!P4 IMAD.IADD R81, R81, 0x1, -R5.reuse ;  /* 0x000000015151c824 */ /* 0x100fe200078e0a05 */
[----:B-1----:R-:W-:Y:S01]  /*11630*/  LEA R31, P4, R14, R4, 0x1 ;  /* 0x000000040e1f7211 */ /* 0x002fe200078808ff */
[----:B------:R-:W-:-:S03]  /*11640*/  @!P3 IMAD.IADD R30, R30, 0x1, -R5 ;  /* 0x000000011e1eb824 */ /* 0x000fc600078e0a05 */
[----:B0-----:R-:W-:Y:S01]  /*11650*/  LEA.HI.X.SX32 R12, R14, R3, 0x1, P4 ;  /* 0x000000030e0c7211 */ /* 0x001fe200020f0eff */
[----:B------:R-:W-:Y:S01]  /*11660*/  IMAD.MOV.U32 R7, RZ, RZ, R28 ;  /* 0x000000ffff077224 */ /* 0x000fe200078e001c */
[----:B------:R-:W-:-:S03]  /*11670*/  PRMT R26, RZ, 0x7610, R26 ;  /* 0x00007610ff1a7816 */ /* 0x000fc6000000001a */
[----:B------:R-:W-:Y:S01]  /*11680*/  @P0 IMAD.MOV.U32 R13, RZ, RZ, R12 ;  /* 0x000000ffff0d0224 */ /* 0x000fe200078e000c */
[----:B------:R-:W-:Y:S01]  /*11690*/  PRMT R29, RZ, 0x7610, R29 ;  /* 0x00007610ff1d7816 */ /* 0x000fe2000000001d */
[----:B--2---:R0:W-:Y:S04]  /*116a0*/  STL [R1+0x68], R11 ;  /* 0x0000680b01007387 */ /* 0x0041e80000100800 */
[----:B------:R-:W-:Y:S01]  /*116b0*/  STL [R1+0x6b4], R31 ;  /* 0x0006b41f01007387 */ /* 0x000fe20000100800 */
[----:B0-----:R-:W-:-:S05]  /*116c0*/  LEA R11, P3, R8, R4, 0x1 ;  /* 0x00000004080b7211 */ /* 0x001fca00078608ff */
[----:B------:R-:W-:Y:S01]  /*116d0*/  STL [R1+0x6d4], R11 ;  /* 0x0006d40b01007387 */ /* 0x000fe20000100800 */
[----:B------:R-:W-:-:S03]  /*116e0*/  LEA.HI.X.SX32 R28, R8, R3, 0x1, P3 ;  /* 0x00000003081c7211 */ /* 0x000fc600018f0eff */
[----:B------:R0:W-:Y:S01]  /*116f0*/  STL [R1+0x6b0], R12 ;  /* 0x0006b00c01007387 */ /* 0x0001e20000100800 */
[----:B------:R-:W-:Y:S01]  /*11700*/  SEL R8, R38, R10, !P6 ;  /* 0x0000000a26087207 */ /* 0x000fe20007000000 */
[----:B------:R-:W-:Y:S02]  /*11710*/  @P0 IMAD.MOV.U32 R10, RZ, RZ, R11 ;  /* 0x000000ffff0a0224 */ /* 0x000fe400078e000b */
[----:B0-----:R-:W-:Y:S02]  /*11720*/  @P0 IMAD.MOV.U32 R12, RZ, RZ, R31 ;  /* 0x000000ffff0c0224 */ /* 0x001fe400078e001f */
[----:B------:R-:W-:-:S03]  /*11730*/  @P0 IMAD.MOV.U32 R11, RZ, RZ, R28 ;  /* 0x000000ffff0b0224 */ /* 0x000fc600078e001c */
[----:B------:R-:W2:Y:S04]  /*11740*/  @P0 LDG.E.U16 R26, desc[UR24][R12.64] ;  /* 0x000000180c1a0981 */ /* 0x000ea8000c1e1500 */
[----:B------:R-:W4:Y:S01]  /*11750*/  @P0 LDG.E.U16 R29, desc[UR24][R10.64] ;  /* 0x000000180a1d0981 */ /* 0x000f22000c1e1500 */
[----:B------:R-:W-:Y:S01]  /*11760*/  @!P1 IMAD.MOV R7, RZ, RZ, -R7 ;  /* 0x000000ffff079224 */ /* 0x000fe200078e0a07 */
[----:B---3--:R-:W-:Y:S02]  /*11770*/  ISETP.GE.AND P1, PT, R32, RZ, PT ;  /* 0x000000ff2000720c */ /* 0x008fe40003f26270 */
[----:B------:R-:W-:Y:S02]  /*11780*/  ISETP.GT.U32.AND P4, PT, R5, R24, PT ;  /* 0x000000180500720c */ /* 0x000fe40003f84070 */
[----:B------:R-:W-:Y:S01]  /*11790*/  SEL R2, R38, R2, !P6 ;  /* 0x0000000226027207 */ /* 0x000fe20007000000 */
[----:B------:R-:W-:Y:S01]  /*117a0*/  IMAD R8, R8, UR13, RZ ;  /* 0x0000000d08087c24 */ /* 0x000fe2000f8e02ff */
[----:B------:R-:W-:-:S03]  /*117b0*/  ISETP.GE.AND P3, PT, R33, RZ, PT ;  /* 0x000000ff2100720c */ /* 0x000fc60003f66270 */
[----:B------:R-:W-:-:S04]  /*117c0*/  IMAD R2, R2, UR13, RZ ;  /* 0x0000000d02027c24 */ /* 0x000fc8000f8e02ff */
[----:B------:R-:W-:Y:S01]  /*117d0*/  @!P1 IMAD.MOV R90, RZ, RZ, -R90 ;  /* 0x000000ffff5a9224 */ /* 0x000fe200078e0a5a */
[----:B------:R-:W-:Y:S01]  /*117e0*/  LEA R32, P1, R8, R4, 0x1 ;  /* 0x0000000408207211 */ /* 0x000fe200078208ff */
[----:B------:R-:W-:-:S03]  /*117f0*/  @!P4 IMAD.IADD R24, R24, 0x1, -R5 ;  /* 0x000000011818c824 */ /* 0x000fc600078e0a05 */
[----:B------:R-:W-:Y:S01]  /*11800*/  LEA.HI.X.SX32 R82, R8, R3, 0x1, P1 ;  /* 0x0000000308527211 */ /* 0x000fe200008f0eff */
[----:B------:R-:W-:Y:S01]  /*11810*/  @P0 IMAD.MOV.U32 R8, RZ, RZ, R32 ;  /* 0x000000ffff080224 */ /* 0x000fe200078e0020 */
[----:B------:R-:W-:Y:S02]  /*11820*/  PRMT R27, RZ, 0x7610, R27 ;  /* 0x00007610ff1b7816 */ /* 0x000fe4000000001b */
[----:B------:R-:W-:Y:S01]  /*11830*/  PRMT R25, RZ, 0x7610, R25 ;  /* 0x00007610ff197816 */ /* 0x000fe20000000019 */
[----:B--2---:R0:W-:Y:S04]  /*11840*/  STL [R1+0x64], R26 ;  /* 0x0000641a01007387 */ /* 0x0041e80000100800 */
[----:B0-----:R-:W2:Y:S04]  /*11850*/  LDL.LU R26, [R1+0x18] ;  /* 0x00001800011a7983 */ /* 0x001ea80000300800 */
[----:B------:R0:W-:Y:S04]  /*11860*/  STL [R1+0x6d0], R28 ;  /* 0x0006d01c01007387 */ /* 0x0001e80000100800 */
[----:B0-----:R-:W3:Y:S04]  /*11870*/  LDL.LU R28, [R1+0xc] ;  /* 0x00000c00011c7983 */ /* 0x001ee80000300800 */
[----:B------:R-:W2:Y:S04]  /*11880*/  LDL R33, [R1+0xb80] ;  /* 0x000b800001217983 */ /* 0x000ea80000100800 */
[----:B----4-:R0:W-:Y:S02]  /*11890*/  STL [R1+0x60], R29 ;  /* 0x0000601d01007387 */ /* 0x0101e40000100800 */
[----:B0-----:R-:W-:-:S04]  /*118a0*/  LEA R29, P4, R2, R4, 0x1 ;  /* 0x00000004021d7211 */ /* 0x001fc800078808ff */
[----:B------:R-:W-:Y:S02]  /*118b0*/  LEA.HI.X.SX32 R31, R2, R3, 0x1, P4 ;  /* 0x00000003021f7211 */ /* 0x000fe400020f0eff */
[----:B------:R-:W-:Y:S01]  /*118c0*/  SEL R2, R38, R9, !P6 ;  /* 0x0000000926027207 */ /* 0x000fe20007000000 */
[----:B------:R-:W-:-:S05]  /*118d0*/  @P0 IMAD.MOV.U32 R9, RZ, RZ, R82 ;  /* 0x000000ffff090224 */ /* 0x000fca00078e0052 */
[----:B------:R0:W4:Y:S02]  /*118e0*/  @P0 LDG.E.U16 R27, desc[UR24][R8.64] ;  /* 0x00000018081b0981 */ /* 0x000124000c1e1500 */
[----:B0-----:R-:W-:Y:S02]  /*118f0*/  @P0 IMAD.MOV.U32 R8, RZ, RZ, R29 ;  /* 0x000000ffff080224 */ /* 0x001fe400078e001d */
[----:B------:R-:W-:-:S05]  /*11900*/  @P0 IMAD.MOV.U32 R9, RZ, RZ, R31 ;  /* 0x000000ffff090224 */ /* 0x000fca00078e001f */
[----:B------:R-:W2:Y:S01]  /*11910*/  @P0 LDG.E.U16 R25, desc[UR24][R8.64] ;  /* 0x0000001808190981 */ /* 0x000ea2000c1e1500 */
[----:B------:R-:W-:Y:S01]  /*11920*/  ISETP.GT.U32.AND P1, PT, R5, R30, PT ;  /* 0x0000001e0500720c */ /* 0x000fe20003f24070 */
[----:B------:R-:W-:Y:S02]  /*11930*/  IMAD R2, R2, UR13, RZ ;  /* 0x0000000d02027c24 */ /* 0x000fe4000f8e02ff */
[----:B------:R-:W-:Y:S04]  /*11940*/  STL [R1+0x6f4], R32 ;  /* 0x0006f42001007387 */ /* 0x000fe80000100800 */
[----:B------:R-:W-:Y:S04]  /*11950*/  STL [R1+0x714], R29 ;  /* 0x0007141d01007387 */ /* 0x000fe80000100800 */
[----:B------:R-:W-:Y:S04]  /*11960*/  STL [R1+0x6f0], R82 ;  /* 0x0006f05201007387 */ /* 0x000fe80000100800 */
[----:B------:R-:W-:Y:S01]  /*11970*/  STL [R1+0x710], R31 ;  /* 0x0007101f01007387 */ /* 0x000fe20000100800 */
[----:B------:R-:W-:Y:S01]  /*11980*/  @!P1 IMAD.IADD R30, R30, 0x1, -R5 ;  /* 0x000000011e1e9824 */ /* 0x000fe200078e0a05 */
[----:B------:R-:W-:-:S02]  /*11990*/  PRMT R11, RZ, 0x7610, R11 ;  /* 0x00007610ff0b7816 */ /* 0x000fc4000000000b */
[----:B----4-:R0:W-:Y:S04]  /*119a0*/  STL [R1+0x5c], R27 ;  /* 0x00005c1b01007387 */ /* 0x0101e80000100800 */
[----:B0-----:R-:W4:Y:S04]  /*119b0*/  LDL R27, [R1+0xb78] ;  /* 0x000b7800011b7983 */ /* 0x001f280000100800 */
[----:B--2---:R0:W-:Y:S02]  /*119c0*/  STL [R1+0x58], R25 ;  /* 0x0000581901007387 */ /* 0x0041e40000100800 */
[----:B0-----:R-:W-:-:S04]  /*119d0*/  LEA R25, P1, R2, R4, 0x1 ;  /* 0x0000000402197211 */ /* 0x001fc800078208ff */
[----:B------:R-:W-:Y:S01]  /*119e0*/  LEA.HI.X.SX32 R29, R2, R3, 0x1, P1 ;  /* 0x00000003021d7211 */ /* 0x000fe200008f0eff */
[----:B------:R-:W-:-:S04]  /*119f0*/  @P0 IMAD.MOV.U32 R8, RZ, RZ, R25 ;  /* 0x000000ffff080224 */ /* 0x000fc800078e0019 */
[----:B------:R-:W-:-:S05]  /*11a00*/  @P0 IMAD.MOV.U32 R9, RZ, RZ, R29 ;  /* 0x000000ffff090224 */ /* 0x000fca00078e001d */
[----:B------:R-:W2:Y:S01]  /*11a10*/  @P0 LDG.E.U16 R11, desc[UR24][R8.64] ;  /* 0x00000018080b0981 */ /* 0x000ea2000c1e1500 */
[----:B------:R-:W-:Y:S01]  /*11a20*/  @!P3 IMAD.MOV R89, RZ, RZ, -R89 ;  /* 0x000000ffff59b224 */ /* 0x000fe200078e0a59 */
[----:B------:R-:W-:Y:S02]  /*11a30*/  ISETP.GT.U32.AND P3, PT, R5, R81, PT ;  /* 0x000000510500720c */ /* 0x000fe40003f64070 */
[----:B------:R-:W-:-:S11]  /*11a40*/  SEL R7, R38, R7, !P6 ;  /* 0x0000000726077207 */ /* 0x000fd60007000000 */
[--C-:B------:R-:W-:Y:S01]  /*11a50*/  @!P3 IMAD.IADD R81, R81, 0x1, -R5.reuse ;  /* 0x000000015151b824 */ /* 0x100fe200078e0a05 */
[----:B------:R-:W-:Y:S01]  /*11a60*/  ISETP.GT.U32.AND P3, PT, R5, R26, PT ;  /* 0x0000001a0500720c */ /* 0x000fe20003f64070 */
[----:B------:R-:W-:Y:S01]  /*11a70*/  IMAD R2, R7, UR4, RZ ;  /* 0x0000000407027c24 */ /* 0x000fe2000f8e02ff */
[----:B------:R-:W-:Y:S01]  /*11a80*/  STL [R1+0x734], R25 ;  /* 0x0007341901007387 */ /* 0x000fe20000100800 */
[----:B------:R-:W-:Y:S01]  /*11a90*/  ISETP.GE.AND P1, PT, R33, RZ, PT ;  /* 0x000000ff2100720c */ /* 0x000fe20003f26270 */
[----:B------:R-:W0:Y:S02]  /*11aa0*/  LDCU UR4, c[0x0][0x3b0] ;  /* 0x00007600ff0477ac */ /* 0x000e240008000800 */
[----:B------:R-:W-:Y:S04]  /*11ab0*/  STL [R1+0x730], R29 ;  /* 0x0007301d01007387 */ /* 0x000fe80000100800 */
[----:B------:R-:W3:Y:S03]  /*11ac0*/  LDL R32, [R1+0xb70] ;  /* 0x000b700001207983 */ /* 0x000ee60000100800 */
[----:B------:R-:W-:Y:S01]  /*11ad0*/  @!P3 IMAD.IADD R26, R26, 0x1, -R5 ;  /* 0x000000011a1ab824 */ /* 0x000fe200078e0a05 */
[----:B------:R-:W3:Y:S01]  /*11ae0*/  LDL R33, [R1+0xb68] ;  /* 0x000b680001217983 */ /* 0x000ee20000100800 */
[----:B------:R-:W-:-:S03]  /*11af0*/  PRMT R10, RZ, 0x7610, R10 ;  /* 0x00007610ff0a7816 */ /* 0x000fc6000000000a */
[----:B--2---:R1:W-:Y:S02]  /*11b00*/  STL [R1+0x54], R11 ;  /* 0x0000540b01007387 */ /* 0x0043e40000100800 */
[----:B-1----:R-:W-:-:S04]  /*11b10*/  LEA R11, P3, R2, R4, 0x1 ;  /* 0x00000004020b7211 */ /* 0x002fc800078608ff */
[----:B------:R-:W-:Y:S01]  /*11b20*/  LEA.HI.X.SX32 R2, R2, R3, 0x1, P3 ;  /* 0x0000000302027211 */ /* 0x000fe200018f0eff */
[----:B------:R-:W-:-:S04]  /*11b30*/  @P0 IMAD.MOV.U32 R8, RZ, RZ, R11 ;  /* 0x000000ffff080224 */ /* 0x000fc800078e000b */
[----:B------:R-:W-:-:S05]  /*11b40*/  @P0 IMAD.MOV.U32 R9, RZ, RZ, R2 ;  /* 0x000000ffff090224 */ /* 0x000fca00078e0002 */
[----:B------:R1:W2:Y:S01]  /*11b50*/  @P0 LDG.E.U16 R10, desc[UR24][R8.64] ;  /* 0x00000018080a0981 */ /* 0x0002a2000c1e1500 */
[----:B------:R-:W-:-:S13]  /*11b60*/  ISETP.GT.U32.AND P4, PT, R5, R24, PT ;  /* 0x000000180500720c */ /* 0x000fda0003f84070 */
[----:B------:R-:W-:Y:S01]  /*11b70*/  @!P4 IMAD.IADD R24, R24, 0x1, -R5 ;  /* 0x000000011818c824 */ /* 0x000fe200078e0a05 */
[----:B---3--:R-:W-:Y:S01]  /*11b80*/  ISETP.GT.U32.AND P4, PT, R5, R28, PT ;  /* 0x0000001c0500720c */ /* 0x008fe20003f84070 */
[----:B------:R-:W-:Y:S01]  /*11b90*/  IMAD.MOV.U32 R7, RZ, RZ, R81 ;  /* 0x000000ffff077224 */ /* 0x000fe200078e0051 */
[----:B------:R-:W-:-:S03]  /*11ba0*/  SEL R90, R38, R90, !P6 ;  /* 0x0000005a265a7207 */ /* 0x000fc60007000000 */
[----:B------:R-:W-:Y:S01]  /*11bb0*/  @!P1 IMAD.MOV R7, RZ, RZ, -R7 ;  /* 0x000000ffff079224 */ /* 0x000fe200078e0a07 */
[----:B----4-:R-:W-:-:S07]  /*11bc0*/  ISETP.GE.AND P1, PT, R27, RZ, PT ;  /* 0x000000ff1b00720c */ /* 0x010fce0003f26270 */
[----:B------:R-:W-:Y:S01]  /*11bd0*/  @!P4 IMAD.IADD R28, R28, 0x1, -R5 ;  /* 0x000000011c1cc824 */ /* 0x000fe200078e0a05 */
[----:B------:R-:W-:Y:S01]  /*11be0*/  ISETP.GT.U32.AND P4, PT, R5, R26, PT ;  /* 0x0000001a0500720c */ /* 0x000fe20003f84070 */
[----:B------:R-:W-:Y:S01]  /*11bf0*/  IMAD R90, R90, UR5, RZ ;  /* 0x000000055a5a7c24 */ /* 0x000fe2000f8e02ff */
[----:B------:R-:W-:Y:S01]  /*11c00*/  SEL R89, R38, R89, !P6 ;  /* 0x0000005926597207 */ /* 0x000fe20007000000 */
[----:B------:R-:W-:Y:S01]  /*11c10*/  STL [R1+0x754], R11 ;  /* 0x0007540b01007387 */ /* 0x000fe20000100800 */
[----:B------:R-:W-:Y:S01]  /*11c20*/  PRMT R12, RZ, 0x7610, R12 ;  /* 0x00007610ff0c7816 */ /* 0x000fe2000000000c */
[----:B------:R-:W3:Y:S02]  /*11c30*/  LDCU UR5, c[0x0][0x3b0] ;  /* 0x00007600ff0577ac */ /* 0x000ee40008000800 */
[----:B------:R4:W-:Y:S01]  /*11c40*/  STL [R1+0x750], R2 ;  /* 0x0007500201007387 */ /* 0x0009e20000100800 */
[----:B0-----:R-:W-:Y:S01]  /*11c50*/  IMAD R89, R89, UR4, RZ ;  /* 0x0000000459597c24 */ /* 0x001fe2000f8e02ff */
[----:B------:R-:W-:Y:S01]  /*11c60*/  PRMT R23, RZ, 0x7610, R23 ;  /* 0x00007610ff177816 */ /* 0x000fe20000000017 */
[----:B------:R-:W0:Y:S01]  /*11c70*/  LDCU UR4, c[0x0][0x3b0] ;  /* 0x00007600ff0477ac */ /* 0x000e220008000800 */
[----:B------:R-:W3:Y:S02]  /*11c80*/  LDL R27, [R1+0xb60] ;  /* 0x000b6000011b7983 */ /* 0x000ee40000100800 */
[----:B------:R-:W-:Y:S01]  /*11c90*/  @!P4 IMAD.IADD R26, R26, 0x1, -R5 ;  /* 0x000000011a1ac824 */ /* 0x000fe200078e0a05 */
[----:B-1----:R-:W-:Y:S01]  /*11ca0*/  LEA R8, P4, R90, R4, 0x1 ;  /* 0x000000045a087211 */ /* 0x002fe200078808ff */
[----:B----4-:R-:W-:-:S03]  /*11cb0*/  IMAD.MOV.U32 R2, RZ, RZ, R30 ;  /* 0x000000ffff027224 */ /* 0x010fc600078e001e */
[----:B------:R-:W-:Y:S01]  /*11cc0*/  LEA.HI.X.SX32 R9, R90, R3, 0x1, P4 ;  /* 0x000000035a097211 */ /* 0x000fe200020f0eff */
[----:B------:R-:W4:Y:S01]  /*11cd0*/  LDL.LU R30, [R1+0x34] ;  /* 0x00003400011e7983 */ /* 0x000f220000300800 */
[----:B------:R-:W-:-:S03]  /*11ce0*/  @!P1 IMAD.MOV R2, RZ, RZ, -R2 ;  /* 0x000000ffff029224 */ /* 0x000fc600078e0a02 */
[----:B------:R1:W3:Y:S04]  /*11cf0*/  @P0 LDG.E.U16 R12, desc[UR24][R8.64] ;  /* 0x00000018080c0981 */ /* 0x0002e8000c1e1500 */
[----:B--2---:R2:W-:Y:S02]  /*11d00*/  STL [R1+0x50], R10 ;  /* 0x0000500a01007387 */ /* 0x0045e40000100800 */
[----:B--2---:R-:W-:-:S04]  /*11d10*/  LEA R10, P1, R89, R4, 0x1 ;  /* 0x00000004590a7211 */ /* 0x004fc800078208ff */
[----:B------:R-:W-:-:S05]  /*11d20*/  LEA.HI.X.SX32 R11, R89, R3, 0x1, P1 ;  /* 0x00000003590b7211 */ /* 0x000fca00008f0eff */
[----:B------:R-:W2:Y:S01]  /*11d30*/  @P0 LDG.E.U16 R23, desc[UR24][R10.64] ;  /* 0x000000180a170981 */ /* 0x000ea2000c1e1500 */
[----:B------:R-:W-:-:S03]  /*11d40*/  ISETP.GT.U32.AND P3, PT, R5, R28, PT ;  /* 0x0000001c0500720c */ /* 0x000fc60003f64070 */
[----:B------:R1:W-:Y:S01]  /*11d50*/  STL [R1+0x774], R8 ;  /* 0x0007740801007387 */ /* 0x0003e20000100800 */
[----:B------:R-:W-:-:S03]  /*11d60*/  ISETP.GE.AND P1, PT, R33, RZ, PT ;  /* 0x000000ff2100720c */ /* 0x000fc60003f26270 */
[----:B------:R-:W-:Y:S06]  /*11d70*/  STL [R1+0x794], R10 ;  /* 0x0007940a01007387 */ /* 0x000fec0000100800 */
[----:B------:R-:W-:Y:S01]  /*11d80*/  @!P3 IMAD.IADD R28, R28, 0x1, -R5 ;  /* 0x000000011c1cb824 */ /* 0x000fe200078e0a05 */
[----:B------:R-:W-:Y:S01]  /*11d90*/  ISETP.GE.AND P3, PT, R32, RZ, PT ;  /* 0x000000ff2000720c */ /* 0x000fe20003f66270 */
[----:B------:R0:W-:Y:S04]  /*11da0*/  STL [R1+0x770], R9 ;  /* 0x0007700901007387 */ /* 0x0001e80000100800 */
[----:B------:R-:W4:Y:S01]  /*11db0*/  LDL.LU R33, [R1+0x30] ;  /* 0x0000300001217983 */ /* 0x000f220000300800 */
[----:B-1----:R-:W-:-:S03]  /*11dc0*/  IMAD.MOV.U32 R8, RZ, RZ, R24 ;  /* 0x000000ffff087224 */ /* 0x002fc600078e0018 */
[----:B------:R-:W-:Y:S01]  /*11dd0*/  STL [R1+0x790], R11 ;  /* 0x0007900b01007387 */ /* 0x000fe20000100800 */
[----:B0-----:R-:W-:-:S03]  /*11de0*/  SEL R9, R38, R7, !P6 ;  /* 0x0000000726097207 */ /* 0x001fc60007000000 */
[----:B------:R-:W4:Y:S04]  /*11df0*/  LDL R32, [R1+0xb58] ;  /* 0x000b580001207983 */ /* 0x000f280000100800 */
[----:B---3--:R0:W-:Y:S01]  /*11e00*/  STL [R1+0x4c], R12 ;  /* 0x00004c0c01007387 */ /* 0x0081e20000100800 */
[----:B------:R-:W-:Y:S02]  /*11e10*/  @!P3 IMAD.MOV R8, RZ, RZ, -R8 ;  /* 0x000000ffff08b224 */ /* 0x000fe400078e0a08 */
[----:B0-----:R-:W-:Y:S01]  /*11e20*/  IMAD R12, R9, UR16, RZ ;  /* 0x00000010090c7c24 */ /* 0x001fe2000f8e02ff */
[----:B------:R-:W-:Y:S02]  /*11e30*/  PRMT R21, RZ, 0x7610, R21 ;  /* 0x00007610ff157816 */ /* 0x000fe40000000015 */
[----:B------:R-:W-:-:S02]  /*11e40*/  ISETP.GT.U32.AND P4, PT, R5, R93, PT ;  /* 0x0000005d0500720c */ /* 0x000fc40003f84070 */
[----:B------:R-:W-:Y:S01]  /*11e50*/  PRMT R18, RZ, 0x7610, R18 ;  /* 0x00007610ff127816 */ /* 0x000fe20000000012 */
[----:B------:R-:W-:Y:S01]  /*11e60*/  IMAD.MOV.U32 R7, RZ, RZ, R26 ;  /* 0x000000ffff077224 */ /* 0x000fe200078e001a */
[----:B--2---:R0:W-:Y:S01]  /*11e70*/  STL [R1+0x48], R23 ;  /* 0x0000481701007387 */ /* 0x0041e20000100800 */
[----:B------:R-:W-:Y:S01]  /*11e80*/  SEL R9, R38, R2, !P6 ;  /* 0x0000000226097207 */ /* 0x000fe20007000000 */
[----:B------:R-:W1:Y:S01]  /*11e90*/  LDCU UR16, c[0x0][0x3b0] ;  /* 0x00007600ff1077ac */ /* 0x000e620008000800 */
[----:B0-----:R-:W-:-:S04]  /*11ea0*/  LEA R23, P3, R12, R4, 0x1 ;  /* 0x000000040c177211 */ /* 0x001fc800078608ff */
[----:B------:R-:W-:Y:S01]  /*11eb0*/  LEA.HI.X.SX32 R10, R12, R3, 0x1, P3 ;  /* 0x000000030c0a7211 */ /* 0x000fe200018f0eff */
[----:B------:R-:W-:Y:S04]  /*11ec0*/  STL [R1+0x7b4], R23 ;  /* 0x0007b41701007387 */ /* 0x000fe80000100800 */
[----:B------:R0:W-:Y:S01]  /*11ed0*/  STL [R1+0x7b0], R10 ;  /* 0x0007b00a01007387 */ /* 0x0001e20000100800 */
[----:B------:R-:W-:Y:S02]  /*11ee0*/  @P0 IMAD.MOV.U32 R11, RZ, RZ, R10 ;  /* 0x000000ffff0b0224 */ /* 0x000fe400078e000a */
[----:B0-----:R-:W-:-:S05]  /*11ef0*/  @P0 IMAD.MOV.U32 R10, RZ, RZ, R23 ;  /* 0x000000ffff0a0224 */ /* 0x001fca00078e0017 */
[----:B------:R0:W2:Y:S01]  /*11f00*/  @P0 LDG.E.U16 R21, desc[UR24][R10.64] ;  /* 0x000000180a150981 */ /* 0x0000a2000c1e1500 */
[----:B------:R-:W-:Y:S01]  /*11f10*/  @!P4 IMAD.IADD R93, R93, 0x1, -R5 ;  /* 0x000000015d5dc824 */ /* 0x000fe200078e0a05 */
[----:B------:R-:W-:Y:S01]  /*11f20*/  ISETP.GE.AND P4, PT, R27, RZ, PT ;  /* 0x000000ff1b00720c */ /* 0x000fe20003f86270 */
[----:B------:R-:W-:Y:S02]  /*11f30*/  IMAD.MOV.U32 R2, RZ, RZ, R28 ;  /* 0x000000ffff027224 */ /* 0x000fe400078e001c */
[----:B------:R-:W-:Y:S01]  /*11f40*/  IMAD R9, R9, UR4, RZ ;  /* 0x0000000409097c24 */ /* 0x000fe2000f8e02ff */
[----:B------:R-:W3:Y:S01]  /*11f50*/  LDL R28, [R1+0xe04] ;  /* 0x000e0400011c7983 */ /* 0x000ee20000100800 */
[----:B----4-:R-:W-:Y:S01]  /*11f60*/  ISETP.GT.U32.AND P3, PT, R5, R30, PT ;  /* 0x0000001e0500720c */ /* 0x010fe20003f64070 */
[----:B------:R-:W-:Y:S01]  /*11f70*/  @!P1 IMAD.MOV R7, RZ, RZ, -R7 ;  /* 0x000000ffff079224 */ /* 0x000fe200078e0a07 */
[----:B------:R-:W4:Y:S06]  /*11f80*/  LDCU UR4, c[0x0][0x3b0] ;  /* 0x00007600ff0477ac */ /* 0x000f2c0008000800 */
[----:B------:R-:W-:Y:S01]  /*11f90*/  @!P4 IMAD.MOV R2, RZ, RZ, -R2 ;  /* 0x000000ffff02c224 */ /* 0x000fe200078e0a02 */
[----:B0-----:R-:W-:Y:S01]  /*11fa0*/  SEL R10, R38, R8, !P6 ;  /* 0x00000008260a7207 */ /* 0x001fe20007000000 */
[----:B--2---:R0:W-:Y:S02]  /*11fb0*/  STL [R1+0x44], R21 ;  /* 0x0000441501007387 */ /* 0x0041e40000100800 */
[----:B0-----:R-:W-:-:S04]  /*11fc0*/  LEA R21, P4, R9, R4, 0x1 ;  /* 0x0000000409157211 */ /* 0x001fc800078808ff */
[----:B------:R-:W-:Y:S01]  /*11fd0*/  LEA.HI.X.SX32 R23, R9, R3, 0x1, P4 ;  /* 0x0000000309177211 */ /* 0x000fe200020f0eff */
[----:B------:R-:W-:-:S04]  /*11fe0*/  @P0 IMAD.MOV.U32 R8, RZ, RZ, R21 ;  /* 0x000000ffff080224 */ /* 0x000fc800078e0015 */
[----:B------:R-:W-:-:S05]  /*11ff0*/  @P0 IMAD.MOV.U32 R9, RZ, RZ, R23 ;  /* 0x000000ffff090224 */ /* 0x000fca00078e0017 */
[----:B------:R0:W2:Y:S01]  /*12000*/  @P0 LDG.E.U16 R18, desc[UR24][R8.64] ;  /* 0x0000001808120981 */ /* 0x0000a2000c1e1500 */
[C---:B------:R-:W-:Y:S01]  /*12010*/  ISETP.GT.U32.AND P1, PT, R5.reuse, R93, PT ;  /* 0x0000005d0500720c */ /* 0x040fe20003f24070 */
[--C-:B------:R-:W-:Y:S01]  /*12020*/  @!P3 IMAD.IADD R30, R30, 0x1, -R5.reuse ;  /* 0x000000011e1eb824 */ /* 0x100fe200078e0a05 */
[----:B------:R-:W-:Y:S01]  /*12030*/  ISETP.GE.AND P3, PT, R32, RZ, PT ;  /* 0x000000ff2000720c */ /* 0x000fe20003f66270 */
[----:B------:R-:W-:Y:S01]  /*12040*/  IMAD R10, R10, UR5, RZ ;  /* 0x000000050a0a7c24 */ /* 0x000fe2000f8e02ff */
[----:B------:R-:W-:Y:S01]  /*12050*/  SEL R7, R38, R7, !P6 ;  /* 0x0000000726077207 */ /* 0x000fe20007000000 */
[----:B------:R-:W-:Y:S01]  /*12060*/  STL [R1+0x7d4], R21 ;  /* 0x0007d41501007387 */ /* 0x000fe20000100800 */
[----:B------:R-:W-:Y:S01]  /*12070*/  ISETP.GT.U32.AND P4, PT, R5, R30, PT ;  /* 0x0000001e0500720c */ /* 0x000fe20003f84070 */
[----:B------:R-:W0:Y:S02]  /*12080*/  LDCU UR5, c[0x0][0x3b0] ;  /* 0x00007600ff0577ac */ /* 0x000e240008000800 */
[----:B------:R-:W3:Y:S04]  /*12090*/  LDL R32, [R1+0xb50] ;  /* 0x000b500001207983 */ /* 0x000ee80000100800 */
[----:B------:R-:W-:Y:S01]  /*120a0*/  @!P1 IMAD.IADD R93, R93, 0x1, -R5 ;  /* 0x000000015d5d9824 */ /* 0x000fe200078e0a05 */
[----:B------:R1:W-:Y:S01]  /*120b0*/  STL [R1+0x7d0], R23 ;  /* 0x0007d01701007387 */ /* 0x0003e20000100800 */
[----:B----4-:R-:W-:Y:S01]  /*120c0*/  IMAD R7, R7, UR4, RZ ;  /* 0x0000000407077c24 */ /* 0x010fe2000f8e02ff */
[----:B------:R-:W-:Y:S01]  /*120d0*/  PRMT R22, RZ, 0x7610, R22 ;  /* 0x00007610ff167816 */ /* 0x000fe20000000016 */
[----:B------:R-:W-:Y:S01]  /*120e0*/  @!P3 IMAD.MOV R93, RZ, RZ, -R93 ;  /* 0x000000ffff5db224 */ /* 0x000fe200078e0a5d */
[----:B------:R-:W4:Y:S01]  /*120f0*/  LDL R27, [R1+0xb48] ;  /* 0x000b4800011b7983 */ /* 0x000f220000100800 */
[----:B------:R-:W-:Y:S01]  /*12100*/  @!P4 IMAD.IADD R30, R30, 0x1, -R5 ;  /* 0x000000011e1ec824 */ /* 0x000fe200078e0a05 */
[----:B------:R-:W-:Y:S01]  /*12110*/  PRMT R11, RZ, 0x7610, R11 ;  /* 0x00007610ff0b7816 */ /* 0x000fe2000000000b */
[----:B------:R-:W2:Y:S01]  /*12120*/  LDCU UR4, c[0x0][0x3b0] ;  /* 0x00007600ff0477ac */ /* 0x000ea20008000800 */
[----:B-1----:R-:W-:-:S04]  /*12130*/  LEA R23, P3, R10, R4, 0x1 ;  /* 0x000000040a177211 */ /* 0x002fc800078608ff */
[----:B------:R-:W-:Y:S01]  /*12140*/  LEA.HI.X.SX32 R24, R10, R3, 0x1, P3 ;  /* 0x000000030a187211 */ /* 0x000fe200018f0eff */
[----:B0-----:R-:W-:-:S04]  /*12150*/  @P0 IMAD.MOV.U32 R8, RZ, RZ, R23 ;  /* 0x000000ffff080224 */ /* 0x001fc800078e0017 */
[----:B------:R-:W-:-:S05]  /*12160*/  @P0 IMAD.MOV.U32 R9, RZ, RZ, R24 ;  /* 0x000000ffff090224 */ /* 0x000fca00078e0018 */
[----:B------:R0:W3:Y:S04]  /*12170*/  @P0 LDG.E.U16 R22, desc[UR24][R8.64] ;  /* 0x0000001808160981 */ /* 0x0000e8000c1e1500 */
[----:B--2---:R1:W-:Y:S02]  /*12180*/  STL [R1+0x40], R18 ;  /* 0x0000401201007387 */ /* 0x0043e40000100800 */
[----:B-1----:R-:W-:-:S04]  /*12190*/  LEA R18, P4, R7, R4, 0x1 ;  /* 0x0000000407127211 */ /* 0x002fc800078808ff */
[----:B------:R-:W-:Y:S01]  /*121a0*/  LEA.HI.X.SX32 R21, R7, R3, 0x1, P4 ;  /* 0x0000000307157211 */ /* 0x000fe200020f0eff */
[----:B0-----:R-:W-:-:S04]  /*121b0*/  @P0 IMAD.MOV.U32 R8, RZ, RZ, R18 ;  /* 0x000000ffff080224 */ /* 0x001fc800078e0012 */
[----:B------:R-:W-:-:S05]  /*121c0*/  @P0 IMAD.MOV.U32 R9, RZ, RZ, R21 ;  /* 0x000000ffff090224 */ /* 0x000fca00078e0015 */
[----:B------:R-:W2:Y:S01]  /*121d0*/  @P0 LDG.E.U16 R11, desc[UR24][R8.64] ;  /* 0x00000018080b0981 */ /* 0x000ea2000c1e1500 */
[C---:B------:R-:W-:Y:S02]  /*121e0*/  ISETP.GT.U32.AND P1, PT, R5.reuse, R33, PT ;  /* 0x000000210500720c */ /* 0x040fe40003f24070 */
[----:B------:R-:W-:-:S11]  /*121f0*/  ISETP.GT.U32.AND P3, PT, R5, R88, PT ;  /* 0x000000580500720c */ /* 0x000fd60003f64070 */
[----:B------:R-:W-:-:S05]  /*12200*/  @!P1 IMAD.IADD R33, R33, 0x1, -R5 ;  /* 0x0000000121219824 */ /* 0x000fca00078e0a05 */
[----:B------:R-:W-:Y:S02]  /*12210*/  ISETP.GT.U32.AND P1, PT, R5, R33, PT ;  /* 0x000000210500720c */ /* 0x000fe40003f24070 */
[----:B------:R-:W-:Y:S01]  /*12220*/  SEL R2, R38, R2, !P6 ;  /* 0x0000000226027207 */ /* 0x000fe20007000000 */
[----:B------:R-:W-:Y:S01]  /*12230*/  STL [R1+0x7f4], R23 ;  /* 0x0007f41701007387 */ /* 0x000fe20000100800 */
[----:B---3--:R-:W-:-:S03]  /*12240*/  ISETP.GE.AND P4, PT, R28, RZ, PT ;  /* 0x000000ff1c00720c */ /* 0x008fc60003f86270 */
[----:B------:R0:W-:Y:S01]  /*12250*/  STL [R1+0x814], R18 ;  /* 0x0008141201007387 */ /* 0x0001e20000100800 */
[----:B------:R-:W-:Y:S01]  /*12260*/  IMAD R2, R2, UR16, RZ ;  /* 0x0000001002027c24 */ /* 0x000fe2000f8e02ff */
[----:B------:R-:W-:Y:S01]  /*12270*/  SEL R93, R38, R93, !P6 ;  /* 0x0000005d265d7207 */ /* 0x000fe20007000000 */
[--C-:B------:R-:W-:Y:S01]  /*12280*/  @!P3 IMAD.IADD R88, R88, 0x1, -R5.reuse ;  /* 0x000000015858b824 */ /* 0x100fe200078e0a05 */
[----:B------:R-:W-:Y:S01]  /*12290*/  STL [R1+0x7f0], R24 ;  /* 0x0007f01801007387 */ /* 0x000fe20000100800 */
[----:B------:R-:W-:Y:S01]  /*122a0*/  IMAD.MOV.U32 R7, RZ, RZ, R30 ;  /* 0x000000ffff077224 */ /* 0x000fe200078e001e */
[----:B------:R-:W-:Y:S01]  /*122b0*/  PRMT R20, RZ, 0x7610, R20 ;  /* 0x00007610ff147816 */ /* 0x000fe20000000014 */
[----:B------:R-:W-:Y:S01]  /*122c0*/  @!P1 IMAD.IADD R33, R33, 0x1, -R5 ;  /* 0x0000000121219824 */ /* 0x000fe200078e0a05 */
[----:B------:R-:W3:Y:S01]  /*122d0*/  LDL.LU R28, [R1+0x288] ;  /* 0x00028800011c7983 */ /* 0x000ee20000300800 */
[----:B------:R-:W-:Y:S01]  /*122e0*/  ISETP.GE.AND P1, PT, R32, RZ, PT ;  /* 0x000000ff2000720c */ /* 0x000fe20003f26270 */
[----:B------:R-:W1:Y:S02]  /*122f0*/  LDCU UR16, c[0x0][0x3b0] ;  /* 0x00007600ff1077ac */ /* 0x000e640008000800 */
[----:B------:R-:W-:Y:S01]  /*12300*/  STL [R1+0x810], R21 ;  /* 0x0008101501007387 */ /* 0x000fe20000100800 */
[----:B------:R-:W-:-:S03]  /*12310*/  LEA R10, P3, R2, R4, 0x1 ;  /* 0x00000004020a7211 */ /* 0x000fc600078608ff */
[----:B------:R-:W3:Y:S04]  /*12320*/  LDL R32, [R1+0xb40] ;  /* 0x000b400001207983 */ /* 0x000ee80000100800 */
[----:B------:R-:W3:Y:S01]  /*12330*/  LDL.LU R9, [R1+0x220] ;  /* 0x0002200001097983 */ /* 0x000ee20000300800 */
[----:B------:R-:W-:Y:S01]  /*12340*/  LEA.HI.X.SX32 R2, R2, R3, 0x1, P3 ;  /* 0x0000000302027211 */ /* 0x000fe200018f0eff */
[----:B------:R-:W-:Y:S02]  /*12350*/  IMAD R93, R93, UR17, RZ ;  /* 0x000000115d5d7c24 */ /* 0x000fe4000f8e02ff */
[----:B------:R1:W-:Y:S01]  /*12360*/  STL [R1+0x3c], R22 ;  /* 0x00003c1601007387 */ /* 0x0003e20000100800 */
[----:B------:R-:W-:Y:S02]  /*12370*/  @!P1 IMAD.MOV R7, RZ, RZ, -R7 ;  /* 0x000000ffff079224 */ /* 0x000fe400078e0a07 */
[----:B0-----:R-:W-:Y:S01]  /*12380*/  LEA R18, P1, R93, R4, 0x1 ;  /* 0x000000045d127211 */ /* 0x001fe200078208ff */
[----:B-1----:R-:W4:Y:S04]  /*12390*/  LDL.LU R22, [R1+0x2a4] ;  /* 0x0002a40001167983 */ /* 0x002f280000300800 */
[----:B------:R-:W-:Y:S04]  /*123a0*/  STL [R1+0x834], R10 ;  /* 0x0008340a01007387 */ /* 0x000fe80000100800 */
[----:B------:R-:W-:Y:S01]  /*123b0*/  STL [R1+0x830], R2 ;  /* 0x0008300201007387 */ /* 0x000fe20000100800 */
[----:B------:R-:W-:-:S03]  /*123c0*/  PRMT R12, RZ, 0x7610, R12 ;  /* 0x00007610ff0c7816 */ /* 0x000fc6000000000c */
[----:B--2---:R0:W-:Y:S04]  /*123d0*/  STL [R1+0x38], R11 ;  /* 0x0000380b01007387 */ /* 0x0041e80000100800 */
[----:B------:R-:W2:Y:S01]  /*123e0*/  LDL R81, [R1+0xdf0] ;  /* 0x000df00001517983 */ /* 0x000ea20000100800 */
[----:B0-----:R-:W-:-:S03]  /*123f0*/  @P0 IMAD.MOV.U32 R11, RZ, RZ, R2 ;  /* 0x000000ffff0b0224 */ /* 0x001fc600078e0002 */
[----:B------:R-:W-:Y:S04]  /*12400*/  STL [R1+0x854], R18 ;  /* 0x0008541201007387 */ /* 0x000fe80000100800 */
[----:B------:R0:W2:Y:S01]  /*12410*/  @P0 LDG.E.U16 R20, desc[UR24][R10.64] ;  /* 0x000000180a140981 */ /* 0x0000a2000c1e1500 */
[----:B------:R-:W-:-:S03]  /*12420*/  IMAD.MOV.U32 R2, RZ, RZ, R33 ;  /* 0x000000ffff027224 */ /* 0x000fc600078e0021 */
[----:B------:R-:W2:Y:S04]  /*12430*/  LDL R24, [R1+0xdb8] ;  /* 0x000db80001187983 */ /* 0x000ea80000100800 */
[----:B------:R-:W2:Y:S01]  /*12440*/  LDL.LU R33, [R1+0x6c] ;  /* 0x00006c0001217983 */ /* 0x000ea20000300800 */
[----:B0-----:R-:W-:-:S05]  /*12450*/  LEA.HI.X.SX32 R10, R93, R3, 0x1, P1 ;  /* 0x000000035d0a7211 */ /* 0x001fca00008f0eff */
[----:B------:R0:W-:Y:S01]  /*12460*/  STL [R1+0x850], R10 ;  /* 0x0008500a01007387 */ /* 0x0001e20000100800 */
[----:B------:R-:W-:Y:S01]  /*12470*/  @P0 IMAD.MOV.U32 R11, RZ, RZ, R10 ;  /* 0x000000ffff0b0224 */ /* 0x000fe200078e000a */
[----:B------:R-:W-:Y:S01]  /*12480*/  ISETP.GT.U32.AND P3, PT, R5, R88, PT ;  /* 0x000000580500720c */ /* 0x000fe20003f64070 */
[----:B---3--:R-:W-:Y:S01]  /*12490*/  @!P4 IMAD.MOV R9, RZ, RZ, -R9 ;  /* 0x000000ffff09c224 */ /* 0x008fe200078e0a09 */
[----:B------:R-:W-:Y:S01]  /*124a0*/  SEL R7, R38, R7, !P6 ;  /* 0x0000000726077207 */ /* 0x000fe20007000000 */
[----:B0-----:R-:W-:Y:S01]  /*124b0*/  @P0 IMAD.MOV.U32 R10, RZ, RZ, R18 ;  /* 0x000000ffff0a0224 */ /* 0x001fe200078e0012 */
[----:B------:R-:W-:Y:S01]  /*124c0*/  ISETP.GE.AND P1, PT, R32, RZ, PT ;  /* 0x000000ff2000720c */ /* 0x000fe20003f26270 */
[----:B------:R-:W3:Y:S04]  /*124d0*/  LDL R26, [R1+0xda0] ;  /* 0x000da000011a7983 */ /* 0x000ee80000100800 */
[----:B------:R0:W2:Y:S01]  /*124e0*/  @P0 LDG.E.U16 R12, desc[UR24][R10.64] ;  /* 0x000000180a0c0981 */ /* 0x0000a2000c1e1500 */
[----:B----4-:R-:W-:Y:S01]  /*124f0*/  ISETP.GE.AND P4, PT, R27, RZ, PT ;  /* 0x000000ff1b00720c */ /* 0x010fe20003f86270 */
[----:B------:R-:W-:-:S02]  /*12500*/  IMAD R7, R7, UR4, RZ ;  /* 0x0000000407077c24 */ /* 0x000fc4000f8e02ff */
[----:B------:R-:W4:Y:S01]  /*12510*/  LDL R30, [R1+0xdf8] ;  /* 0x000df800011e7983 */ /* 0x000f220000100800 */
[----:B------:R-:W-:-:S03]  /*12520*/  @!P3 IMAD.IADD R88, R88, 0x1, -R5 ;  /* 0x000000015858b824 */ /* 0x000fc600078e0a05 */
[----:B------:R-:W3:Y:S06]  /*12530*/  LDL.LU R32, [R1+0x70] ;  /* 0x0000700001207983 */ /* 0x000eec0000300800 */
[----:B------:R-:W-:Y:S01]  /*12540*/  @!P4 IMAD.MOV R2, RZ, RZ, -R2 ;  /* 0x000000ffff02c224 */ /* 0x000fe200078e0a02 */
[----:B------:R-:W-:Y:S01]  /*12550*/  ISETP.GT.U32.AND P4, PT, R5, R28, PT ;  /* 0x0000001c0500720c */ /* 0x000fe20003f84070 */
[----:B------:R-:W3:Y:S03]  /*12560*/  LDL.LU R27, [R1+0x2a8] ;  /* 0x0002a800011b7983 */ /* 0x000ee60000300800 */
[----:B------:R-:W-:-:S05]  /*12570*/  SEL R2, R38, R2, !P6 ;  /* 0x0000000226027207 */ /* 0x000fca0007000000 */
[----:B------:R-:W-:Y:S01]  /*12580*/  IMAD R2, R2, UR5, RZ ;  /* 0x0000000502027c24 */ /* 0x000fe2000f8e02ff */
[----:B0-----:R-:W-:-:S03]  /*12590*/  LEA R10, P3, R7, R4, 0x1 ;  /* 0x00000004070a7211 */ /* 0x001fc600078608ff */
[----:B------:R-:W-:Y:S01]  /*125a0*/  @!P4 IMAD.IADD R28, R28, 0x1, -R5 ;  /* 0x000000011c1cc824 */ /* 0x000fe200078e0a05 */
[----:B------:R-:W-:Y:S02]  /*125b0*/  PRMT R15, RZ, 0x7610, R15 ;  /* 0x00007610ff0f7816 */ /* 0x000fe4000000000f */
[----:B------:R-:W-:Y:S02]  /*125c0*/  LEA.HI.X.SX32 R11, R7, R3, 0x1, P3 ;  /* 0x00000003070b7211 */ /* 0x000fe400018f0eff */
[----:B------:R-:W-:-:S03]  /*125d0*/  PRMT R8, RZ, 0x7610, R8 ;  /* 0x00007610ff087816 */ /* 0x000fc60000000008 */
[----:B------:R0:W3:Y:S04]  /*125e0*/  @P0 LDG.E.U16 R15, desc[UR24][R10.64] ;  /* 0x000000180a0f0981 */ /* 0x0000e8000c1e1500 */
[----:B--2---:R1:W-:Y:S04]  /*125f0*/  STL [R1+0x30], R12 ;  /* 0x0000300c01007387 */ /* 0x0043e80000100800 */
[----:B------:R-:W-:Y:S01]  /*12600*/  STL [R1+0x34], R20 ;  /* 0x0000341401007387 */ /* 0x000fe20000100800 */
[----:B-1----:R-:W-:-:S03]  /*12610*/  LEA R12, P4, R2, R4, 0x1 ;  /* 0x00000004020c7211 */ /* 0x002fc600078808ff */
[----:B------:R0:W-:Y:S01]  /*12620*/  STL [R1+0x86c], R10 ;  /* 0x00086c0a01007387 */ /* 0x0001e20000100800 */
[----:B------:R-:W-:-:S03]  /*12630*/  LEA.HI.X.SX32 R2, R2, R3, 0x1, P4 ;  /* 0x0000000302027211 */ /* 0x000fc600020f0eff */
[----:B------:R-:W-:Y:S04]  /*12640*/  STL [R1+0x884], R12 ;  /* 0x0008840c01007387 */ /* 0x000fe80000100800 */
[----:B------:R1:W-:Y:S01]  /*12650*/  STL [R1+0x868], R11 ;  /* 0x0008680b01007387 */ /* 0x0003e20000100800 */
[----:B0-----:R-:W-:Y:S02]  /*12660*/  @P0 IMAD.MOV.U32 R10, RZ, RZ, R12 ;  /* 0x000000ffff0a0224 */ /* 0x001fe400078e000c */
[----:B-1----:R-:W-:-:S05]  /*12670*/  @P0 IMAD.MOV.U32 R11, RZ, RZ, R2 ;  /* 0x000000ffff0b0224 */ /* 0x002fca00078e0002 */
[----:B------:R-:W2:Y:S04]  /*12680*/  @P0 LDG.E.U16 R8, desc[UR24][R10.64] ;  /* 0x000000180a080981 */ /* 0x000ea8000c1e1500 */
[----:B------:R0:W-:Y:S04]  /*12690*/  STL [R1+0x880], R2 ;  /* 0x0008800201007387 */ /* 0x0001e80000100800 */
[----:B0-----:R-:W3:Y:S04]  /*126a0*/  LDL.LU R2, [R1+0x224] ;  /* 0x0002240001027983 */ /* 0x001ee80000300800 */
[----:B--2---:R0:W-:Y:S04]  /*126b0*/  STL [R1+0x28], R8 ;  /* 0x0000280801007387 */ /* 0x0041e80000100800 */
[----:B0-----:R-:W2:Y:S01]  /*126c0*/  LDL.LU R8, [R1+0x228] ;  /* 0x0002280001087983 */ /* 0x001ea20000300800 */
[----:B------:R-:W-:Y:S01]  /*126d0*/  @!P1 IMAD.MOV R88, RZ, RZ, -R88 ;  /* 0x000000ffff589224 */ /* 0x000fe200078e0a58 */
[----:B------:R-:W-:-:S02]  /*126e0*/  ISETP.GE.AND P1, PT, R81, RZ, PT ;  /* 0x000000ff5100720c */ /* 0x000fc40003f26270 */
[----:B------:R-:W-:Y:S02]  /*126f0*/  ISETP.GE.AND P4, PT, R24, RZ, PT ;  /* 0x000000ff1800720c */ /* 0x000fe40003f86270 */
[C---:B------:R-:W-:Y:S02]  /*12700*/  SEL R88, R38.reuse, R88, !P6 ;  /* 0x0000005826587207 */ /* 0x040fe40007000000 */
[----:B------:R-:W-:Y:S02]  /*12710*/  SEL R7, R38, R33, !P6 ;  /* 0x0000002126077207 */ /* 0x000fe40007000000 */
[----:B------:R-:W4:Y:S01]  /*12720*/  LDL R33, [R1+0xdd0] ;  /* 0x000dd00001217983 */ /* 0x000f220000100800 */
[----:B------:R-:W-:Y:S02]  /*12730*/  IMAD R88, R88, UR16, RZ ;  /* 0x0000001058587c24 */ /* 0x000fe4000f8e02ff */
[----:B------:R-:W-:Y:S01]  /*12740*/  IMAD R7, R7, UR13, RZ ;  /* 0x0000000d07077c24 */ /* 0x000fe2000f8e02ff */
[----:B---3--:R0:W-:Y:S01]  /*12750*/  STL [R1+0x2c], R15 ;  /* 0x00002c0f01007387 */ /* 0x0081e20000100800 */
[----:B------:R-:W-:Y:S01]  /*12760*/  @!P1 IMAD.MOV R2, RZ, RZ, -R2 ;  /* 0x000000ffff029224 */ /* 0x000fe200078e0a02 */
[----:B------:R-:W-:-:S02]  /*12770*/  LEA R10, P1, R88, R4, 0x1 ;  /* 0x00000004580a7211 */ /* 0x000fc400078208ff */
[----:B------:R-:W-:Y:S02]  /*12780*/  PRMT R19, RZ, 0x7610, R19 ;  /* 0x00007610ff137816 */ /* 0x000fe40000000013 */
[----:B------:R-:W-:Y:S01]  /*12790*/  LEA.HI.X.SX32 R11, R88, R3, 0x1, P1 ;  /* 0x00000003580b7211 */ /* 0x000fe200008f0eff */
[----:B------:R1:W-:Y:S01]  /*127a0*/  STL [R1+0x89c], R10 ;  /* 0x00089c0a01007387 */ /* 0x0003e20000100800 */
[----:B------:R-:W-:-:S03]  /*127b0*/  PRMT R13, RZ, 0x7610, R13 ;  /* 0x00007610ff0d7816 */ /* 0x000fc6000000000d */
[----:B------:R1:W3:Y:S01]  /*127c0*/  @P0 LDG.E.U16 R19, desc[UR24][R10.64] ;  /* 0x000000180a130981 */ /* 0x0002e2000c1e1500 */
[----:B--2---:R-:W-:Y:S01]  /*127d0*/  @!P4 IMAD.MOV R8, RZ, RZ, -R8 ;  /* 0x000000ffff08c224 */ /* 0x004fe200078e0a08 */
[----:B0-----:R-:W-:-:S04]  /*127e0*/  LEA R15, P4, R7, R4, 0x1 ;  /* 0x00000004070f7211 */ /* 0x001fc800078808ff */
[----:B------:R-:W-:Y:S01]  /*127f0*/  LEA.HI.X.SX32 R18, R7, R3, 0x1, P4 ;  /* 0x0000000307127211 */ /* 0x000fe200020f0eff */
[----:B------:R-:W-:Y:S01]  /*12800*/  STL [R1+0x200], R15 ;  /* 0x0002000f01007387 */ /* 0x000fe20000100800 */
[----:B-1----:R-:W-:-:S03]  /*12810*/  @P0 IMAD.MOV.U32 R10, RZ, RZ, R15 ;  /* 0x000000ffff0a0224 */ /* 0x002fc600078e000f */
[----:B------:R0:W-:Y:S04]  /*12820*/  STL [R1+0x898], R11 ;  /* 0x0008980b01007387 */ /* 0x0001e80000100800 */
[----:B------:R-:W-:Y:S04]  /*12830*/  STL [R1+0x1dc], R18 ;  /* 0x0001dc1201007387 */ /* 0x000fe80000100800 */
[----:B------:R-:W2:Y:S01]  /*12840*/  LDL.LU R7, [R1+0x23c] ;  /* 0x00023c0001077983 */ /* 0x000ea20000300800 */
[----:B0-----:R-:W-:-:S05]  /*12850*/  @P0 IMAD.MOV.U32 R11, RZ, RZ, R18 ;  /* 0x000000ffff0b0224 */ /* 0x001fca00078e0012 */
[----:B------:R0:W3:Y:S01]  /*12860*/  @P0 LDG.E.U16 R13, desc[UR24][R10.64] ;  /* 0x000000180a0d0981 */ /* 0x0000e2000c1e1500 */
[----:B------:R-:W-:Y:S02]  /*12870*/  ISETP.GE.AND P1, PT, R26, RZ, PT ;  /* 0x000000ff1a00720c */ /* 0x000fe40003f26270 */
[----:B------:R-:W-:Y:S02]  /*12880*/  SEL R12, R38, R32, !P6 ;  /* 0x00000020260c7207 */ /* 0x000fe40007000000 */
[----:B----4-:R-:W-:Y:S02]  /*12890*/  ISETP.GE.AND P4, PT, R30, RZ, PT ;  /* 0x000000ff1e00720c */ /* 0x010fe40003f86270 */
[----:B------:R-:W4:Y:S01]  /*128a0*/  LDL.LU R30, [R1+0x2c4] ;  /* 0x0002c400011e7983 */ /* 0x000f220000300800 */
[----:B------:R-:W-:-:S03]  /*128b0*/  IMAD R12, R12, UR13, RZ ;  /* 0x0000000d0c0c7c24 */ /* 0x000fc6000f8e02ff */
[----:B------:R-:W4:Y:S04]  /*128c0*/  LDL R81, [R1+0xdb4] ;  /* 0x000db40001517983 */ /* 0x000f280000100800 */
[----:B------:R-:W4:Y:S04]  /*128d0*/  LDL.LU R10, [R1+0x240] ;  /* 0x00024000010a7983 */ /* 0x000f280000300800 */
[----:B------:R-:W4:Y:S01]  /*128e0*/  LDL R26, [R1+0xd78] ;  /* 0x000d7800011a7983 */ /* 0x000f220000100800 */
[----:B0-----:R-:W-:Y:S01]  /*128f0*/  PRMT R11, RZ, 0x7610, R11 ;  /* 0x00007610ff0b7816 */ /* 0x001fe2000000000b */
[----:B--2---:R-:W-:-:S02]  /*12900*/  @!P1 IMAD.MOV R7, RZ, RZ, -R7 ;  /* 0x000000ffff079224 */ /* 0x004fc400078e0a07 */
[----:B---3--:R0:W-:Y:S02]  /*12910*/  STL [R1+0x20], R13 ;  /* 0x0000200d01007387 */ /* 0x0081e40000100800 */
[----:B0-----:R-:W-:-:S04]  /*12920*/  LEA R13, P1, R12, R4, 0x1 ;  /* 0x000000040c0d7211 */ /* 0x001fc800078208ff */
[----:B------:R-:W-:Y:S01]  /*12930*/  LEA.HI.X.SX32 R15, R12, R3, 0x1, P1 ;  /* 0x000000030c0f7211 */ /* 0x000fe200008f0eff */
[----:B------:R0:W-:Y:S01]  /*12940*/  STL [R1+0x220], R13 ;  /* 0x0002200d01007387 */ /* 0x0001e20000100800 */
[----:B------:R-:W-:-:S03]  /*12950*/  @P0 IMAD.MOV.U32 R12, RZ, RZ, R13 ;  /* 0x000000ffff0c0224 */ /* 0x000fc600078e000d */
[----:B0-----:R-:W-:-:S05]  /*12960*/  @P0 IMAD.MOV.U32 R13, RZ, RZ, R15 ;  /* 0x000000ffff0d0224 */ /* 0x001fca00078e000f */
[----:B------:R-:W2:Y:S01]  /*12970*/  @P0 LDG.E.U16 R11, desc[UR24][R12.64] ;  /* 0x000000180c0b0981 */ /* 0x000ea2000c1e1500 */
[----:B------:R-:W-:-:S13]  /*12980*/  ISETP.GT.U32.AND P3, PT, R5, R22, PT ;  /* 0x000000160500720c */ /* 0x000fda0003f64070 */
[----:B------:R-:W-:Y:S01]  /*12990*/  @!P3 IMAD.IADD R22, R22, 0x1, -R5 ;  /* 0x000000011616b824 */ /* 0x000fe200078e0a05 */
[----:B------:R-:W-:Y:S01]  /*129a0*/  ISETP.GT.U32.AND P3, PT, R5, R27, PT ;  /* 0x0000001b0500720c */ /* 0x000fe20003f64070 */
[----:B----4-:R-:W-:Y:S01]  /*129b0*/  @!P4 IMAD.MOV R10, RZ, RZ, -R10 ;  /* 0x000000ffff0ac224 */ /* 0x010fe200078e0a0a */
[C---:B------:R-:W-:Y:S01]  /*129c0*/  SEL R9, R38.reuse, R9, !P6 ;  /* 0x0000000926097207 */ /* 0x040fe20007000000 */
[----:B------:R0:W-:Y:S04]  /*129d0*/  STL [R1+0x21c], R15 ;  /* 0x00021c0f01007387 */ /* 0x0001e80000100800 */
[----:B------:R-:W3:Y:S01]  /*129e0*/  LDL R24, [R1+0xd2c] ;  /* 0x000d2c0001187983 */ /* 0x000ee20000100800 */
[----:B------:R-:W-:-:S03]  /*129f0*/  SEL R2, R38, R2, !P6 ;  /* 0x0000000226027207 */ /* 0x000fc60007000000 */
[----:B------:R-:W4:Y:S02]  /*12a00*/  LDL.LU R32, [R1+0x2c8] ;  /* 0x0002c80001207983 */ /* 0x000f240000300800 */
[----:B------:R-:W-:Y:S01]  /*12a10*/  @!P3 IMAD.IADD R27, R27, 0x1, -R5 ;  /* 0x000000011b1bb824 */ /* 0x000fe200078e0a05 */
[----:B------:R-:W-:-:S04]  /*12a20*/  ISETP.GT.U32.AND P3, PT, R5, R22, PT ;  /* 0x000000160500720c */ /* 0x000fc80003f64070 */
[----:B------:R-:W-:Y:S01]  /*12a30*/  ISETP.GT.U32.AND P4, PT, R5, R27, PT ;  /* 0x0000001b0500720c */ /* 0x000fe20003f84070 */
[----:B------:R-:W-:-:S08]  /*12a40*/  IMAD R2, R2, UR13, RZ ;  /* 0x0000000d02027c24 */ /* 0x000fd0000f8e02ff */
[----:B------:R-:W-:Y:S01]  /*12a50*/  @!P3 IMAD.IADD R22, R22, 0x1, -R5 ;  /* 0x000000011616b824 */ /* 0x000fe200078e0a05 */
[----:B------:R-:W-:-:S03]  /*12a60*/  PRMT R17, RZ, 0x7610, R17 ;  /* 0x00007610ff117816 */ /* 0x000fc60000000011 */
[----:B------:R-:W-:Y:S01]  /*12a70*/  @!P4 IMAD.IADD R27, R27, 0x1, -R5 ;  /* 0x000000011b1bc824 */ /* 0x000fe200078e0a05 */
[C---:B0-----:R-:W-:Y:S02]  /*12a80*/  LEA R15, P4, R2.reuse, R4, 0x1 ;  /* 0x00000004020f7211 */ /* 0x041fe400078808ff */
[----:B------:R-:W-:Y:S02]  /*12a90*/  ISETP.GE.AND P1, PT, R33, RZ, PT ;  /* 0x000000ff2100720c */ /* 0x000fe40003f26270 */
[----:B------:R-:W-:Y:S02]  /*12aa0*/  LEA.HI.X.SX32 R2, R2, R3, 0x1, P4 ;  /* 0x0000000302027211 */ /* 0x000fe400020f0eff */
[----:B------:R-:W-:Y:S02]  /*12ab0*/  PRMT R14, RZ, 0x7610, R14 ;  /* 0x00007610ff0e7816 */ /* 0x000fe4000000000e */
[----:B------:R-:W-:Y:S01]  /*12ac0*/  SEL R8, R38, R8, !P6 ;  /* 0x0000000826087207 */ /* 0x000fe20007000000 */
[----:B--2---:R0:W-:Y:S02]  /*12ad0*/  STL [R1+0x1c], R11 ;  /* 0x00001c0b01007387 */ /* 0x0041e40000100800 */
[----:B0-----:R-:W-:-:S02]  /*12ae0*/  IMAD R11, R9, UR13, RZ ;  /* 0x0000000d090b7c24 */ /* 0x001fc4000f8e02ff */
[----:B------:R-:W-:Y:S03]  /*12af0*/  STL [R1+0x24], R19 ;  /* 0x0000241301007387 */ /* 0x000fe60000100800 */
[C---:B------:R-:W-:Y:S01]  /*12b00*/  LEA R18, P3, R11.reuse, R4, 0x1 ;  /* 0x000000040b127211 */ /* 0x040fe200078608ff */
[----:B------:R-:W2:Y:S03]  /*12b10*/  LDL.LU R9, [R1+0x244] ;  /* 0x0002440001097983 */ /* 0x000ea60000300800 */
[----:B------:R-:W-:Y:S01]  /*12b20*/  LEA.HI.X.SX32 R11, R11, R3, 0x1, P3 ;  /* 0x000000030b0b7211 */ /* 0x000fe200018f0eff */
[----:B------:R-:W-:Y:S01]  /*12b30*/  @P0 IMAD.MOV.U32 R12, RZ, RZ, R18 ;  /* 0x000000ffff0c0224 */ /* 0x000fe200078e0012 */
[----:B------:R-:W3:Y:S03]  /*12b40*/  LDL R33, [R1+0xdc8] ;  /* 0x000dc80001217983 */ /* 0x000ee60000100800 */
[----:B------:R-:W-:Y:S01]  /*12b50*/  @P0 IMAD.MOV.U32 R13, RZ, RZ, R11 ;  /* 0x000000ffff0d0224 */ /* 0x000fe200078e000b */
[----:B------:R-:W-:Y:S04]  /*12b60*/  STL [R1+0x240], R18 ;  /* 0x0002401201007387 */ /* 0x000fe80000100800 */
[----:B------:R-:W-:Y:S04]  /*12b70*/  STL [R1+0x260], R15 ;  /* 0x0002600f01007387 */ /* 0x000fe80000100800 */
[----:B------:R0:W3:Y:S04]  /*12b80*/  @P0 LDG.E.U16 R17, desc[UR24][R12.64] ;  /* 0x000000180c110981 */ /* 0x0000e8000c1e1500 */
[----:B------:R1:W-:Y:S04]  /*12b90*/  STL [R1+0x23c], R11 ;  /* 0x00023c0b01007387 */ /* 0x0003e80000100800 */
[----:B------:R4:W-:Y:S01]  /*12ba0*/  STL [R1+0x25c], R2 ;  /* 0x00025c0201007387 */ /* 0x0009e20000100800 */
[----:B0-----:R-:W-:-:S02]  /*12bb0*/  @P0 IMAD.MOV.U32 R12, RZ, RZ, R15 ;  /* 0x000000ffff0c0224 */ /* 0x001fc400078e000f */
[----:B------:R-:W-:Y:S02]  /*12bc0*/  @P0 IMAD.MOV.U32 R13, RZ, RZ, R2 ;  /* 0x000000ffff0d0224 */ /* 0x000fe400078e0002 */
[----:B-1----:R-:W-:-:S03]  /*12bd0*/  IMAD R11, R8, UR13, RZ ;  /* 0x0000000d080b7c24 */ /* 0x002fc6000f8e02ff */
[----:B------:R0:W3:Y:S04]  /*12be0*/  @P0 LDG.E.U16 R14, desc[UR24][R12.64] ;  /* 0x000000180c0e0981 */ /* 0x0000e8000c1e1500 */
[----:B----4-:R-:W4:Y:S04]  /*12bf0*/  LDL.LU R2, [R1+0x248] ;  /* 0x0002480001027983 */ /* 0x010f280000300800 */
[----:B------:R-:W4:Y:S01]  /*12c00*/  LDL.LU R8, [R1+0x264] ;  /* 0x0002640001087983 */ /* 0x000f220000300800 */
[----:B------:R-:W-:Y:S02]  /*12c10*/  ISETP.GE.AND P4, PT, R26, RZ, PT ;  /* 0x000000ff1a00720c */ /* 0x000fe40003f86270 */
[----:B------:R-:W-:Y:S01]  /*12c20*/  SEL R7, R38, R7, !P6 ;  /* 0x0000000726077207 */ /* 0x000fe20007000000 */
[----:B------:R-:W4:Y:S04]  /*12c30*/  LDL R26, [R1+0xd88] ;  /* 0x000d8800011a7983 */ /* 0x000f280000100800 */
[----:B------:R-:W-:Y:S01]  /*12c40*/  IMAD R7, R7, UR13, RZ ;  /* 0x0000000d07077c24 */ /* 0x000fe2000f8e02ff */
[----:B------:R-:W-:-:S02]  /*12c50*/  PRMT R16, RZ, 0x7610, R16 ;  /* 0x00007610ff107816 */ /* 0x000fc40000000010 */
[----:B0-----:R-:W-:Y:S02]  /*12c60*/  SEL R12, R38, R10, !P6 ;  /* 0x0000000a260c7207 */ /* 0x001fe40007000000 */
[----:B------:R-:W-:Y:S01]  /*12c70*/  PRMT R13, RZ, 0x7610, R13 ;  /* 0x00007610ff0d7816 */ /* 0x000fe2000000000d */
[----:B--2---:R-:W-:Y:S01]  /*12c80*/  @!P1 IMAD.MOV R9, RZ, RZ, -R9 ;  /* 0x000000ffff099224 */ /* 0x004fe200078e0a09 */
[----:B------:R-:W-:Y:S01]  /*12c90*/  ISETP.GE.AND P1, PT, R81, RZ, PT ;  /* 0x000000ff5100720c */ /* 0x000fe20003f26270 */
[----:B---3--:R0:W-:Y:S04]  /*12ca0*/  STL [R1+0x18], R17 ;  /* 0x0000181101007387 */ /* 0x0081e80000100800 */
[----:B------:R1:W-:Y:S08]  /*12cb0*/  STL [R1+0x14], R14 ;  /* 0x0000140e01007387 */ /* 0x0003f00000100800 */
[----:B----4-:R-:W-:Y:S01]  /*12cc0*/  @!P1 IMAD.MOV R2, RZ, RZ, -R2 ;  /* 0x000000ffff029224 */ /* 0x010fe200078e0a02 */
[----:B0-----:R-:W-:Y:S01]  /*12cd0*/  LEA R17, P1, R11, R4, 0x1 ;  /* 0x000000040b117211 */ /* 0x001fe200078208ff */
[----:B------:R-:W-:-:S03]  /*12ce0*/  @!P4 IMAD.MOV R8, RZ, RZ, -R8 ;  /* 0x000000ffff08c224 */ /* 0x000fc600078e0a08 */
[-C--:B------:R-:W-:Y:S02]  /*12cf0*/  LEA.HI.X.SX32 R18, R11, R3.reuse, 0x1, P1 ;  /* 0x000000030b127211 */ /* 0x080fe400008f0eff */
[C---:B-1----:R-:W-:Y:S01]  /*12d00*/  LEA R14, P4, R7.reuse, R4, 0x1 ;  /* 0x00000004070e7211 */ /* 0x042fe200078808ff */
[----:B------:R-:W-:Y:S01]  /*12d10*/  STL [R1+0x280], R17 ;  /* 0x0002801101007387 */ /* 0x000fe20000100800 */
[----:B------:R-:W-:Y:S02]  /*12d20*/  @P0 IMAD.MOV.U32 R10, RZ, RZ, R17 ;  /* 0x000000ffff0a0224 */ /* 0x000fe400078e0011 */
[----:B------:R-:W-:Y:S01]  /*12d30*/  LEA.HI.X.SX32 R15, R7, R3, 0x1, P4 ;  /* 0x00000003070f7211 */ /* 0x000fe200020f0eff */
[----:B------:R-:W-:Y:S01]  /*12d40*/  @P0 IMAD.MOV.U32 R11, RZ, RZ, R18 ;  /* 0x000000ffff0b0224 */ /* 0x000fe200078e0012 */
[----:B------:R-:W-:Y:S04]  /*12d50*/  STL [R1+0x2a0], R14 ;  /* 0x0002a00e01007387 */ /* 0x000fe80000100800 */
[----:B------:R-:W-:Y:S04]  /*12d60*/  STL [R1+0x27c], R18 ;  /* 0x00027c1201007387 */ /* 0x000fe80000100800 */
[----:B------:R-:W-:Y:S04]  /*12d70*/  STL [R1+0x29c], R15 ;  /* 0x00029c0f01007387 */ /* 0x000fe80000100800 */
[----:B------:R-:W2:Y:S04]  /*12d80*/  LDL.LU R7, [R1+0x268] ;  /* 0x0002680001077983 */ /* 0x000ea80000300800 */
[----:B------:R0:W3:Y:S02]  /*12d90*/  @P0 LDG.E.U16 R16, desc[UR24][R10.64] ;  /* 0x000000180a100981 */ /* 0x0000e4000c1e1500 */
[----:B0-----:R-:W-:-:S02]  /*12da0*/  @P0 IMAD.MOV.U32 R10, RZ, RZ, R14 ;  /* 0x000000ffff0a0224 */ /* 0x001fc400078e000e */
[----:B------:R-:W-:-:S05]  /*12db0*/  @P0 IMAD.MOV.U32 R11, RZ, RZ, R15 ;  /* 0x000000ffff0b0224 */ /* 0x000fca00078e000f */
[----:B------:R0:W4:Y:S01]  /*12dc0*/  @P0 LDG.E.U16 R13, desc[UR24][R10.64] ;  /* 0x000000180a0d0981 */ /* 0x000122000c1e1500 */
[----:B------:R-:W-:-:S03]  /*12dd0*/  ISETP.GE.AND P1, PT, R24, RZ, PT ;  /* 0x000000ff1800720c */ /* 0x000fc60003f26270 */
[----:B------:R-:W3:Y:S04]  /*12de0*/  LDL.LU R24, [R1+0x324] ;  /* 0x0003240001187983 */ /* 0x000ee80000300800 */
[----:B------:R-:W3:Y:S04]  /*12df0*/  LDL R81, [R1+0xd48] ;  /* 0x000d480001517983 */ /* 0x000ee80000100800 */
[----:B------:R-:W3:Y:S01]  /*12e00*/  LDL.LU R10, [R1+0x284] ;  /* 0x00028400010a7983 */ /* 0x000ee20000300800 */
[----:B------:R-:W-:Y:S01]  /*12e10*/  IMAD R12, R12, UR13, RZ ;  /* 0x0000000d0c0c7c24 */ /* 0x000fe2000f8e02ff */
[----:B------:R-:W-:-:S02]  /*12e20*/  ISETP.GE.AND P4, PT, R33, RZ, PT ;  /* 0x000000ff2100720c */ /* 0x000fc40003f86270 */
[----:B------:R-:W3:Y:S01]  /*12e30*/  LDL R33, [R1+0xd24] ;  /* 0x000d240001217983 */ /* 0x000ee20000100800 */
[----:B------:R-:W-:Y:S01]  /*12e40*/  PRMT R93, RZ, 0x7610, R93 ;  /* 0x00007610ff5d7816 */ /* 0x000fe2000000005d */
[----:B--2---:R-:W-:Y:S01]  /*12e50*/  @!P1 IMAD.MOV R7, RZ, RZ, -R7 ;  /* 0x000000ffff079224 */ /* 0x004fe200078e0a07 */
[----:B0-----:R-:W-:-:S05]  /*12e60*/  LEA R11, P1, R12, R4, 0x1 ;  /* 0x000000040c0b7211 */ /* 0x001fca00078208ff */
[----:B------:R-:W-:Y:S04]  /*12e70*/  STL [R1+0x2c0], R11 ;  /* 0x0002c00b01007387 */ /* 0x000fe80000100800 */
[----:B----4-:R0:W-:Y:S02]  /*12e80*/  STL [R1+0xc], R13 ;  /* 0x00000c0d01007387 */ /* 0x0101e40000100800 */
[----:B0-----:R-:W-:Y:S01]  /*12e90*/  LEA.HI.X.SX32 R13, R12, R3, 0x1, P1 ;  /* 0x000000030c0d7211 */ /* 0x001fe200008f0eff */
[----:B------:R-:W-:-:S05]  /*12ea0*/  @P0 IMAD.MOV.U32 R12, RZ, RZ, R11 ;  /* 0x000000ffff0c0224 */ /* 0x000fca00078e000b */
[----:B------:R0:W2:Y:S01]  /*12eb0*/  @P0 LDG.E.U16 R93, desc[UR24][R12.64] ;  /* 0x000000180c5d0981 */ /* 0x0000a2000c1e1500 */
[----:B------:R-:W-:Y:S01]  /*12ec0*/  ISETP.GT.U32.AND P3, PT, R5, R30, PT ;  /* 0x0000001e0500720c */ /* 0x000fe20003f64070 */
[----:B---3--:R-:W-:Y:S01]  /*12ed0*/  @!P4 IMAD.MOV R10, RZ, RZ, -R10 ;  /* 0x000000ffff0ac224 */ /* 0x008fe200078e0a0a */
[----:B------:R-:W-:-:S11]  /*12ee0*/  SEL R9, R38, R9, !P6 ;  /* 0x0000000926097207 */ /* 0x000fd60007000000 */
[----:B------:R-:W-:Y:S01]  /*12ef0*/  @!P3 IMAD.IADD R30, R30, 0x1, -R5 ;  /* 0x000000011e1eb824 */ /* 0x000fe200078e0a05 */
[----:B------:R-:W-:-:S04]  /*12f00*/  ISETP.GT.U32.AND P3, PT, R5, R32, PT ;  /* 0x000000200500720c */ /* 0x000fc80003f64070 */
[----:B------:R-:W-:Y:S01]  /*12f10*/  ISETP.GT.U32.AND P4, PT, R5, R30, PT ;  /* 0x0000001e0500720c */ /* 0x000fe20003f84070 */
[----:B------:R-:W-:-:S08]  /*12f20*/  IMAD R11, R9, UR13, RZ ;  /* 0x0000000d090b7c24 */ /* 0x000fd0000f8e02ff */
[----:B------:R-:W-:-:S04]  /*12f30*/  @!P3 IMAD.IADD R32, R32, 0x1, -R5 ;  /* 0x000000012020b824 */ /* 0x000fc800078e0a05 */
[----:B------:R-:W-:Y:S01]  /*12f40*/  @!P4 IMAD.IADD R30, R30, 0x1, -R5 ;  /* 0x000000011e1ec824 */ /* 0x000fe200078e0a05 */
[----:B------:R-:W-:Y:S02]  /*12f50*/  LEA R15, P4, R11, R4, 0x1 ;  /* 0x000000040b0f7211 */ /* 0x000fe400078808ff */
[----:B------:R-:W-:Y:S02]  /*12f60*/  ISETP.GT.U32.AND P1, PT, R5, R32, PT ;  /* 0x000000200500720c */ /* 0x000fe40003f24070 */
[----:B------:R-:W-:Y:S02]  /*12f70*/  LEA.HI.X.SX32 R11, R11, R3, 0x1, P4 ;  /* 0x000000030b0b7211 */ /* 0x000fe400020f0eff */
[----:B------:R-:W-:Y:S01]  /*12f80*/  SEL R2, R38, R2, !P6 ;  /* 0x0000000226027207 */ /* 0x000fe20007000000 */
[----:B------:R1:W-:Y:S01]  /*12f90*/  STL [R1+0x2bc], R13 ;  /* 0x0002bc0d01007387 */ /* 0x0003e20000100800 */
[----:B------:R-:W-:Y:S01]  /*12fa0*/  PRMT R92, RZ, 0x7610, R92 ;  /* 0x00007610ff5c7816 */ /* 0x000fe2000000005c */
[----:B0-----:R-:W-:-:S02]  /*12fb0*/  @P0 IMAD.MOV.U32 R12, RZ, RZ, R15 ;  /* 0x000000ffff0c0224 */ /* 0x001fc400078e000f */
[----:B------:R-:W-:Y:S02]  /*12fc0*/  IMAD R9, R2, UR13, RZ ;  /* 0x0000000d02097c24 */ /* 0x000fe4000f8e02ff */
[----:B-1----:R-:W-:Y:S02]  /*12fd0*/  @P0 IMAD.MOV.U32 R13, RZ, RZ, R11 ;  /* 0x000000ffff0d0224 */ /* 0x002fe400078e000b */
[----:B------:R-:W-:Y:S01]  /*12fe0*/  @!P1 IMAD.IADD R32, R32, 0x1, -R5 ;  /* 0x0000000120209824 */ /* 0x000fe200078e0a05 */
[----:B------:R-:W-:Y:S02]  /*12ff0*/  LEA R14, P1, R9, R4, 0x1 ;  /* 0x00000004090e7211 */ /* 0x000fe400078208ff */
[----:B------:R0:W3:Y:S01]  /*13000*/  @P0 LDG.E.U16 R92, desc[UR24][R12.64] ;  /* 0x000000180c5c0981 */ /* 0x0000e2000c1e1500 */
[----:B------:R-:W-:Y:S01]  /*13010*/  ISETP.GE.AND P3, PT, R26, RZ, PT ;  /* 0x000000ff1a00720c */ /* 0x000fe20003f66270 */
[----:B------:R-:W-:Y:S01]  /*13020*/  IMAD.MOV.U32 R2, RZ, RZ, R28 ;  /* 0x000000ffff027224 */ /* 0x000fe200078e001c */
[----:B------:R-:W-:-:S02]  /*13030*/  ISETP.GT.U32.AND P4, PT, R5, R24, PT ;  /* 0x000000180500720c */ /* 0x000fc40003f84070 */
[----:B------:R-:W-:Y:S02]  /*13040*/  PRMT R91, RZ, 0x7610, R91 ;  /* 0x00007610ff5b7816 */ /* 0x000fe4000000005b */
[----:B------:R-:W-:-:S09]  /*13050*/  LEA.HI.X.SX32 R9, R9, R3, 0x1, P1 ;  /* 0x0000000309097211 */ /* 0x000fd200008f0eff */
[----:B------:R-:W-:Y:S01]  /*13060*/  @!P4 IMAD.IADD R24, R24, 0x1, -R5 ;  /* 0x000000011818c824 */ /* 0x000fe200078e0a05 */
[----:B------:R-:W-:Y:S02]  /*13070*/  PRMT R90, RZ, 0x7610, R90 ;  /* 0x00007610ff5a7816 */ /* 0x000fe4000000005a */
[C---:B0-----:R-:W-:Y:S01]  /*13080*/  SEL R12, R38.reuse, R10, !P6 ;  /* 0x0000000a260c7207 */ /* 0x041fe20007000000 */
[----:B--2---:R-:W-:Y:S04]  /*13090*/  STL [R1+0xe5c], R93 ;  /* 0x000e5c5d01007387 */ /* 0x004fe80000100800 */
[----:B------:R-:W-:Y:S04]  /*130a0*/  STL [R1+0x10], R16 ;  /* 0x0000101001007387 */ /* 0x000fe80000100800 */
[----:B------:R-:W2:Y:S04]  /*130b0*/  LDL R26, [R1+0xce4] ;  /* 0x000ce400011a7983 */ /* 0x000ea80000100800 */
[----:B------:R-:W4:Y:S04]  /*130c0*/  LDL.LU R28, [R1+0x308] ;  /* 0x00030800011c7983 */ /* 0x000f280000300800 */
[----:B------:R-:W-:Y:S04]  /*130d0*/  STL [R1+0x2e0], R15 ;  /* 0x0002e00f01007387 */ /* 0x000fe80000100800 */
[----:B------:R-:W-:Y:S04]  /*130e0*/  STL [R1+0x300], R14 ;  /* 0x0003000e01007387 */ /* 0x000fe80000100800 */
[----:B------:R0:W-:Y:S02]  /*130f0*/  STL [R1+0x2dc], R11 ;  /* 0x0002dc0b01007387 */ /* 0x0001e40000100800 */
[----:B0-----:R-:W-:Y:S01]  /*13100*/  SEL R11, R38, R8, !P6 ;  /* 0x00000008260b7207 */ /* 0x001fe20007000000 */
[----:B------:R-:W-:-:S04]  /*13110*/  @P0 IMAD.MOV.U32 R8, RZ, RZ, R14 ;  /* 0x000000ffff080224 */ /* 0x000fc800078e000e */
[----:B------:R-:W-:Y:S01]  /*13120*/  IMAD R11, R11, UR13, RZ ;  /* 0x0000000d0b0b7c24 */ /* 0x000fe2000f8e02ff */
[----:B------:R0:W4:Y:S04]  /*13130*/  @P0 LDG.E.U16 R91, desc[UR24][R8.64] ;  /* 0x00000018085b0981 */ /* 0x000128000c1e1500 */
[----:B------:R-:W-:-:S04]  /*13140*/  LEA R15, P4, R11, R4, 0x1 ;  /* 0x000000040b0f7211 */ /* 0x000fc800078808ff */
[----:B------:R-:W-:Y:S01]  /*13150*/  LEA.HI.X.SX32 R16, R11, R3, 0x1, P4 ;  /* 0x000000030b107211 */ /* 0x000fe200020f0eff */
[----:B------:R-:W-:-:S04]  /*13160*/  @P0 IMAD.MOV.U32 R10, RZ, RZ, R15 ;  /* 0x000000ffff0a0224 */ /* 0x000fc800078e000f */
[----:B------:R-:W-:-:S05]  /*13170*/  @P0 IMAD.MOV.U32 R11, RZ, RZ, R16 ;  /* 0x000000ffff0b0224 */ /* 0x000fca00078e0010 */
[----:B------:R1:W4:Y:S01]  /*13180*/  @P0 LDG.E.U16 R90, desc[UR24][R10.64] ;  /* 0x000000180a5a0981 */ /* 0x000322000c1e1500 */
[----:B------:R-:W-:Y:S02]  /*13190*/  ISETP.GE.AND P1, PT, R33, RZ, PT ;  /* 0x000000ff2100720c */ /* 0x000fe40003f26270 */
[----:B0-----:R-:W-:Y:S01]  /*131a0*/  SEL R8, R38, R7, !P6 ;  /* 0x0000000726087207 */ /* 0x001fe20007000000 */
[----:B---3--:R-:W-:Y:S04]  /*131b0*/  STL [R1+0xe60], R92 ;  /* 0x000e605c01007387 */ /* 0x008fe80000100800 */
[----:B------:R0:W-:Y:S01]  /*131c0*/  STL [R1+0x2fc], R9 ;  /* 0x0002fc0901007387 */ /* 0x0001e20000100800 */
[----:B------:R-:W-:-:S03]  /*131d0*/  IMAD R8, R8, UR13, RZ ;  /* 0x0000000d08087c24 */ /* 0x000fc6000f8e02ff */
[----:B------:R-:W3:Y:S01]  /*131e0*/  LDL.LU R33, [R1+0x2e8] ;  /* 0x0002e80001217983 */ /* 0x000ee20000300800 */
[----:B0-----:R-:W-:-:S04]  /*131f0*/  IMAD.MOV.U32 R9, RZ, RZ, R27 ;  /* 0x000000ffff097224 */ /* 0x001fc800078e001b */
[----:B------:R-:W-:Y:S01]  /*13200*/  @!P1 IMAD.MOV R9, RZ, RZ, -R9 ;  /* 0x000000ffff099224 */ /* 0x000fe200078e0a09 */
[----:B------:R-:W-:-:S04]  /*13210*/  LEA R13, P1, R8, R4, 0x1 ;  /* 0x00000004080d7211 */ /* 0x000fc800078208ff */
[----:B------:R-:W-:Y:S01]  /*13220*/  LEA.HI.X.SX32 R14, R8, R3, 0x1, P1 ;  /* 0x00000003080e7211 */ /* 0x000fe200008f0eff */
[----:B-1----:R-:W-:Y:S01]  /*13230*/  @P0 IMAD.MOV.U32 R10, RZ, RZ, R13 ;  /* 0x000000ffff0a0224 */ /* 0x002fe200078e000d */
[----:B------:R-:W-:Y:S01]  /*13240*/  PRMT R89, RZ, 0x7610, R89 ;  /* 0x00007610ff597816 */ /* 0x000fe20000000059 */
[----:B------:R-:W-:Y:S02]  /*13250*/  @!P3 IMAD.MOV R2, RZ, RZ, -R2 ;  /* 0x000000ffff02b224 */ /* 0x000fe400078e0a02 */
[----:B------:R-:W-:Y:S02]  /*13260*/  @P0 IMAD.MOV.U32 R11, RZ, RZ, R14 ;  /* 0x000000ffff0b0224 */ /* 0x000fe400078e000e */
[----:B------:R-:W-:Y:S01]  /*13270*/  IMAD.MOV.U32 R8, RZ, RZ, R30 ;  /* 0x000000ffff087224 */ /* 0x000fe200078e001e */
[----:B------:R-:W-:Y:S01]  /*13280*/  SEL R2, R38, R2, !P6 ;  /* 0x0000000226027207 */ /* 0x000fe20007000000 */
[----:B------:R-:W-:Y:S01]  /*13290*/  IMAD R12, R12, UR13, RZ ;  /* 0x0000000d0c0c7c24 */ /* 0x000fe2000f8e02ff */
[----:B------:R0:W3:Y:S03]  /*132a0*/  @P0 LDG.E.U16 R89, desc[UR24][R10.64] ;  /* 0x000000180a590981 */ /* 0x0000e6000c1e1500 */
[----:B------:R-:W-:Y:S01]  /*132b0*/  IMAD R2, R2, UR13, RZ ;  /* 0x0000000d02027c24 */ /* 0x000fe2000f8e02ff */
[----:B------:R-:W-:-:S02]  /*132c0*/  PRMT R88, RZ, 0x7610, R88 ;  /* 0x00007610ff587816 */ /* 0x000fc40000000058 */
[----:B------:R-:W-:Y:S02]  /*132d0*/  PRMT R87, RZ, 0x7610, R87 ;  /* 0x00007610ff577816 */ /* 0x000fe40000000057 */
[----:B--2---:R-:W-:Y:S02]  /*132e0*/  ISETP.GE.AND P4, PT, R26, RZ, PT ;  /* 0x000000ff1a00720c */ /* 0x004fe40003f86270 */
[----:B----4-:R-:W-:-:S11]  /*132f0*/  ISETP.GT.U32.AND P1, PT, R5, R28, PT ;  /* 0x0000001c0500720c */ /* 0x010fd60003f24070 */
[----:B------:R-:W-:Y:S02]  /*13300*/  @!P4 IMAD.MOV R8, RZ, RZ, -R8 ;  /* 0x000000ffff08c224 */ /* 0x000fe400078e0a08 */
[----:B------:R-:W-:Y:S01]  /*13310*/  @!P1 IMAD.IADD R28, R28, 0x1, -R5 ;  /* 0x000000011c1c9824 */ /* 0x000fe200078e0a05 */
[----:B------:R-:W-:Y:S04]  /*13320*/  STL [R1+0xe64], R91 ;  /* 0x000e645b01007387 */ /* 0x000fe80000100800 */
[----:B------:R-:W2:Y:S04]  /*13330*/  LDL R27, [R1+0xd58] ;  /* 0x000d5800011b7983 */ /* 0x000ea80000100800 */
[----:B------:R-:W-:Y:S04]  /*13340*/  STL [R1+0x31c], R15 ;  /* 0x00031c0f01007387 */ /* 0x000fe80000100800 */
[----:B------:R1:W-:Y:S04]  /*13350*/  STL [R1+0x33c], R13 ;  /* 0x00033c0d01007387 */ /* 0x0003e80000100800 */
[----:B------:R-:W-:Y:S04]  /*13360*/  STL [R1+0x318], R16 ;  /* 0x0003181001007387 */ /* 0x000fe80000100800 */
[----:B------:R4:W-:Y:S01]  /*13370*/  STL [R1+0x338], R14 ;  /* 0x0003380e01007387 */ /* 0x0009e20000100800 */
[----:B-1----:R-:W-:-:S02]  /*13380*/  LEA R13, P1, R2, R4, 0x1 ;  /* 0x00000004020d7211 */ /* 0x002fc400078208ff */
[C---:B----4-:R-:W-:Y:S01]  /*13390*/  LEA R14, P4, R12.reuse, R4, 0x1 ;  /* 0x000000040c0e7211 */ /* 0x050fe200078808ff */
[----:B------:R-:W-:Y:S03]  /*133a0*/  STL [R1+0xe68], R90 ;  /* 0x000e685a01007387 */ /* 0x000fe60000100800 */
[-C--:B------:R-:W-:Y:S01]  /*133b0*/  LEA.HI.X.SX32 R15, R12, R3.reuse, 0x1, P4 ;  /* 0x000000030c0f7211 */ /* 0x080fe200020f0eff */
[----:B------:R-:W4:Y:S01]  /*133c0*/  LDL R30, [R1+0xd40] ;  /* 0x000d4000011e7983 */ /* 0x000f220000100800 */
[----:B0-----:R-:W-:Y:S01]  /*133d0*/  @P0 IMAD.MOV.U32 R10, RZ, RZ, R14 ;  /* 0x000000ffff0a0224 */ /* 0x001fe200078e000e */
[----:B------:R-:W-:Y:S02]  /*133e0*/  LEA.HI.X.SX32 R12, R2, R3, 0x1, P1 ;  /* 0x00000003020c7211 */ /* 0x000fe400008f0eff */
[----:B------:R-:W4:Y:S01]  /*133f0*/  LDL.LU R82, [R1+0x304] ;  /* 0x0003040001527983 */ /* 0x000f220000300800 */
[----:B------:R-:W-:-:S05]  /*13400*/  @P0 IMAD.MOV.U32 R11, RZ, RZ, R15 ;  /* 0x000000ffff0b0224 */ /* 0x000fca00078e000f */
[----:B------:R0:W4:Y:S02]  /*13410*/  @P0 LDG.E.U16 R88, desc[UR24][R10.64] ;  /* 0x000000180a580981 */ /* 0x000124000c1e1500 */
[----:B0-----:R-:W-:Y:S02]  /*13420*/  @P0 IMAD.MOV.U32 R10, RZ, RZ, R13 ;  /* 0x000000ffff0a0224 */ /* 0x001fe400078e000d */
[----:B------:R-:W-:-:S05]  /*13430*/  @P0 IMAD.MOV.U32 R11, RZ, RZ, R12 ;  /* 0x000000ffff0b0224 */ /* 0x000fca00078e000c */
[----:B------:R0:W4:Y:S01]  /*13440*/  @P0 LDG.E.U16 R87, desc[UR24][R10.64] ;  /* 0x000000180a570981 */ /* 0x000122000c1e1500 */
[----:B------:R-:W-:Y:S01]  /*13450*/  ISETP.GE.AND P3, PT, R81, RZ, PT ;  /* 0x000000ff5100720c */ /* 0x000fe20003f66270 */
[----:B------:R-:W-:-:S12]  /*13460*/  IMAD.MOV.U32 R7, RZ, RZ, R22 ;  /* 0x000000ffff077224 */ /* 0x000fd800078e0016 */
[----:B------:R-:W-:Y:S01]  /*13470*/  @!P3 IMAD.MOV R7, RZ, RZ, -R7 ;  /* 0x000000ffff07b224 */ /* 0x000fe200078e0a07 */
[----:B------:R-:W-:-:S04]  /*13480*/  ISETP.GT.U32.AND P3, PT, R5, R24, PT ;  /* 0x000000180500720c */ /* 0x000fc80003f64070 */
[----:B------:R-:W-:-:S09]  /*13490*/  SEL R2, R38, R7, !P6 ;  /* 0x0000000726027207 */ /* 0x000fd20007000000 */
[--C-:B------:R-:W-:Y:S01]  /*134a0*/  @!P3 IMAD.IADD R24, R24, 0x1, -R5.reuse ;  /* 0x000000011818b824 */ /* 0x100fe200078e0a05 */
[C---:B---3--:R-:W-:Y:S01]  /*134b0*/  ISETP.GT.U32.AND P3, PT, R5.reuse, R33, PT ;  /* 0x000000210500720c */ /* 0x048fe20003f64070 */
[----:B------:R-:W-:Y:S01]  /*134c0*/  STL [R1+0xe6c], R89 ;  /* 0x000e6c5901007387 */ /* 0x000fe20000100800 */
[----:B------:R-:W-:Y:S01]  /*134d0*/  ISETP.GT.U32.AND P1, PT, R5, R28, PT ;  /* 0x0000001c0500720c */ /* 0x000fe20003f24070 */
[----:B------:R-:W-:Y:S02]  /*134e0*/  IMAD R2, R2, UR13, RZ ;  /* 0x0000000d02027c24 */ /* 0x000fe4000f8e02ff */
[----:B------:R-:W-:Y:S04]  /*134f0*/  STL [R1+0x354], R14 ;  /* 0x0003540e01007387 */ /* 0x000fe80000100800 */
[----:B------:R-:W-:Y:S04]  /*13500*/  STL [R1+0x36c], R13 ;  /* 0x00036c0d01007387 */ /* 0x000fe80000100800 */
[----:B------:R-:W-:Y:S01]  /*13510*/  STL [R1+0x350], R15 ;  /* 0x0003500f01007387 */ /* 0x000fe20000100800 */
[----:B------:R-:W-:-:S03]  /*13520*/  @!P3 IMAD.IADD R33, R33, 0x1, -R5 ;  /* 0x000000012121b824 */ /* 0x000fc600078e0a05 */
[----:B------:R1:W-:Y:S01]  /*13530*/  STL [R1+0x368], R12 ;  /* 0x0003680c01007387 */ /* 0x0003e20000100800 */
[----:B------:R-:W-:Y:S01]  /*13540*/  IMAD.MOV.U32 R7, RZ, RZ, R32 ;  /* 0x000000ffff077224 */ /* 0x000fe200078e0020 */
[----:B------:R-:W-:Y:S02]  /*13550*/  PRMT R86, RZ, 0x7610, R86 ;  /* 0x00007610ff567816 */ /* 0x000fe40000000056 */
[----:B-1----:R-:W-:-:S04]  /*13560*/  LEA R12, P3, R2, R4, 0x1 ;  /* 0x00000004020c7211 */ /* 0x002fc800078608ff */
[----:B------:R-:W-:Y:S01]  /*13570*/  LEA.HI.X.SX32 R13, R2, R3, 0x1, P3 ;  /* 0x00000003020d7211 */ /* 0x000fe200018f0eff */
[----:B------:R-:W-:Y:S01]  /*13580*/  @!P1 IMAD.IADD R28, R28, 0x1, -R5 ;  /* 0x000000011c1c9824 */ /* 0x000fe200078e0a05 */
[C---:B0-----:R-:W-:Y:S02]  /*13590*/  SEL R10, R38.reuse, R9, !P6 ;  /* 0x00000009260a7207 */ /* 0x041fe40007000000 */
[----:B------:R-:W-:Y:S01]  /*135a0*/  SEL R2, R38, R8, !P6 ;  /* 0x0000000826027207 */ /* 0x000fe20007000000 */
[----:B------:R-:W-:Y:S02]  /*135b0*/  @P0 IMAD.MOV.U32 R8, RZ, RZ, R12 ;  /* 0x000000ffff080224 */ /* 0x000fe400078e000c */
[----:B------:R-:W-:Y:S02]  /*135c0*/  @P0 IMAD.MOV.U32 R9, RZ, RZ, R13 ;  /* 0x000000ffff090224 */ /* 0x000fe400078e000d */
[----:B------:R-:W-:-:S03]  /*135d0*/  IMAD R10, R10, UR13, RZ ;  /* 0x0000000d0a0a7c24 */ /* 0x000fc6000f8e02ff */
[----:B------:R0:W3:Y:S01]  /*135e0*/  @P0 LDG.E.U16 R86, desc[UR24][R8.64] ;  /* 0x0000001808560981 */ /* 0x0000e2000c1e1500 */
[----:B------:R-:W-:Y:S01]  /*135f0*/  PRMT R85, RZ, 0x7610, R85 ;  /* 0x00007610ff557816 */ /* 0x000fe20000000055 */
[----:B0-----:R-:W-:Y:S01]  /*13600*/  IMAD R8, R2, UR13, RZ ;  /* 0x0000000d02087c24 */ /* 0x001fe2000f8e02ff */
[----:B--2---:R-:W-:-:S13]  /*13610*/  ISETP.GE.AND P4, PT, R27, RZ, PT ;  /* 0x000000ff1b00720c */ /* 0x004fda0003f86270 */
[----:B------:R-:W-:Y:S01]  /*13620*/  @!P4 IMAD.MOV R7, RZ, RZ, -R7 ;  /* 0x000000ffff07c224 */ /* 0x000fe200078e0a07 */
[C---:B------:R-:W-:Y:S02]  /*13630*/  ISETP.GT.U32.AND P4, PT, R5.reuse, R33, PT ;  /* 0x000000210500720c */ /* 0x040fe40003f84070 */
[----:B----4-:R-:W-:-:S11]  /*13640*/  ISETP.GT.U32.AND P1, PT, R5, R82, PT ;  /* 0x000000520500720c */ /* 0x010fd60003f24070 */
[--C-:B------:R-:W-:Y:S01]  /*13650*/  @!P4 IMAD.IADD R33, R33, 0x1, -R5.reuse ;  /* 0x000000012121c824 */ /* 0x100fe200078e0a05 */
[----:B------:R-:W-:Y:S04]  /*13660*/  STL [R1+0xe70], R88 ;  /* 0x000e705801007387 */ /* 0x000fe80000100800 */
[----:B------:R-:W2:Y:S04]  /*13670*/  LDL.LU R32, [R1+0x320] ;  /* 0x0003200001207983 */ /* 0x000ea80000300800 */
[----:B------:R-:W4:Y:S01]  /*13680*/  LDL R26, [R1+0xcf4] ;  /* 0x000cf400011a7983 */ /* 0x000f220000100800 */
[----:B------:R-:W-:-:S03]  /*13690*/  @!P1 IMAD.IADD R82, R82, 0x1, -R5 ;  /* 0x0000000152529824 */ /* 0x000fc600078e0a05 */
[----:B------:R-:W4:Y:S01]  /*136a0*/  LDL R27, [R1+0xca0] ;  /* 0x000ca000011b7983 */ /* 0x000f220000100800 */
[----:B------:R-:W-:-:S03]  /*136b0*/  LEA R11, P1, R8, R4, 0x1 ;  /* 0x00000004080b7211 */ /* 0x000fc600078208ff */
[----:B------:R-:W-:Y:S04]  /*136c0*/  STL [R1+0xe74], R87 ;  /* 0x000e745701007387 */ /* 0x000fe80000100800 */
[----:B------:R0:W-:Y:S02]  /*136d0*/  STL [R1+0x38c], R12 ;  /* 0x00038c0c01007387 */ /* 0x0001e40000100800 */
[----:B0-----:R-:W-:-:S04]  /*136e0*/  LEA R12, P4, R10, R4, 0x1 ;  /* 0x000000040a0c7211 */ /* 0x001fc800078808ff */
[-C--:B------:R-:W-:Y:S02]  /*136f0*/  LEA.HI.X.SX32 R9, R10, R3.reuse, 0x1, P4 ;  /* 0x000000030a097211 */ /* 0x080fe400020f0eff */
[----:B------:R-:W-:Y:S01]  /*13700*/  LEA.HI.X.SX32 R10, R8, R3, 0x1, P1 ;  /* 0x00000003080a7211 */ /* 0x000fe200008f0eff */
[----:B------:R-:W-:-:S05]  /*13710*/  @P0 IMAD.MOV.U32 R8, RZ, RZ, R12 ;  /* 0x000000ffff080224 */ /* 0x000fca00078e000c */
[----:B------:R0:W4:Y:S01]  /*13720*/  @P0 LDG.E.U16 R85, desc[UR24][R8.64] ;  /* 0x0000001808550981 */ /* 0x000122000c1e1500 */
[----:B------:R-:W-:Y:S01]  /*13730*/  ISETP.GE.AND P3, PT, R30, RZ, PT ;  /* 0x000000ff1e00720c */ /* 0x000fe20003f66270 */
[----:B------:R-:W-:Y:S02]  /*13740*/  IMAD.MOV.U32 R2, RZ, RZ, R24 ;  /* 0x000000ffff027224 */ /* 0x000fe400078e0018 */
[----:B------:R-:W-:Y:S04]  /*13750*/  STL [R1+0x388], R13 ;  /* 0x0003880d01007387 */ /* 0x000fe80000100800 */
[----:B------:R-:W4:Y:S01]  /*13760*/  LDL.LU R30, [R1+0x340] ;  /* 0x00034000011e7983 */ /* 0x000f220000300800 */
[----:B------:R-:W-:Y:S01]  /*13770*/  PRMT R84, RZ, 0x7610, R84 ;  /* 0x00007610ff547816 */ /* 0x000fe20000000054 */
[----:B0-----:R-:W-:-:S04]  /*13780*/  @P0 IMAD.MOV.U32 R8, RZ, RZ, R11 ;  /* 0x000000ffff080224 */ /* 0x001fc800078e000b */
[----:B------:R-:W-:Y:S01]  /*13790*/  @!P3 IMAD.MOV R2, RZ, RZ, -R2 ;  /* 0x000000ffff02b224 */ /* 0x000fe200078e0a02 */
[----:B------:R-:W-:Y:S02]  /*137a0*/  SEL R7, R38, R7, !P6 ;  /* 0x0000000726077207 */ /* 0x000fe40007000000 */
[----:B------:R-:W-:Y:S01]  /*137b0*/  PRMT R83, RZ, 0x7610, R83 ;  /* 0x00007610ff537816 */ /* 0x000fe20000000053 */
[----:B---3--:R-:W-:Y:S04]  /*137c0*/  STL [R1+0xe78], R86 ;  /* 0x000e785601007387 */ /* 0x008fe80000100800 */
[----:B------:R-:W-:Y:S04]  /*137d0*/  STL [R1+0x3a4], R12 ;  /* 0x0003a40c01007387 */ /* 0x000fe80000100800 */
[----:B------:R-:W-:Y:S04]  /*137e0*/  STL [R1+0x3bc], R11 ;  /* 0x0003bc0b01007387 */ /* 0x000fe80000100800 */
[----:B------:R0:W-:Y:S02]  /*137f0*/  STL [R1+0x3a0], R9 ;  /* 0x0003a00901007387 */ /* 0x0001e40000100800 */
[----:B0-----:R-:W-:-:S05]  /*13800*/  @P0 IMAD.MOV.U32 R9, RZ, RZ, R10 ;  /* 0x000000ffff090224 */ /* 0x001fca00078e000a */
[----:B------:R0:W3:Y:S02]  /*13810*/  @P0 LDG.E.U16 R84, desc[UR24][R8.64] ;  /* 0x0000001808540981 */ /* 0x0000e4000c1e1500 */
[----:B0-----:R-:W-:Y:S01]  /*13820*/  SEL R8, R38, R2, !P6 ;  /* 0x0000000226087207 */ /* 0x001fe20007000000 */
[----:B------:R-:W-:Y:S02]  /*13830*/  IMAD R9, R7, UR13, RZ ;  /* 0x0000000d07097c24 */ /* 0x000fe4000f8e02ff */
[----:B------:R-:W-:Y:S02]  /*13840*/  IMAD.MOV.U32 R7, RZ, RZ, R33 ;  /* 0x000000ffff077224 */ /* 0x000fe400078e0021 */
[----:B------:R-:W-:Y:S01]  /*13850*/  IMAD R8, R8, UR13, RZ ;  /* 0x0000000d08087c24 */ /* 0x000fe2000f8e02ff */
[----:B--2---:R-:W-:Y:S02]  /*13860*/  ISETP.GT.U32.AND P3, PT, R5, R32, PT ;  /* 0x000000200500720c */ /* 0x004fe40003f64070 */
[----:B----4-:R-:W-:-:S11]  /*13870*/  ISETP.GE.AND P1, PT, R27, RZ, PT ;  /* 0x000000ff1b00720c */ /* 0x010fd60003f26270 */
[----:B------:R-:W-:Y:S01]  /*13880*/  @!P3 IMAD.IADD R32, R32, 0x1, -R5 ;  /* 0x000000012020b824 */ /* 0x000fe200078e0a05 */
[----:B------:R-:W-:-:S04]  /*13890*/  LEA R12, P3, R9, R4, 0x1 ;  /* 0x00000004090c7211 */ /* 0x000fc800078608ff */
[----:B------:R-:W-:Y:S01]  /*138a0*/  LEA.HI.X.SX32 R13, R9, R3, 0x1, P3 ;  /* 0x00000003090d7211 */ /* 0x000fe200018f0eff */
[----:B------:R-:W-:-:S04]  /*138b0*/  @!P1 IMAD.MOV R7, RZ, RZ, -R7 ;  /* 0x000000ffff079224 */ /* 0x000fc800078e0a07 */
[----:B------:R-:W-:Y:S01]  /*138c0*/  @P0 IMAD.MOV.U32 R9, RZ, RZ, R13 ;  /* 0x000000ffff090224 */ /* 0x000fe200078e000d */
[----:B------:R-:W-:Y:S04]  /*138d0*/  STL [R1+0xe7c], R85 ;  /* 0x000e7c5501007387 */ /* 0x000fe80000100800 */
[----:B------:R0:W-:Y:S02]  /*138e0*/  STL [R1+0x3b8], R10 ;  /* 0x0003b80a01007387 */ /* 0x0001e40000100800 */
[----:B0-----:R-:W-:-:S04]  /*138f0*/  LEA R10, P1, R8, R4, 0x1 ;  /* 0x00000004080a7211 */ /* 0x001fc800078208ff */
[----:B------:R-:W-:Y:S01]  /*13900*/  LEA.HI.X.SX32 R11, R8, R3, 0x1, P1 ;  /* 0x00000003080b7211 */ /* 0x000fe200008f0eff */
[----:B------:R-:W-:-:S05]  /*13910*/  @P0 IMAD.MOV.U32 R8, RZ, RZ, R12 ;  /* 0x000000ffff080224 */ /* 0x000fca00078e000c */
[----:B------:R0:W2:Y:S01]  /*13920*/  @P0 LDG.E.U16 R83, desc[UR24][R8.64] ;  /* 0x0000001808530981 */ /* 0x0000a2000c1e1500 */
[----:B------:R-:W-:Y:S01]  /*13930*/  ISETP.GE.AND P4, PT, R26, RZ, PT ;  /* 0x000000ff1a00720c */ /* 0x000fe20003f86270 */
[----:B------:R-:W-:Y:S01]  /*13940*/  IMAD.MOV.U32 R2, RZ, RZ, R28 ;  /* 0x000000ffff027224 */ /* 0x000fe200078e001c */
[----:B------:R-:W-:-:S11]  /*13950*/  SEL R7, R38, R7, !P6 ;  /* 0x0000000726077207 */ /* 0x000fd60007000000 */
[----:B------:R-:W-:Y:S01]  /*13960*/  @!P4 IMAD.MOV R2, RZ, RZ, -R2 ;  /* 0x000000ffff02c224 */ /* 0x000fe200078e0a02 */
[----:B------:R-:W-:-:S04]  /*13970*/  ISETP.GT.U32.AND P4, PT, R5, R82, PT ;  /* 0x000000520500720c */ /* 0x000fc80003f84070 */
[----:B------:R-:W-:-:S05]  /*13980*/  SEL R2, R38, R2, !P6 ;  /* 0x0000000226027207 */ /* 0x000fca0007000000 */
[----:B------:R-:W-:Y:S01]  /*13990*/  IMAD R2, R2, UR13, RZ ;  /* 0x0000000d02027c24 */ /* 0x000fe2000f8e02ff */
[----:B------:R-:W-:Y:S01]  /*139a0*/  PRMT R80, RZ, 0x7610, R80 ;  /* 0x00007610ff507816 */ /* 0x000fe20000000050 */
[----:B------:R-:W-:Y:S02]  /*139b0*/  IMAD R7, R7, UR13, RZ ;  /* 0x0000000d07077c24 */ /* 0x000fe4000f8e02ff */
[----:B------:R-:W-:Y:S02]  /*139c0*/  @!P4 IMAD.IADD R82, R82, 0x1, -R5 ;  /* 0x000000015252c824 */ /* 0x000fe400078e0a05 */
[----:B0-----:R-:W-:Y:S02]  /*139d0*/  @P0 IMAD.MOV.U32 R8, RZ, RZ, R10 ;  /* 0x000000ffff080224 */ /* 0x001fe400078e000a */
[----:B------:R-:W-:Y:S01]  /*139e0*/  @P0 IMAD.MOV.U32 R9, RZ, RZ, R11 ;  /* 0x000000ffff090224 */ /* 0x000fe200078e000b */
[----:B------:R-:W-:-:S04]  /*139f0*/  PRMT R79, RZ, 0x7610, R79 ;  /* 0x00007610ff4f7816 */ /* 0x000fc8000000004f */
[----:B------:R0:W4:Y:S04]  /*13a00*/  @P0 LDG.E.U16 R80, desc[UR24][R8.64] ;  /* 0x0000001808500981 */ /* 0x000128000c1e1500 */
[----:B---3--:R-:W-:Y:S04]  /*13a10*/  STL [R1+0xe80], R84 ;  /* 0x000e805401007387 */ /* 0x008fe80000100800 */
[----:B------:R-:W3:Y:S04]  /*13a20*/  LDL R31, [R1+0xc80] ;  /* 0x000c8000011f7983 */ /* 0x000ee80000100800 */
[----:B------:R1:W-:Y:S04]  /*13a30*/  STL [R1+0x3dc], R12 ;  /* 0x0003dc0c01007387 */ /* 0x0003e80000100800 */
[----:B------:R0:W-:Y:S01]  /*13a40*/  STL [R1+0x3fc], R10 ;  /* 0x0003fc0a01007387 */ /* 0x0001e20000100800 */
[----:B-1----:R-:W-:-:S04]  /*13a50*/  LEA R12, P4, R2, R4, 0x1 ;  /* 0x00000004020c7211 */ /* 0x002fc800078808ff */
[-C--:B------:R-:W-:Y:S02]  /*13a60*/  LEA.HI.X.SX32 R2, R2, R3.reuse, 0x1, P4 ;  /* 0x0000000302027211 */ /* 0x080fe400020f0eff */
[C---:B0-----:R-:W-:Y:S01]  /*13a70*/  LEA R10, P4, R7.reuse, R4, 0x1 ;  /* 0x00000004070a7211 */ /* 0x041fe200078808ff */
[----:B------:R-:W-:Y:S02]  /*13a80*/  @P0 IMAD.MOV.U32 R8, RZ, RZ, R12 ;  /* 0x000000ffff080224 */ /* 0x000fe400078e000c */
[----:B------:R-:W-:Y:S01]  /*13a90*/  @P0 IMAD.MOV.U32 R9, RZ, RZ, R2 ;  /* 0x000000ffff090224 */ /* 0x000fe200078e0002 */
[----:B------:R-:W-:Y:S02]  /*13aa0*/  LEA.HI.X.SX32 R7, R7, R3, 0x1, P4 ;  /* 0x0000000307077211 */ /* 0x000fe400020f0eff */
[----:B------:R-:W-:Y:S02]  /*13ab0*/  PRMT R78, RZ, 0x7610, R78 ;  /* 0x00007610ff4e7816 */ /* 0x000fe4000000004e */
[----:B------:R0:W3:Y:S04]  /*13ac0*/  @P0 LDG.E.U16 R79, desc[UR24][R8.64] ;  /* 0x00000018084f0981 */ /* 0x0000e8000c1e1500 */
[----:B------:R-:W-:Y:S04]  /*13ad0*/  STL [R1+0x3d8], R13 ;  /* 0x0003d80d01007387 */ /* 0x000fe80000100800 */
[----:B------:R-:W3:Y:S01]  /*13ae0*/  LDL.LU R28, [R1+0x358] ;  /* 0x00035800011c7983 */ /* 0x000ee20000300800 */
[----:B0-----:R-:W-:-:S02]  /*13af0*/  @P0 IMAD.MOV.U32 R8, RZ, RZ, R10 ;  /* 0x000000ffff080224 */ /* 0x001fc400078e000a */
[----:B------:R-:W-:Y:S01]  /*13b00*/  @P0 IMAD.MOV.U32 R9, RZ, RZ, R7 ;  /* 0x000000ffff090224 */ /* 0x000fe200078e0007 */
[----:B------:R0:W-:Y:S04]  /*13b10*/  STL [R1+0x3f8], R11 ;  /* 0x0003f80b01007387 */ /* 0x0001e80000100800 */
[----:B------:R-:W3:Y:S04]  /*13b20*/  @P0 LDG.E.U16 R78, desc[UR24][R8.64] ;  /* 0x00000018084e0981 */ /* 0x000ee8000c1e1500 */
[----:B--2---:R-:W-:Y:S04]  /*13b30*/  STL [R1+0xe84], R83 ;  /* 0x000e845301007387 */ /* 0x004fe80000100800 */
[----:B------:R-:W2:Y:S04]  /*13b40*/  LDL R22, [R1+0x90] ;  /* 0x0000900001167983 */ /* 0x000ea80000100800 */
[----:B------:R-:W2:Y:S04]  /*13b50*/  LDL R24, [R1+0x94] ;  /* 0x0000940001187983 */ /* 0x000ea80000100800 */
[----:B------:R-:W2:Y:S04]  /*13b60*/  LDL R26, [R1+0xd08] ;  /* 0x000d0800011a7983 */ /* 0x000ea80000100800 */
[----:B------:R-:W2:Y:S04]  /*13b70*/  LDL R27, [R1+0xa8] ;  /* 0x0000a800011b7983 */ /* 0x000ea80000100800 */
[----:B------:R-:W2:Y:S01]  /*13b80*/  LDL R33, [R1+0x984] ;  /* 0x0009840001217983 */ /* 0x000ea20000100800 */
[----:B------:R-:W1:Y:S01]  /*13b90*/  S2R R81, SR_TID.X ;  /* 0x0000000000517919 */ /* 0x000e620000002100 */
[----:B------:R-:W-:-:S02]  /*13ba0*/  ISETP.GT.U32.AND P3, PT, R5, R30, PT ;  /* 0x0000001e0500720c */ /* 0x000fc40003f64070 */
[----:B------:R-:W-:-:S11]  /*13bb0*/  ISETP.GT.U32.AND P1, PT, R5, R32, PT ;  /* 0x000000200500720c */ /* 0x000fd60003f24070 */
[--C-:B------:R-:W-:Y:S02]  /*13bc0*/  @!P3 IMAD.IADD R30, R30, 0x1, -R5.reuse ;  /* 0x000000011e1eb824 */ /* 0x100fe400078e0a05 */
[----:B------:R-:W-:Y:S01]  /*13bd0*/  @!P1 IMAD.IADD R32, R32, 0x1, -R5 ;  /* 0x0000000120209824 */ /* 0x000fe200078e0a05 */
[----:B------:R-:W-:Y:S01]  /*13be0*/  PLOP3.LUT P1, PT, PT, PT, UP1, 0x80, 0x8 ;  /* 0x000000000008781c */ /* 0x000fe20003f2f018 */
[----:B----4-:R-:W-:Y:S04]  /*13bf0*/  STL [R1+0xe88], R80 ;  /* 0x000e885001007387 */ /* 0x010fe80000100800 */
[----:B------:R-:W-:Y:S01]  /*13c00*/  STL [R1+0x41c], R12 ;  /* 0x00041c0c01007387 */ /* 0x000fe20000100800 */
[----:B---3--:R-:W-:Y:S02]  /*13c10*/  ISETP.GE.AND P3, PT, R31, RZ, PT ;  /* 0x000000ff1f00720c */ /* 0x008fe40003f66270 */
[----:B-1----:R-:W-:-:S04]  /*13c20*/  SHF.R.U32.HI R81, RZ, 0x6, R81 ;  /* 0x00000006ff517819 */ /* 0x002fc80000011651 */
[----:B------:R-:W-:Y:S01]  /*13c30*/  SGXT.U32 R81, R81, 0x1 ;  /* 0x000000015151781a */ /* 0x000fe20000000000 */
[----:B------:R1:W-:Y:S03]  /*13c40*/  STL [R1+0x418], R2 ;  /* 0x0004180201007387 */ /* 0x0003e60000100800 */
[----:B0-----:R-:W-:Y:S02]  /*13c50*/  LOP3.LUT R11, R81, 0x8, RZ, 0xfc, !PT ;  /* 0x00000008510b7812 */ /* 0x001fe400078efcff */
[----:B------:R-:W-:Y:S02]  /*13c60*/  PRMT R75, RZ, 0x7610, R75 ;  /* 0x00007610ff4b7816 */ /* 0x000fe4000000004b */
[----:B------:R-:W-:Y:S01]  /*13c70*/  ISETP.LT.AND P1, PT, R11, UR15, P1 ;  /* 0x0000000f0b007c0c */ /* 0x000fe20008f21270 */
[----:B-1----:R-:W-:-:S04]  /*13c80*/  IMAD.MOV.U32 R2, RZ, RZ, R82 ;  /* 0x000000ffff027224 */ /* 0x002fc800078e0052 */
[----:B------:R-:W-:Y:S01]  /*13c90*/  @!P3 IMAD.MOV R2, RZ, RZ, -R2 ;  /* 0x000000ffff02b224 */ /* 0x000fe200078e0a02 */
[----:B------:R-:W-:Y:S04]  /*13ca0*/  STL [R1+0xe8c], R79 ;  /* 0x000e8c4f01007387 */ /* 0x000fe80000100800 */
[----:B------:R-:W-:Y:S04]  /*13cb0*/  STL [R1+0x43c], R10 ;  /* 0x00043c0a01007387 */ /* 0x000fe80000100800 */
[----:B------:R0:W-:Y:S04]  /*13cc0*/  STL [R1+0x438], R7 ;  /* 0x0004380701007387 */ /* 0x0001e80000100800 */
[----:B------:R-:W-:Y:S04]  /*13cd0*/  STL [R1+0xe90], R78 ;  /* 0x000e904e01007387 */ /* 0x000fe80000100800 */
[----:B------:R-:W3:Y:S04]  /*13ce0*/  LDL R25, [R1+0xb8] ;  /* 0x0000b80001197983 */ /* 0x000ee80000100800 */
[----:B------:R-:W4:Y:S01]  /*13cf0*/  LDL R29, [R1+0x974] ;  /* 0x00097400011d7983 */ /* 0x000f220000100800 */
[----:B0-----:R-:W-:-:S03]  /*13d00*/  SEL R7, R38, R2, !P6 ;  /* 0x0000000226077207 */ /* 0x001fc60007000000 */
[----:B------:R-:W4:Y:S01]  /*13d10*/  LDL R31, [R1+0x8d4] ;  /* 0x0008d400011f7983 */ /* 0x000f220000100800 */
[----:B------:R-:W-:-:S03]  /*13d20*/  PRMT R74, RZ, 0x7610, R74 ;  /* 0x00007610ff4a7816 */ /* 0x000fc6000000004a */
[----:B------:R-:W4:Y:S01]  /*13d30*/  LDL R82, [R1+0x964] ;  /* 0x0009640001527983 */ /* 0x000f220000100800 */
[----:B------:R-:W-:Y:S02]  /*13d40*/  IMAD R7, R7, UR13, RZ ;  /* 0x0000000d07077c24 */ /* 0x000fe4000f8e02ff */
[----:B------:R-:W-:Y:S01]  /*13d50*/  IMAD.MOV.U32 R2, RZ, RZ, R32 ;  /* 0x000000ffff027224 */ /* 0x000fe200078e0020 */
[----:B------:R-:W-:Y:S01]  /*13d60*/  PRMT R77, RZ, 0x7610, R77 ;  /* 0x00007610ff4d7816 */ /* 0x000fe2000000004d */
[----:B--2---:R-:W-:Y:S02]  /*13d70*/  @P2 IMAD.MOV.U32 R9, RZ, RZ, R22 ;  /* 0x000000ffff092224 */ /* 0x004fe400078e0016 */
[----:B------:R-:W-:-:S05]  /*13d80*/  @P2 IMAD.MOV.U32 R8, RZ, RZ, R24 ;  /* 0x000000ffff082224 */ /* 0x000fca00078e0018 */
[----:B------:R0:W2:Y:S01]  /*13d90*/  @P2 LDG.E.U16 R75, desc[UR24][R8.64] ;  /* 0x00000018084b2981 */ /* 0x0000a2000c1e1500 */
[----:B------:R-:W-:Y:S01]  /*13da0*/  ISETP.GE.AND P2, PT, R26, RZ, PT ;  /* 0x000000ff1a00720c */ /* 0x000fe20003f46270 */
[----:B0-----:R-:W-:Y:S02]  /*13db0*/  @P1 IMAD.MOV.U32 R8, RZ, RZ, R33 ;  /* 0x000000ffff081224 */ /* 0x001fe400078e0021 */
[----:B------:R-:W-:Y:S01]  /*13dc0*/  @P1 IMAD.MOV.U32 R9, RZ, RZ, R27 ;  /* 0x000000ffff091224 */ /* 0x000fe200078e001b */
[----:B------:R-:W2:Y:S04]  /*13dd0*/  LDL.LU R33, [R1+0x35c] ;  /* 0x00035c0001217983 */ /* 0x000ea80000300800 */
[----:B------:R-:W2:Y:S04]  /*13de0*/  LDL R22, [R1+0x8f0] ;  /* 0x0008f00001167983 */ /* 0x000ea80000100800 */
[----:B------:R-:W2:Y:S04]  /*13df0*/  LDL R24, [R1+0x8f4] ;  /* 0x0008f40001187983 */ /* 0x000ea80000100800 */
[----:B------:R0:W2:Y:S01]  /*13e00*/  @P1 LDG.E.U16 R74, desc[UR24][R8.64] ;  /* 0x00000018084a1981 */ /* 0x0000a2000c1e1500 */
[----:B------:R-:W-:Y:S01]  /*13e10*/  @!P2 IMAD.MOV R2, RZ, RZ, -R2 ;  /* 0x000000ffff02a224 */ /* 0x000fe200078e0a02 */
[----:B------:R-:W-:-:S02]  /*13e20*/  PLOP3.LUT P2, PT, PT, PT, UP1, 0x80, 0x8 ;  /* 0x000000000008781c */ /* 0x000fc40003f4f018 */
[----:B------:R-:W2:Y:S04]  /*13e30*/  LDL R26, [R1+0xcdc] ;  /* 0x000cdc00011a7983 */ /* 0x000ea80000100800 */
[----:B------:R-:W2:Y:S01]  /*13e40*/  LDL R27, [R1+0x910] ;  /* 0x00091000011b7983 */ /* 0x000ea20000100800 */
[----:B0-----:R-:W-:Y:S02]  /*13e50*/  LEA R8, P1, R7, R4, 0x1 ;  /* 0x0000000407087211 */ /* 0x001fe400078208ff */
[----:B------:R-:W-:Y:S01]  /*13e60*/  LOP3.LUT R9, R81, 0x20, RZ, 0xfc, !PT ;  /* 0x0000002051097812 */ /* 0x000fe200078efcff */
[----:B------:R-:W2:Y:S01]  /*13e70*/  LDL R32, [R1+0x914] ;  /* 0x0009140001207983 */ /* 0x000ea20000100800 */
[----:B------:R-:W-:Y:S02]  /*13e80*/  LEA.HI.X.SX32 R7, R7, R3, 0x1, P1 ;  /* 0x0000000307077211 */ /* 0x000fe400008f0eff */
[----:B------:R-:W-:-:S03]  /*13e90*/  ISETP.LT.AND P2, PT, R9, UR15, P2 ;  /* 0x0000000f09007c0c */ /* 0x000fc60009741270 */
[----:B------:R-:W-:-:S05]  /*13ea0*/  @P0 IMAD.MOV.U32 R9, RZ, RZ, R7 ;  /* 0x000000ffff090224 */ /* 0x000fca00078e0007 */
[----:B------:R3:W2:Y:S01]  /*13eb0*/  @P0 LDG.E.U16 R77, desc[UR24][R8.64] ;  /* 0x00000018084d0981 */ /* 0x0006a2000c1e1500 */
[C---:B------:R-:W-:Y:S02]  /*13ec0*/  ISETP.GT.U32.AND P3, PT, R5.reuse, R28, PT ;  /* 0x0000001c0500720c */ /* 0x040fe40003f64070 */
[----:B------:R-:W-:Y:S02]  /*13ed0*/  ISETP.GT.U32.AND P4, PT, R5, R30, PT ;  /* 0x0000001e0500720c */ /* 0x000fe40003f84070 */
[C---:B------:R-:W-:Y:S02]  /*13ee0*/  LOP3.LUT R11, R81.reuse, 0x10, RZ, 0xfc, !PT ;  /* 0x00000010510b7812 */ /* 0x040fe400078efcff */
[----:B------:R-:W-:-:S07]  /*13ef0*/  LOP3.LUT R10, R81, 0x18, RZ, 0xfc, !PT ;  /* 0x00000018510a7812 */ /* 0x000fce00078efcff */
[--C-:B------:R-:W-:Y:S01]  /*13f00*/  @!P3 IMAD.IADD R28, R28, 0x1, -R5.reuse ;  /* 0x000000011c1cb824 */ /* 0x100fe200078e0a05 */
[----:B------:R-:W-:Y:S01]  /*13f10*/  PLOP3.LUT P3, PT, PT, PT, UP1, 0x80, 0x8 ;  /* 0x000000000008781c */ /* 0x000fe20003f6f018 */
[----:B------:R-:W-:Y:S01]  /*13f20*/  @!P4 IMAD.IADD R30, R30, 0x1, -R5 ;  /* 0x000000011e1ec824 */ /* 0x000fe200078e0a05 */
[----:B------:R-:W-:Y:S02]  /*13f30*/  PLOP3.LUT P4, PT, PT, PT, UP1, 0x80, 0x8 ;  /* 0x000000000008781c */ /* 0x000fe40003f8f018 */
[----:B------:R-:W-:Y:S02]  /*13f40*/  ISETP.LT.AND P3, PT, R11, UR15, P3 ;  /* 0x0000000f0b007c0c */ /* 0x000fe40009f61270 */
[----:B------:R-:W-:Y:S01]  /*13f50*/  ISETP.LT.AND P4, PT, R10, UR15, P4 ;  /* 0x0000000f0a007c0c */ /* 0x000fe2000a781270 */
[----:B------:R4:W-:Y:S01]  /*13f60*/  STL [R1+0x45c], R8 ;  /* 0x00045c0801007387 */ /* 0x0009e20000100800 */
[----:B------:R-:W-:Y:S02]  /*13f70*/  PRMT R73, RZ, 0x7610, R73 ;  /* 0x00007610ff497816 */ /* 0x000fe40000000049 */
[----:B------:R-:W-:-:S02]  /*13f80*/  LOP3.LUT R10, R81, 0x28, RZ, 0xfc, !PT ;  /* 0x00000028510a7812 */ /* 0x000fc400078efcff */
[----:B------:R-:W-:Y:S02]  /*13f90*/  PLOP3.LUT P1, PT, PT, PT, UP1, 0x80, 0x8 ;  /* 0x000000000008781c */ /* 0x000fe40003f2f018 */
[----:B------:R-:W-:Y:S02]  /*13fa0*/  PRMT R68, RZ, 0x7610, R68 ;  /* 0x00007610ff447816 */ /* 0x000fe40000000044 */
[----:B------:R-:W-:Y:S01]  /*13fb0*/  ISETP.LT.AND P1, PT, R10, UR15, P1 ;  /* 0x0000000f0a007c0c */ /* 0x000fe20008f21270 */
[----:B---3--:R-:W-:Y:S02]  /*13fc0*/  @P3 IMAD.MOV.U32 R9, RZ, RZ, R25 ;  /* 0x000000ffff093224 */ /* 0x008fe400078e0019 */
[----:B----4-:R-:W-:-:S05]  /*13fd0*/  @P3 IMAD.MOV.U32 R8, RZ, RZ, R29 ;  /* 0x000000ffff083224 */ /* 0x010fca00078e001d */
[----:B------:R0:W3:Y:S01]  /*13fe0*/  @P3 LDG.E.U16 R73, desc[UR24][R8.64] ;  /* 0x0000001808493981 */ /* 0x0000e2000c1e1500 */
[----:B------:R-:W-:Y:S01]  /*13ff0*/  PRMT R67, RZ, 0x7610, R67 ;  /* 0x00007610ff437816 */ /* 0x000fe20000000043 */
[----:B0-----:R-:W-:Y:S02]  /*14000*/  @P4 IMAD.MOV.U32 R8, RZ, RZ, R82 ;  /* 0x000000ffff084224 */ /* 0x001fe400078e0052 */
[----:B------:R-:W-:-:S05]  /*14010*/  @P4 IMAD.MOV.U32 R9, RZ, RZ, R31 ;  /* 0x000000ffff094224 */ /* 0x000fca00078e001f */
[----:B------:R2:W4:Y:S04]  /*14020*/  @P4 LDG.E.U16 R68, desc[UR24][R8.64] ;  /* 0x0000001808444981 */ /* 0x000528000c1e1500 */
[----:B------:R0:W-:Y:S01]  /*14030*/  STL [R1+0x458], R7 ;  /* 0x0004580701007387 */ /* 0x0001e20000100800 */
[----:B------:R-:W-:Y:S02]  /*14040*/  PRMT R66, RZ, 0x7610, R66 ;  /* 0x00007610ff427816 */ /* 0x000fe40000000042 */
[----:B0-----:R-:W-:Y:S01]  /*14050*/  SEL R7, R38, R2, !P6 ;  /* 0x0000000226077207 */ /* 0x001fe20007000000 */
[----:B------:R-:W-:-:S04]  /*14060*/  IMAD.MOV.U32 R2, RZ, RZ, R30 ;  /* 0x000000ffff027224 */ /* 0x000fc800078e001e */
[----:B------:R-:W-:Y:S01]  /*14070*/  IMAD R7, R7, UR13, RZ ;  /* 0x0000000d07077c24 */ /* 0x000fe2000f8e02ff */
[----:B------:R-:W-:Y:S01]  /*14080*/  PRMT R76, RZ, 0x7610, R76 ;  /* 0x00007610ff4c7816 */ /* 0x000fe2000000004c */
[----:B--2---:R-:W-:Y:S02]  /*14090*/  @P2 IMAD.MOV.U32 R9, RZ, RZ, R22 ;  /* 0x000000ffff092224 */ /* 0x004fe400078e0016 */
[----:B------:R-:W-:-:S05]  /*140a0*/  @P2 IMAD.MOV.U32 R8, RZ, RZ, R24 ;  /* 0x000000ffff082224 */ /* 0x000fca00078e0018 */
[----:B------:R0:W2:Y:S01]  /*140b0*/  @P2 LDG.E.U16 R67, desc[UR24][R8.64] ;  /* 0x0000001808432981 */ /* 0x0000a2000c1e1500 */
[----:B------:R-:W-:Y:S01]  /*140c0*/  ISETP.GE.AND P2, PT, R26, RZ, PT ;  /* 0x000000ff1a00720c */ /* 0x000fe20003f46270 */
[----:B0-----:R-:W-:Y:S02]  /*140d0*/  @P1 IMAD.MOV.U32 R9, RZ, RZ, R27 ;  /* 0x000000ffff091224 */ /* 0x001fe400078e001b */
[----:B------:R-:W-:-:S05]  /*140e0*/  @P1 IMAD.MOV.U32 R8, RZ, RZ, R32 ;  /* 0x000000ffff081224 */ /* 0x000fca00078e0020 */
[----:B------:R0:W2:Y:S05]  /*140f0*/  @P1 LDG.E.U16 R66, desc[UR24][R8.64] ;  /* 0x0000001808421981 */ /* 0x0000aa000c1e1500 */
[----:B------:R-:W-:Y:S01]  /*14100*/  @!P2 IMAD.MOV R2, RZ, RZ, -R2 ;  /* 0x000000ffff02a224 */ /* 0x000fe200078e0a02 */
[----:B------:R-:W-:Y:S01]  /*14110*/  PLOP3.LUT P2, PT, PT, PT, UP1, 0x80, 0x8 ;  /* 0x000000000008781c */ /* 0x000fe20003f4f018 */
[----:B------:R-:W-:Y:S01]  /*14120*/  STL [R1+0xe94], R77 ;  /* 0x000e944d01007387 */ /* 0x000fe20000100800 */
[----:B0-----:R-:W-:-:S03]  /*14130*/  LEA R8, P1, R7, R4, 0x1 ;  /* 0x0000000407087211 */ /* 0x001fc600078208ff */
[----:B------:R-:W2:Y:S01]  /*14140*/  LDL R25, [R1+0x930] ;  /* 0x0009300001197983 */ /* 0x000ea20000100800 */
[----:B------:R-:W-:-:S03]  /*14150*/  LOP3.LUT R9, R81, 0x2, RZ, 0xfc, !PT ;  /* 0x0000000251097812 */ /* 0x000fc600078efcff */
[----:B------:R-:W3:Y:S01]  /*14160*/  LDL R29, [R1+0x934] ;  /* 0x00093400011d7983 */ /* 0x000ee20000100800 */
[----:B------:R-:W-:Y:S02]  /*14170*/  LEA.HI.X.SX32 R7, R7, R3, 0x1, P1 ;  /* 0x0000000307077211 */ /* 0x000fe400008f0eff */
[----:B------:R-:W-:Y:S01]  /*14180*/  ISETP.LT.AND P2, PT, R9, UR15, P2 ;  /* 0x0000000f09007c0c */ /* 0x000fe20009741270 */
[----:B------:R-:W4:Y:S02]  /*14190*/  LDL R31, [R1+0x950] ;  /* 0x00095000011f7983 */ /* 0x000f240000100800 */
[----:B------:R-:W-:Y:S02]  /*141a0*/  @P0 IMAD.MOV.U32 R9, RZ, RZ, R7 ;  /* 0x000000ffff090224 */ /* 0x000fe400078e0007 */
[----:B------:R-:W4:Y:S04]  /*141b0*/  LDL R82, [R1+0x954] ;  /* 0x0009540001527983 */ /* 0x000f280000100800 */
[----:B------:R-:W4:Y:S04]  /*141c0*/  LDL.LU R32, [R1+0x370] ;  /* 0x0003700001207983 */ /* 0x000f280000300800 */
[----:B------:R-:W4:Y:S04]  /*141d0*/  LDL R22, [R1+0x98] ;  /* 0x0000980001167983 */ /* 0x000f280000100800 */
[----:B------:R-:W4:Y:S04]  /*141e0*/  LDL R24, [R1+0x9c] ;  /* 0x00009c0001187983 */ /* 0x000f280000100800 */
[----:B------:R2:W4:Y:S04]  /*141f0*/  @P0 LDG.E.U16 R76, desc[UR24][R8.64] ;  /* 0x00000018084c0981 */ /* 0x000528000c1e1500 */
[----:B------:R-:W4:Y:S04]  /*14200*/  LDL R26, [R1+0xcbc] ;  /* 0x000cbc00011a7983 */ /* 0x000f280000100800 */
[----:B------:R-:W4:Y:S04]  /*14210*/  LDL R30, [R1+0x980] ;  /* 0x00098000011e7983 */ /* 0x000f280000100800 */
[----:B------:R-:W4:Y:S01]  /*14220*/  LDL R27, [R1+0xac] ;  /* 0x0000ac00011b7983 */ /* 0x000f220000100800 */
[----:B------:R-:W-:-:S02]  /*14230*/  ISETP.GT.U32.AND P3, PT, R5, R33, PT ;  /* 0x000000210500720c */ /* 0x000fc40003f64070 */
        /* <DEDUP_REMOVED lines=9> */
[----:B------:R-:W-:Y:S01]  /*142d0*/  STL [R1+0x47c], R8 ;  /* 0x00047c0801007387 */ /* 0x000fe20000100800 */
[----:B------:R-:W-:Y:S02]  /*142e0*/  PRMT R65, RZ, 0x7610, R65 ;  /* 0x00007610ff417816 */ /* 0x000fe40000000041 */
[----:B------:R-:W-:-:S02]  /*142f0*/  LOP3.LUT R10, R81, 0xa, RZ, 0xfc, !PT ;  /* 0x0000000a510a7812 */ /* 0x000fc400078efcff */
[----:B------:R-:W-:Y:S02]  /*14300*/  PLOP3.LUT P1, PT, PT, PT, UP1, 0x80, 0x8 ;  /* 0x000000000008781c */ /* 0x000fe40003f2f018 */
[----:B------:R-:W-:Y:S02]  /*14310*/  PRMT R56, RZ, 0x7610, R56 ;  /* 0x00007610ff387816 */ /* 0x000fe40000000038 */
[----:B------:R-:W-:Y:S01]  /*14320*/  ISETP.LT.AND P1, PT, R10, UR15, P1 ;  /* 0x0000000f0a007c0c */ /* 0x000fe20008f21270 */
[----:B------:R0:W-:Y:S01]  /*14330*/  STL [R1+0x478], R7 ;  /* 0x0004780701007387 */ /* 0x0001e20000100800 */
[----:B------:R-:W-:Y:S02]  /*14340*/  PRMT R71, RZ, 0x7610, R71 ;  /* 0x00007610ff477816 */ /* 0x000fe40000000047 */
[----:B------:R-:W-:Y:S02]  /*14350*/  PRMT R70, RZ, 0x7610, R70 ;  /* 0x00007610ff467816 */ /* 0x000fe40000000046 */
[----:B0-----:R-:W-:Y:S01]  /*14360*/  SEL R7, R38, R2, !P6 ;  /* 0x0000000226077207 */ /* 0x001fe20007000000 */
[----:B------:R-:W-:-:S04]  /*14370*/  IMAD.MOV.U32 R2, RZ, RZ, R28 ;  /* 0x000000ffff027224 */ /* 0x000fc800078e001c */
[----:B------:R-:W-:Y:S01]  /*14380*/  IMAD R7, R7, UR13, RZ ;  /* 0x0000000d07077c24 */ /* 0x000fe2000f8e02ff */
[----:B------:R-:W-:Y:S02]  /*14390*/  LOP3.LUT R11, R81, 0x12, RZ, 0xfc, !PT ;  /* 0x00000012510b7812 */ /* 0x000fe400078efcff */
[----:B------:R-:W-:Y:S01]  /*143a0*/  PRMT R72, RZ, 0x7610, R72 ;  /* 0x00007610ff487816 */ /* 0x000fe20000000048 */
[----:B--2---:R-:W-:Y:S02]  /*143b0*/  @P3 IMAD.MOV.U32 R9, RZ, RZ, R25 ;  /* 0x000000ffff093224 */ /* 0x004fe400078e0019 */
[----:B---3--:R-:W-:-:S05]  /*143c0*/  @P3 IMAD.MOV.U32 R8, RZ, RZ, R29 ;  /* 0x000000ffff083224 */ /* 0x008fca00078e001d */
[----:B------:R4:W2:Y:S02]  /*143d0*/  @P3 LDG.E.U16 R65, desc[UR24][R8.64] ;  /* 0x0000001808413981 */ /* 0x0008a4000c1e1500 */
[----:B----4-:R-:W-:Y:S02]  /*143e0*/  @P4 IMAD.MOV.U32 R8, RZ, RZ, R82 ;  /* 0x000000ffff084224 */ /* 0x010fe400078e0052 */
[----:B------:R-:W-:-:S05]  /*143f0*/  @P4 IMAD.MOV.U32 R9, RZ, RZ, R31 ;  /* 0x000000ffff094224 */ /* 0x000fca00078e001f */
[----:B------:R0:W3:Y:S04]  /*14400*/  @P4 LDG.E.U16 R56, desc[UR24][R8.64] ;  /* 0x0000001808384981 */ /* 0x0000e8000c1e1500 */
[----:B------:R-:W-:Y:S04]  /*14410*/  STL [R1+0xe98], R76 ;  /* 0x000e984c01007387 */ /* 0x000fe80000100800 */
[----:B------:R-:W4:Y:S01]  /*14420*/  LDL R25, [R1+0xbc] ;  /* 0x0000bc0001197983 */ /* 0x000f220000100800 */
[----:B0-----:R-:W-:Y:S02]  /*14430*/  @P2 IMAD.MOV.U32 R8, RZ, RZ, R24 ;  /* 0x000000ffff082224 */ /* 0x001fe400078e0018 */
[----:B------:R-:W-:Y:S01]  /*14440*/  @P2 IMAD.MOV.U32 R9, RZ, RZ, R22 ;  /* 0x000000ffff092224 */ /* 0x000fe200078e0016 */
[----:B------:R-:W2:Y:S04]  /*14450*/  LDL R29, [R1+0x970] ;  /* 0x00097000011d7983 */ /* 0x000ea80000100800 */
[----:B------:R0:W3:Y:S01]  /*14460*/  @P2 LDG.E.U16 R71, desc[UR24][R8.64] ;  /* 0x0000001808472981 */ /* 0x0000e2000c1e1500 */
[----:B------:R-:W-:-:S03]  /*14470*/  ISETP.GE.AND P2, PT, R26, RZ, PT ;  /* 0x000000ff1a00720c */ /* 0x000fc60003f46270 */
[----:B------:R-:W3:Y:S01]  /*14480*/  LDL R31, [R1+0x8d8] ;  /* 0x0008d800011f7983 */ /* 0x000ee20000100800 */
[----:B------:R-:W-:-:S03]  /*14490*/  ISETP.GT.U32.AND P4, PT, R5, R33, PT ;  /* 0x000000210500720c */ /* 0x000fc60003f84070 */
[----:B------:R-:W3:Y:S01]  /*144a0*/  LDL R82, [R1+0x8dc] ;  /* 0x0008dc0001527983 */ /* 0x000ee20000100800 */
[----:B0-----:R-:W-:-:S03]  /*144b0*/  @P1 IMAD.MOV.U32 R8, RZ, RZ, R30 ;  /* 0x000000ffff081224 */ /* 0x001fc600078e001e */
[----:B------:R-:W3:Y:S01]  /*144c0*/  LDL.LU R30, [R1+0x394] ;  /* 0x00039400011e7983 */ /* 0x000ee20000300800 */
[----:B------:R-:W-:-:S03]  /*144d0*/  @P1 IMAD.MOV.U32 R9, RZ, RZ, R27 ;  /* 0x000000ffff091224 */ /* 0x000fc600078e001b */
[----:B------:R-:W3:Y:S04]  /*144e0*/  LDL R22, [R1+0x8f8] ;  /* 0x0008f80001167983 */ /* 0x000ee80000100800 */
[----:B------:R-:W3:Y:S01]  /*144f0*/  LDL R24, [R1+0x8fc] ;  /* 0x0008fc0001187983 */ /* 0x000ee20000100800 */
[----:B------:R-:W-:-:S03]  /*14500*/  @!P2 IMAD.MOV R2, RZ, RZ, -R2 ;  /* 0x000000ffff02a224 */ /* 0x000fc600078e0a02 */
[----:B------:R0:W3:Y:S01]  /*14510*/  @P1 LDG.E.U16 R70, desc[UR24][R8.64] ;  /* 0x0000001808461981 */ /* 0x0000e2000c1e1500 */
[----:B------:R-:W-:-:S03]  /*14520*/  PLOP3.LUT P1, PT, PT, PT, UP1, 0x80, 0x8 ;  /* 0x000000000008781c */ /* 0x000fc60003f2f018 */
[----:B------:R-:W3:Y:S01]  /*14530*/  LDL R26, [R1+0xc64] ;  /* 0x000c6400011a7983 */ /* 0x000ee20000100800 */
[----:B------:R-:W-:Y:S01]  /*14540*/  @!P4 IMAD.IADD R33, R33, 0x1, -R5 ;  /* 0x000000012121c824 */ /* 0x000fe200078e0a05 */
[----:B------:R-:W-:Y:S02]  /*14550*/  ISETP.LT.AND P4, PT, R11, UR15, P1 ;  /* 0x0000000f0b007c0c */ /* 0x000fe40008f81270 */
[----:B------:R-:W3:Y:S01]  /*14560*/  LDL R27, [R1+0x918] ;  /* 0x00091800011b7983 */ /* 0x000ee20000100800 */
[----:B0-----:R-:W-:-:S03]  /*14570*/  LEA R8, P2, R7, R4, 0x1 ;  /* 0x0000000407087211 */ /* 0x001fc600078408ff */
[----:B------:R-:W3:Y:S01]  /*14580*/  LDL R28, [R1+0x91c] ;  /* 0x00091c00011c7983 */ /* 0x000ee20000100800 */
[----:B------:R-:W-:Y:S02]  /*14590*/  LOP3.LUT R9, R81, 0x22, RZ, 0xfc, !PT ;  /* 0x0000002251097812 */ /* 0x000fe400078efcff */
[----:B------:R-:W-:Y:S02]  /*145a0*/  PLOP3.LUT P1, PT, PT, PT, UP1, 0x80, 0x8 ;  /* 0x000000000008781c */ /* 0x000fe40003f2f018 */
[----:B------:R-:W-:Y:S02]  /*145b0*/  LEA.HI.X.SX32 R7, R7, R3, 0x1, P2 ;  /* 0x0000000307077211 */ /* 0x000fe400010f0eff */
[----:B------:R-:W-:-:S03]  /*145c0*/  ISETP.LT.AND P1, PT, R9, UR15, P1 ;  /* 0x0000000f09007c0c */ /* 0x000fc60008f21270 */
[----:B------:R-:W-:-:S05]  /*145d0*/  @P0 IMAD.MOV.U32 R9, RZ, RZ, R7 ;  /* 0x000000ffff090224 */ /* 0x000fca00078e0007 */
[----:B------:R4:W3:Y:S01]  /*145e0*/  @P0 LDG.E.U16 R72, desc[UR24][R8.64] ;  /* 0x0000001808480981 */ /* 0x0008e2000c1e1500 */
[----:B------:R-:W-:Y:S02]  /*145f0*/  ISETP.GT.U32.AND P3, PT, R5, R32, PT ;  /* 0x000000200500720c */ /* 0x000fe40003f64070 */
[----:B------:R-:W-:-:S11]  /*14600*/  LOP3.LUT R10, R81, 0x1a, RZ, 0xfc, !PT ;  /* 0x0000001a510a7812 */ /* 0x000fd600078efcff */
[----:B------:R-:W-:Y:S01]  /*14610*/  @!P3 IMAD.IADD R32, R32, 0x1, -R5 ;  /* 0x000000012020b824 */ /* 0x000fe200078e0a05 */
[----:B------:R-:W-:-:S04]  /*14620*/  PLOP3.LUT P3, PT, PT, PT, UP1, 0x80, 0x8 ;  /* 0x000000000008781c */ /* 0x000fc80003f6f018 */
[----:B------:R-:W-:Y:S01]  /*14630*/  ISETP.LT.AND P3, PT, R10, UR15, P3 ;  /* 0x0000000f0a007c0c */ /* 0x000fe20009f61270 */
[----:B------:R-:W-:Y:S01]  /*14640*/  STL [R1+0x49c], R8 ;  /* 0x00049c0801007387 */ /* 0x000fe20000100800 */
[----:B------:R-:W-:Y:S02]  /*14650*/  PRMT R69, RZ, 0x7610, R69 ;  /* 0x00007610ff457816 */ /* 0x000fe40000000045 */
[----:B------:R-:W-:Y:S02]  /*14660*/  LOP3.LUT R10, R81, 0x2a, RZ, 0xfc, !PT ;  /* 0x0000002a510a7812 */ /* 0x000fe400078efcff */
[----:B------:R-:W-:Y:S02]  /*14670*/  PLOP3.LUT P2, PT, PT, PT, UP1, 0x80, 0x8 ;  /* 0x000000000008781c */ /* 0x000fe40003f4f018 */
[----:B------:R-:W-:Y:S02]  /*14680*/  PRMT R60, RZ, 0x7610, R60 ;  /* 0x00007610ff3c7816 */ /* 0x000fe4000000003c */
[----:B------:R-:W-:-:S02]  /*14690*/  ISETP.LT.AND P2, PT, R10, UR15, P2 ;  /* 0x0000000f0a007c0c */ /* 0x000fc40009741270 */
[----:B------:R-:W-:Y:S01]  /*146a0*/  PRMT R59, RZ, 0x7610, R59 ;  /* 0x00007610ff3b7816 */ /* 0x000fe2000000003b */
[----:B------:R0:W-:Y:S01]  /*146b0*/  STL [R1+0x498], R7 ;  /* 0x0004980701007387 */ /* 0x0001e20000100800 */
[----:B------:R-:W-:Y:S02]  /*146c0*/  PRMT R58, RZ, 0x7610, R58 ;  /* 0x00007610ff3a7816 */ /* 0x000fe4000000003a */
[----:B------:R-:W-:Y:S02]  /*146d0*/  LOP3.LUT R11, R81, 0x32, RZ, 0xfc, !PT ;  /* 0x00000032510b7812 */ /* 0x000fe400078efcff */
[----:B0-----:R-:W-:Y:S01]  /*146e0*/  SEL R7, R38, R2, !P6 ;  /* 0x0000000226077207 */ /* 0x001fe20007000000 */
[----:B------:R-:W-:-:S04]  /*146f0*/  IMAD.MOV.U32 R2, RZ, RZ, R33 ;  /* 0x000000ffff027224 */ /* 0x000fc800078e0021 */
[----:B------:R-:W-:Y:S01]  /*14700*/  IMAD R7, R7, UR13, RZ ;  /* 0x0000000d07077c24 */ /* 0x000fe2000f8e02ff */
[----:B------:R-:W-:Y:S01]  /*14710*/  PRMT R64, RZ, 0x7610, R64 ;  /* 0x00007610ff407816 */ /* 0x000fe20000000040 */
[----:B----4-:R-:W-:Y:S02]  /*14720*/  @P4 IMAD.MOV.U32 R9, RZ, RZ, R25 ;  /* 0x000000ffff094224 */ /* 0x010fe400078e0019 */
[----:B--2---:R-:W-:-:S05]  /*14730*/  @P4 IMAD.MOV.U32 R8, RZ, RZ, R29 ;  /* 0x000000ffff084224 */ /* 0x004fca00078e001d */
[----:B------:R3:W2:Y:S02]  /*14740*/  @P4 LDG.E.U16 R69, desc[UR24][R8.64] ;  /* 0x0000001808454981 */ /* 0x0006a4000c1e1500 */
[----:B---3--:R-:W-:Y:S02]  /*14750*/  @P3 IMAD.MOV.U32 R8, RZ, RZ, R82 ;  /* 0x000000ffff083224 */ /* 0x008fe400078e0052 */
[----:B------:R-:W-:Y:S01]  /*14760*/  @P3 IMAD.MOV.U32 R9, RZ, RZ, R31 ;  /* 0x000000ffff093224 */ /* 0x000fe200078e001f */
[----:B------:R-:W-:-:S04]  /*14770*/  ISETP.GT.U32.AND P4, PT, R5, R30, PT ;  /* 0x0000001e0500720c */ /* 0x000fc80003f84070 */
[----:B------:R0:W3:Y:S01]  /*14780*/  @P3 LDG.E.U16 R60, desc[UR24][R8.64] ;  /* 0x00000018083c3981 */ /* 0x0000e2000c1e1500 */
[----:B------:R-:W-:Y:S01]  /*14790*/  ISETP.GT.U32.AND P3, PT, R5, R32, PT ;  /* 0x000000200500720c */ /* 0x000fe20003f64070 */
[----:B0-----:R-:W-:Y:S02]  /*147a0*/  @P1 IMAD.MOV.U32 R8, RZ, RZ, R24 ;  /* 0x000000ffff081224 */ /* 0x001fe400078e0018 */
[----:B------:R-:W-:-:S05]  /*147b0*/  @P1 IMAD.MOV.U32 R9, RZ, RZ, R22 ;  /* 0x000000ffff091224 */ /* 0x000fca00078e0016 */
[----:B------:R0:W4:Y:S01]  /*147c0*/  @P1 LDG.E.U16 R59, desc[UR24][R8.64] ;  /* 0x00000018083b1981 */ /* 0x000122000c1e1500 */
[----:B------:R-:W-:Y:S01]  /*147d0*/  ISETP.GE.AND P1, PT, R26, RZ, PT ;  /* 0x000000ff1a00720c */ /* 0x000fe20003f26270 */
[--C-:B------:R-:W-:Y:S01]  /*147e0*/  @!P4 IMAD.IADD R30, R30, 0x1, -R5.reuse ;  /* 0x000000011e1ec824 */ /* 0x100fe200078e0a05 */
[----:B------:R-:W-:Y:S02]  /*147f0*/  PLOP3.LUT P4, PT, PT, PT, UP1, 0x80, 0x8 ;  /* 0x000000000008781c */ /* 0x000fe40003f8f018 */
[----:B------:R-:W-:Y:S02]  /*14800*/  @!P3 IMAD.IADD R32, R32, 0x1, -R5 ;  /* 0x000000012020b824 */ /* 0x000fe400078e0a05 */
[----:B0-----:R-:W-:Y:S02]  /*14810*/  @P2 IMAD.MOV.U32 R8, RZ, RZ, R28 ;  /* 0x000000ffff082224 */ /* 0x001fe400078e001c */
[----:B------:R-:W-:Y:S01]  /*14820*/  @P2 IMAD.MOV.U32 R9, RZ, RZ, R27 ;  /* 0x000000ffff092224 */ /* 0x000fe200078e001b */
[----:B------:R-:W-:-:S04]  /*14830*/  ISETP.LT.AND P3, PT, R11, UR15, P4 ;  /* 0x0000000f0b007c0c */ /* 0x000fc8000a761270 */
[----:B------:R0:W2:Y:S01]  /*14840*/  @P2 LDG.E.U16 R58, desc[UR24][R8.64] ;  /* 0x00000018083a2981 */ /* 0x0000a2000c1e1500 */
[----:B------:R-:W-:Y:S01]  /*14850*/  @!P1 IMAD.MOV R2, RZ, RZ, -R2 ;  /* 0x000000ffff029224 */ /* 0x000fe200078e0a02 */
[----:B------:R-:W-:Y:S02]  /*14860*/  PLOP3.LUT P1, PT, PT, PT, UP1, 0x80, 0x8 ;  /* 0x000000000008781c */ /* 0x000fe40003f2f018 */
[----:B------:R-:W-:Y:S04]  /*14870*/  STL [R1+0xe9c], R72 ;  /* 0x000e9c4801007387 */ /* 0x000fe80000100800 */
[----:B------:R-:W2:Y:S01]  /*14880*/  LDL R23, [R1+0x938] ;  /* 0x0009380001177983 */ /* 0x000ea20000100800 */
[----:B0-----:R-:W-:Y:S02]  /*14890*/  LEA R8, P4, R7, R4, 0x1 ;  /* 0x0000000407087211 */ /* 0x001fe400078808ff */
[----:B------:R-:W-:Y:S01]  /*148a0*/  LOP3.LUT R9, R81, 0x4, RZ, 0xfc, !PT ;  /* 0x0000000451097812 */ /* 0x000fe200078efcff */
[----:B------:R-:W3:Y:S01]  /*148b0*/  LDL R25, [R1+0x93c] ;  /* 0x00093c0001197983 */ /* 0x000ee20000100800 */
[----:B------:R-:W-:-:S02]  /*148c0*/  LEA.HI.X.SX32 R7, R7, R3, 0x1, P4 ;  /* 0x0000000307077211 */ /* 0x000fc400020f0eff */
[----:B------:R-:W-:Y:S01]  /*148d0*/  ISETP.LT.AND P1, PT, R9, UR15, P1 ;  /* 0x0000000f09007c0c */ /* 0x000fe20008f21270 */
[----:B------:R-:W4:Y:S02]  /*148e0*/  LDL R29, [R1+0x958] ;  /* 0x00095800011d7983 */ /* 0x000f240000100800 */
[----:B------:R-:W-:Y:S02]  /*148f0*/  @P0 IMAD.MOV.U32 R9, RZ, RZ, R7 ;  /* 0x000000ffff090224 */ /* 0x000fe400078e0007 */
[----:B------:R-:W4:Y:S04]  /*14900*/  LDL R82, [R1+0x95c] ;  /* 0x00095c0001527983 */ /* 0x000f280000100800 */
[----:B------:R2:W4:Y:S04]  /*14910*/  @P0 LDG.E.U16 R64, desc[UR24][R8.64] ;  /* 0x0000001808400981 */ /* 0x000528000c1e1500 */
[----:B------:R-:W4:Y:S04]  /*14920*/  LDL.LU R26, [R1+0x390] ;  /* 0x00039000011a7983 */ /* 0x000f280000300800 */
[----:B------:R-:W4:Y:S04]  /*14930*/  LDL.LU R31, [R1+0x374] ;  /* 0x00037400011f7983 */ /* 0x000f280000300800 */
[----:B------:R-:W4:Y:S04]  /*14940*/  LDL R22, [R1+0xa0] ;  /* 0x0000a00001167983 */ /* 0x000f280000100800 */
[----:B------:R-:W4:Y:S04]  /*14950*/  LDL R24, [R1+0x98c] ;  /* 0x00098c0001187983 */ /* 0x000f280000100800 */
[----:B------:R-:W4:Y:S04]  /*14960*/  LDL R33, [R1+0x97c] ;  /* 0x00097c0001217983 */ /* 0x000f280000100800 */
[----:B------:R-:W4:Y:S04]  /*14970*/  LDL R27, [R1+0xc08] ;  /* 0x000c0800011b7983 */ /* 0x000f280000100800 */
[----:B------:R-:W4:Y:S01]  /*14980*/  LDL R28, [R1+0xb0] ;  /* 0x0000b000011c7983 */ /* 0x000f220000100800 */
[----:B------:R-:W-:-:S02]  /*14990*/  LOP3.LUT R10, R81, 0x3a, RZ, 0xfc, !PT ;  /* 0x0000003a510a7812 */ /* 0x000fc400078efcff */
[----:B------:R-:W-:-:S04]  /*149a0*/  PLOP3.LUT P2, PT, PT, PT, UP1, 0x80, 0x8 ;  /* 0x000000000008781c */ /* 0x000fc80003f4f018 */
[----:B------:R-:W-:Y:S01]  /*149b0*/  ISETP.LT.AND P2, PT, R10, UR15, P2 ;  /* 0x0000000f0a007c0c */ /* 0x000fe20009741270 */
[----:B------:R-:W-:Y:S01]  /*149c0*/  STL [R1+0x4bc], R8 ;  /* 0x0004bc0801007387 */ /* 0x000fe20000100800 */
[----:B------:R-:W-:Y:S02]  /*149d0*/  PRMT R57, RZ, 0x7610, R57 ;  /* 0x00007610ff397816 */ /* 0x000fe40000000039 */
[----:B------:R-:W-:Y:S02]  /*149e0*/  LOP3.LUT R10, R81, 0xc, RZ, 0xfc, !PT ;  /* 0x0000000c510a7812 */ /* 0x000fe400078efcff */
[----:B------:R-:W-:Y:S02]  /*149f0*/  PLOP3.LUT P4, PT, PT, PT, UP1, 0x80, 0x8 ;  /* 0x000000000008781c */ /* 0x000fe40003f8f018 */
[----:B------:R-:W-:Y:S02]  /*14a00*/  PRMT R47, RZ, 0x7610, R47 ;  /* 0x00007610ff2f7816 */ /* 0x000fe4000000002f */
[----:B------:R-:W-:Y:S01]  /*14a10*/  ISETP.LT.AND P4, PT, R10, UR15, P4 ;  /* 0x0000000f0a007c0c */ /* 0x000fe2000a781270 */
[----:B------:R0:W-:Y:S01]  /*14a20*/  STL [R1+0x4b8], R7 ;  /* 0x0004b80701007387 */ /* 0x0001e20000100800 */
[----:B------:R-:W-:-:S02]  /*14a30*/  PRMT R63, RZ, 0x7610, R63 ;  /* 0x00007610ff3f7816 */ /* 0x000fc4000000003f */
[----:B------:R-:W-:Y:S02]  /*14a40*/  PRMT R62, RZ, 0x7610, R62 ;  /* 0x00007610ff3e7816 */ /* 0x000fe4000000003e */
[----:B0-----:R-:W-:Y:S01]  /*14a50*/  SEL R7, R38, R2, !P6 ;  /* 0x0000000226077207 */ /* 0x001fe20007000000 */
[----:B------:R-:W-:-:S04]  /*14a60*/  IMAD.MOV.U32 R2, RZ, RZ, R32 ;  /* 0x000000ffff027224 */ /* 0x000fc800078e0020 */
[----:B------:R-:W-:Y:S01]  /*14a70*/  IMAD R7, R7, UR13, RZ ;  /* 0x0000000d07077c24 */ /* 0x000fe2000f8e02ff */
[----:B------:R-:W-:Y:S01]  /*14a80*/  PRMT R55, RZ, 0x7610, R55 ;  /* 0x00007610ff377816 */ /* 0x000fe20000000037 */
[----:B--2---:R-:W-:Y:S02]  /*14a90*/  @P3 IMAD.MOV.U32 R9, RZ, RZ, R23 ;  /* 0x000000ffff093224 */ /* 0x004fe400078e0017 */
[----:B---3--:R-:W-:-:S05]  /*14aa0*/  @P3 IMAD.MOV.U32 R8, RZ, RZ, R25 ;  /* 0x000000ffff083224 */ /* 0x008fca00078e0019 */
[----:B------:R0:W2:Y:S04]  /*14ab0*/  @P3 LDG.E.U16 R57, desc[UR24][R8.64] ;  /* 0x0000001808393981 */ /* 0x0000a8000c1e1500 */
[----:B----4-:R-:W-:Y:S01]  /*14ac0*/  STL [R1+0xea0], R64 ;  /* 0x000ea04001007387 */ /* 0x010fe20000100800 */
[----:B0-----:R-:W-:-:S03]  /*14ad0*/  @P2 IMAD.MOV.U32 R8, RZ, RZ, R82 ;  /* 0x000000ffff082224 */ /* 0x001fc600078e0052 */
[----:B------:R-:W3:Y:S01]  /*14ae0*/  LDL R23, [R1+0xc0] ;  /* 0x0000c00001177983 */ /* 0x000ee20000100800 */
[----:B------:R-:W-:-:S03]  /*14af0*/  @P2 IMAD.MOV.U32 R9, RZ, RZ, R29 ;  /* 0x000000ffff092224 */ /* 0x000fc600078e001d */
[----:B------:R-:W4:Y:S04]  /*14b00*/  LDL R25, [R1+0x96c] ;  /* 0x00096c0001197983 */ /* 0x000f280000100800 */
[----:B------:R0:W2:Y:S04]  /*14b10*/  @P2 LDG.E.U16 R47, desc[UR24][R8.64] ;  /* 0x00000018082f2981 */ /* 0x0000a8000c1e1500 */
[----:B------:R-:W2:Y:S01]  /*14b20*/  LDL R29, [R1+0x8e0] ;  /* 0x0008e000011d7983 */ /* 0x000ea20000100800 */
[----:B0-----:R-:W-:Y:S02]  /*14b30*/  @P1 IMAD.MOV.U32 R8, RZ, RZ, R24 ;  /* 0x000000ffff081224 */ /* 0x001fe400078e0018 */
[----:B------:R-:W-:Y:S01]  /*14b40*/  @P1 IMAD.MOV.U32 R9, RZ, RZ, R22 ;  /* 0x000000ffff091224 */ /* 0x000fe200078e0016 */
[----:B------:R-:W2:Y:S04]  /*14b50*/  LDL R24, [R1+0x900] ;  /* 0x0009000001187983 */ /* 0x000ea80000100800 */
[----:B------:R-:W2:Y:S04]  /*14b60*/  LDL R22, [R1+0x8e4] ;  /* 0x0008e40001167983 */ /* 0x000ea80000100800 */
[----:B------:R0:W2:Y:S01]  /*14b70*/  @P1 LDG.E.U16 R63, desc[UR24][R8.64] ;  /* 0x00000018083f1981 */ /* 0x0000a2000c1e1500 */
[----:B------:R-:W-:Y:S01]  /*14b80*/  ISETP.GE.AND P1, PT, R27, RZ, PT ;  /* 0x000000ff1b00720c */ /* 0x000fe20003f26270 */
[----:B0-----:R-:W-:-:S02]  /*14b90*/  @P4 IMAD.MOV.U32 R8, RZ, RZ, R33 ;  /* 0x000000ffff084224 */ /* 0x001fc400078e0021 */
[----:B------:R-:W2:Y:S04]  /*14ba0*/  LDL R33, [R1+0x904] ;  /* 0x0009040001217983 */ /* 0x000ea80000100800 */
[----:B------:R-:W2:Y:S04]  /*14bb0*/  LDL.LU R82, [R1+0x344] ;  /* 0x0003440001527983 */ /* 0x000ea80000300800 */
[----:B------:R-:W2:Y:S01]  /*14bc0*/  LDL.LU R27, [R1+0x2e4] ;  /* 0x0002e400011b7983 */ /* 0x000ea20000300800 */
[----:B------:R-:W-:-:S03]  /*14bd0*/  @P4 IMAD.MOV.U32 R9, RZ, RZ, R28 ;  /* 0x000000ffff094224 */ /* 0x000fc600078e001c */
[----:B------:R-:W2:Y:S04]  /*14be0*/  LDL R28, [R1+0x920] ;  /* 0x00092000011c7983 */ /* 0x000ea80000100800 */
[----:B------:R-:W2:Y:S04]  /*14bf0*/  LDL R32, [R1+0x924] ;  /* 0x0009240001207983 */ /* 0x000ea80000100800 */
[----:B------:R0:W2:Y:S01]  /*14c00*/  @P4 LDG.E.U16 R62, desc[UR24][R8.64] ;  /* 0x00000018083e4981 */ /* 0x0000a2000c1e1500 */
[----:B------:R-:W-:Y:S01]  /*14c10*/  @!P1 IMAD.MOV R2, RZ, RZ, -R2 ;  /* 0x000000ffff029224 */ /* 0x000fe200078e0a02 */
[----:B------:R-:W-:-:S02]  /*14c20*/  PLOP3.LUT P1, PT, PT, PT, UP1, 0x80, 0x8 ;  /* 0x000000000008781c */ /* 0x000fc40003f2f018 */
[----:B0-----:R-:W-:Y:S02]  /*14c30*/  LEA R8, P4, R7, R4, 0x1 ;  /* 0x0000000407087211 */ /* 0x001fe400078808ff */
[----:B------:R-:W-:Y:S02]  /*14c40*/  LOP3.LUT R9, R81, 0x24, RZ, 0xfc, !PT ;  /* 0x0000002451097812 */ /* 0x000fe400078efcff */
        /* <DEDUP_REMOVED lines=19> */
[----:B------:R-:W-:Y:S02]  /*14d80*/  ISETP.LT.AND P4, PT, R10, UR15, P4 ;  /* 0x0000000f0a007c0c */ /* 0x000fe4000a781270 */
[----:B------:R-:W-:Y:S02]  /*14d90*/  PRMT R49, RZ, 0x7610, R49 ;  /* 0x00007610ff317816 */ /* 0x000fe40000000031 */
[----:B------:R-:W-:Y:S02]  /*14da0*/  SEL R2, R38, R2, !P6 ;  /* 0x0000000226027207 */ /* 0x000fe40007000000 */
[----:B------:R-:W-:-:S03]  /*14db0*/  PRMT R48, RZ, 0x7610, R48 ;  /* 0x00007610ff307816 */ /* 0x000fc60000000030 */
[----:B------:R-:W-:Y:S01]  /*14dc0*/  IMAD R2, R2, UR13, RZ ;  /* 0x0000000d02027c24 */ /* 0x000fe2000f8e02ff */
[----:B------:R-:W-:Y:S01]  /*14dd0*/  PRMT R54, RZ, 0x7610, R54 ;  /* 0x00007610ff367816 */ /* 0x000fe20000000036 */
[----:B------:R0:W-:Y:S01]  /*14de0*/  STL [R1+0x4d8], R7 ;  /* 0x0004d80701007387 */ /* 0x0001e20000100800 */
[----:B---3--:R-:W-:Y:S02]  /*14df0*/  @P3 IMAD.MOV.U32 R9, RZ, RZ, R23 ;  /* 0x000000ffff093224 */ /* 0x008fe400078e0017 */
[----:B----4-:R-:W-:-:S05]  /*14e00*/  @P3 IMAD.MOV.U32 R8, RZ, RZ, R25 ;  /* 0x000000ffff083224 */ /* 0x010fca00078e0019 */
[----:B------:R2:W3:Y:S02]  /*14e10*/  @P3 LDG.E.U16 R61, desc[UR24][R8.64] ;  /* 0x00000018083d3981 */ /* 0x0004e4000c1e1500 */
[----:B--2---:R-:W-:Y:S02]  /*14e20*/  @P2 IMAD.MOV.U32 R9, RZ, RZ, R29 ;  /* 0x000000ffff092224 */ /* 0x004fe400078e001d */
[----:B------:R-:W-:-:S05]  /*14e30*/  @P2 IMAD.MOV.U32 R8, RZ, RZ, R22 ;  /* 0x000000ffff082224 */ /* 0x000fca00078e0016 */
[----:B------:R1:W2:Y:S02]  /*14e40*/  @P2 LDG.E.U16 R50, desc[UR24][R8.64] ;  /* 0x0000001808322981 */ /* 0x0002a4000c1e1500 */
[----:B-1----:R-:W-:Y:S02]  /*14e50*/  @P1 IMAD.MOV.U32 R9, RZ, RZ, R24 ;  /* 0x000000ffff091224 */ /* 0x002fe400078e0018 */
[----:B------:R-:W-:-:S05]  /*14e60*/  @P1 IMAD.MOV.U32 R8, RZ, RZ, R33 ;  /* 0x000000ffff081224 */ /* 0x000fca00078e0021 */
[----:B------:R1:W4:Y:S01]  /*14e70*/  @P1 LDG.E.U16 R49, desc[UR24][R8.64] ;  /* 0x0000001808311981 */ /* 0x000322000c1e1500 */
[----:B------:R-:W-:Y:S01]  /*14e80*/  ISETP.GT.U32.AND P2, PT, R5, R27, PT ;  /* 0x0000001b0500720c */ /* 0x000fe20003f44070 */
[----:B-1----:R-:W-:Y:S02]  /*14e90*/  @P4 IMAD.MOV.U32 R8, RZ, RZ, R32 ;  /* 0x000000ffff084224 */ /* 0x002fe400078e0020 */
[----:B------:R-:W-:-:S10]  /*14ea0*/  @P4 IMAD.MOV.U32 R9, RZ, RZ, R28 ;  /* 0x000000ffff094224 */ /* 0x000fd400078e001c */
[----:B------:R-:W-:Y:S01]  /*14eb0*/  @!P2 IMAD.IADD R27, R27, 0x1, -R5 ;  /* 0x000000011b1ba824 */ /* 0x000fe200078e0a05 */
[----:B------:R1:W2:Y:S02]  /*14ec0*/  @P4 LDG.E.U16 R48, desc[UR24][R8.64] ;  /* 0x0000001808304981 */ /* 0x0002a4000c1e1500 */
[----:B-1----:R-:W-:-:S04]  /*14ed0*/  LEA R8, P2, R2, R4, 0x1 ;  /* 0x0000000402087211 */ /* 0x002fc800078408ff */
[----:B------:R-:W-:-:S05]  /*14ee0*/  LEA.HI.X.SX32 R9, R2, R3, 0x1, P2 ;  /* 0x0000000302097211 */ /* 0x000fca00010f0eff */
[----:B------:R-:W2:Y:S04]  /*14ef0*/  @P0 LDG.E.U16 R54, desc[UR24][R8.64] ;  /* 0x0000001808360981 */ /* 0x000ea8000c1e1500 */
[----:B------:R-:W-:Y:S04]  /*14f00*/  STL [R1+0xea4], R55 ;  /* 0x000ea43701007387 */ /* 0x000fe80000100800 */
[----:B------:R-:W3:Y:S01]  /*14f10*/  LDL R33, [R1+0x944] ;  /* 0x0009440001217983 */ /* 0x000ee20000100800 */
[----:B------:R-:W-:-:S03]  /*14f20*/  ISETP.GT.U32.AND P3, PT, R5, R82, PT ;  /* 0x000000520500720c */ /* 0x000fc60003f64070 */
[----:B------:R-:W4:Y:S04]  /*14f30*/  LDL R25, [R1+0x940] ;  /* 0x0009400001197983 */ /* 0x000f280000100800 */
[----:B------:R-:W4:Y:S04]  /*14f40*/  LDL R22, [R1+0xc8] ;  /* 0x0000c80001167983 */ /* 0x000f280000100800 */
[----:B------:R-:W4:Y:S01]  /*14f50*/  LDL R24, [R1+0x960] ;  /* 0x0009600001187983 */ /* 0x000f220000100800 */
[----:B0-----:R-:W-:Y:S01]  /*14f60*/  LOP3.LUT R7, R81, 0x34, RZ, 0xfc, !PT ;  /* 0x0000003451077812 */ /* 0x001fe200078efcff */
[----:B------:R-:W-:Y:S01]  /*14f70*/  @!P3 IMAD.IADD R82, R82, 0x1, -R5 ;  /* 0x000000015252b824 */ /* 0x000fe200078e0a05 */
[----:B------:R-:W-:Y:S01]  /*14f80*/  PLOP3.LUT P3, PT, PT, PT, UP1, 0x80, 0x8 ;  /* 0x000000000008781c */ /* 0x000fe20003f6f018 */
[----:B------:R-:W4:Y:S03]  /*14f90*/  LDL R29, [R1+0xcd4] ;  /* 0x000cd400011d7983 */ /* 0x000f260000100800 */
[----:B------:R-:W-:Y:S01]  /*14fa0*/  ISETP.LT.AND P3, PT, R7, UR15, P3 ;  /* 0x0000000f07007c0c */ /* 0x000fe20009f61270 */
[----:B------:R-:W4:Y:S04]  /*14fb0*/  LDL R21, [R1+0xa4] ;  /* 0x0000a40001157983 */ /* 0x000f280000100800 */
[----:B------:R-:W4:Y:S04]  /*14fc0*/  LDL R28, [R1+0x988] ;  /* 0x00098800011c7983 */ /* 0x000f280000100800 */
[----:B------:R3:W-:Y:S04]  /*14fd0*/  STL [R1+0x4fc], R8 ;  /* 0x0004fc0801007387 */ /* 0x0007e80000100800 */
[----:B------:R4:W-:Y:S01]  /*14fe0*/  STL [R1+0x4f8], R9 ;  /* 0x0004f80901007387 */ /* 0x0009e20000100800 */
[----:B------:R-:W-:-:S03]  /*14ff0*/  ISETP.GT.U32.AND P1, PT, R5, R30, PT ;  /* 0x0000001e0500720c */ /* 0x000fc60003f24070 */
[----:B--2---:R-:W-:Y:S04]  /*15000*/  STL [R1+0xea8], R54 ;  /* 0x000ea83601007387 */ /* 0x004fe80000100800 */
[----:B------:R-:W2:Y:S04]  /*15010*/  LDL R23, [R1+0xb4] ;  /* 0x0000b40001177983 */ /* 0x000ea80000100800 */
[----:B------:R-:W2:Y:S01]  /*15020*/  LDL R32, [R1+0x978] ;  /* 0x0009780001207983 */ /* 0x000ea20000100800 */
[----:B---3--:R-:W-:-:S03]  /*15030*/  @P3 IMAD.MOV.U32 R8, RZ, RZ, R33 ;  /* 0x000000ffff083224 */ /* 0x008fc600078e0021 */
[----:B------:R-:W3:Y:S01]  /*15040*/  LDL R33, [R1+0x968] ;  /* 0x0009680001217983 */ /* 0x000ee20000100800 */
[----:B------:R-:W-:Y:S01]  /*15050*/  @!P1 IMAD.IADD R30, R30, 0x1, -R5 ;  /* 0x000000011e1e9824 */ /* 0x000fe200078e0a05 */
[----:B------:R-:W-:Y:S02]  /*15060*/  LOP3.LUT R10, R81, 0x3c, RZ, 0xfc, !PT ;  /* 0x0000003c510a7812 */ /* 0x000fe400078efcff */
[----:B------:R-:W-:Y:S01]  /*15070*/  PLOP3.LUT P1, PT, PT, PT, UP1, 0x80, 0x8 ;  /* 0x000000000008781c */ /* 0x000fe20003f2f018 */
[----:B----4-:R-:W-:Y:S02]  /*15080*/  @P3 IMAD.MOV.U32 R9, RZ, RZ, R25 ;  /* 0x000000ffff093224 */ /* 0x010fe400078e0019 */
[----:B------:R-:W4:Y:S01]  /*15090*/  LDL R25, [R1+0xc4] ;  /* 0x0000c40001197983 */ /* 0x000f220000100800 */
[----:B------:R-:W-:Y:S02]  /*150a0*/  ISETP.LT.AND P1, PT, R10, UR15, P1 ;  /* 0x0000000f0a007c0c */ /* 0x000fe40008f21270 */
[----:B------:R-:W-:-:S02]  /*150b0*/  PRMT R42, RZ, 0x7610, R42 ;  /* 0x00007610ff2a7816 */ /* 0x000fc4000000002a */
[----:B------:R-:W-:Y:S02]  /*150c0*/  LOP3.LUT R7, R81, 0x6, RZ, 0xfc, !PT ;  /* 0x0000000651077812 */ /* 0x000fe400078efcff */
[----:B------:R-:W-:Y:S02]  /*150d0*/  PLOP3.LUT P2, PT, PT, PT, UP1, 0x80, 0x8 ;  /* 0x000000000008781c */ /* 0x000fe40003f4f018 */
[----:B------:R-:W-:Y:S01]  /*150e0*/  ISETP.GT.U32.AND P4, PT, R5, R26, PT ;  /* 0x0000001a0500720c */ /* 0x000fe20003f84070 */
[----:B------:R0:W4:Y:S01]  /*150f0*/  @P3 LDG.E.U16 R42, desc[UR24][R8.64] ;  /* 0x00000018082a3981 */ /* 0x000122000c1e1500 */
[----:B------:R-:W-:Y:S02]  /*15100*/  ISETP.LT.AND P2, PT, R7, UR15, P2 ;  /* 0x0000000f07007c0c */ /* 0x000fe40009741270 */
[----:B------:R-:W-:Y:S02]  /*15110*/  PRMT R41, RZ, 0x7610, R41 ;  /* 0x00007610ff297816 */ /* 0x000fe40000000029 */
[----:B------:R-:W-:-:S02]  /*15120*/  LOP3.LUT R2, R81, 0xe, RZ, 0xfc, !PT ;  /* 0x0000000e51027812 */ /* 0x000fc400078efcff */
[----:B------:R-:W-:Y:S01]  /*15130*/  PLOP3.LUT P3, PT, PT, PT, UP1, 0x80, 0x8 ;  /* 0x000000000008781c */ /* 0x000fe20003f6f018 */
[----:B0-----:R-:W-:Y:S02]  /*15140*/  @P1 IMAD.MOV.U32 R8, RZ, RZ, R24 ;  /* 0x000000ffff081224 */ /* 0x001fe400078e0018 */
[----:B------:R-:W-:Y:S01]  /*15150*/  @P1 IMAD.MOV.U32 R9, RZ, RZ, R22 ;  /* 0x000000ffff091224 */ /* 0x000fe200078e0016 */
[----:B------:R-:W-:Y:S01]  /*15160*/  ISETP.LT.AND P3, PT, R2, UR15, P3 ;  /* 0x0000000f02007c0c */ /* 0x000fe20009f61270 */
[----:B------:R-:W4:Y:S01]  /*15170*/  LDL R22, [R1+0x8e8] ;  /* 0x0008e80001167983 */ /* 0x000f220000100800 */
[----:B------:R-:W-:-:S03]  /*15180*/  LOP3.LUT R7, R81, 0x16, RZ, 0xfc, !PT ;  /* 0x0000001651077812 */ /* 0x000fc600078efcff */
[----:B------:R-:W4:Y:S01]  /*15190*/  LDL R24, [R1+0x8ec] ;  /* 0x0008ec0001187983 */ /* 0x000f220000100800 */
[----:B------:R-:W-:-:S03]  /*151a0*/  @!P4 IMAD.IADD R26, R26, 0x1, -R5 ;  /* 0x000000011a1ac824 */ /* 0x000fc600078e0a05 */
[----:B------:R0:W4:Y:S01]  /*151b0*/  @P1 LDG.E.U16 R41, desc[UR24][R8.64] ;  /* 0x0000001808291981 */ /* 0x000122000c1e1500 */
[----:B------:R-:W-:Y:S02]  /*151c0*/  PLOP3.LUT P1, PT, PT, PT, UP1, 0x80, 0x8 ;  /* 0x000000000008781c */ /* 0x000fe40003f2f018 */
[----:B------:R-:W-:Y:S02]  /*151d0*/  ISETP.GE.AND P4, PT, R29, RZ, PT ;  /* 0x000000ff1d00720c */ /* 0x000fe40003f86270 */
[----:B------:R-:W-:Y:S01]  /*151e0*/  PRMT R53, RZ, 0x7610, R53 ;  /* 0x00007610ff357816 */ /* 0x000fe20000000035 */
[----:B------:R-:W4:Y:S01]  /*151f0*/  LDL R29, [R1+0xc78] ;  /* 0x000c7800011d7983 */ /* 0x000f220000100800 */
[----:B------:R-:W-:Y:S01]  /*15200*/  ISETP.LT.AND P1, PT, R7, UR15, P1 ;  /* 0x0000000f07007c0c */ /* 0x000fe20008f21270 */
[----:B0-----:R-:W-:Y:S02]  /*15210*/  @P2 IMAD.MOV.U32 R8, RZ, RZ, R28 ;  /* 0x000000ffff082224 */ /* 0x001fe400078e001c */
[----:B------:R-:W-:Y:S01]  /*15220*/  @P2 IMAD.MOV.U32 R9, RZ, RZ, R21 ;  /* 0x000000ffff092224 */ /* 0x000fe200078e0015 */
[----:B------:R-:W-:Y:S01]  /*15230*/  PRMT R52, RZ, 0x7610, R52 ;  /* 0x00007610ff347816 */ /* 0x000fe20000000034 */
[----:B------:R-:W-:Y:S01]  /*15240*/  IMAD.MOV.U32 R2, RZ, RZ, R30 ;  /* 0x000000ffff027224 */ /* 0x000fe200078e001e */
[----:B------:R-:W4:Y:S04]  /*15250*/  LDL R28, [R1+0x908] ;  /* 0x00090800011c7983 */ /* 0x000f280000100800 */
[----:B------:R2:W4:Y:S04]  /*15260*/  @P2 LDG.E.U16 R53, desc[UR24][R8.64] ;  /* 0x0000001808352981 */ /* 0x000528000c1e1500 */
[----:B------:R-:W4:Y:S01]  /*15270*/  LDL R30, [R1+0x90c] ;  /* 0x00090c00011e7983 */ /* 0x000f220000100800 */
[----:B--2---:R-:W-:-:S02]  /*15280*/  @P3 IMAD.MOV.U32 R9, RZ, RZ, R23 ;  /* 0x000000ffff093224 */ /* 0x004fc400078e0017 */
[----:B------:R-:W-:Y:S02]  /*15290*/  @P3 IMAD.MOV.U32 R8, RZ, RZ, R32 ;  /* 0x000000ffff083224 */ /* 0x000fe400078e0020 */
[----:B------:R-:W2:Y:S04]  /*152a0*/  LDL R32, [R1+0xc24] ;  /* 0x000c240001207983 */ /* 0x000ea80000100800 */
[----:B------:R3:W2:Y:S02]  /*152b0*/  @P3 LDG.E.U16 R52, desc[UR24][R8.64] ;  /* 0x0000001808343981 */ /* 0x0006a4000c1e1500 */
[----:B---3--:R-:W-:Y:S02]  /*152c0*/  @P1 IMAD.MOV.U32 R8, RZ, RZ, R33 ;  /* 0x000000ffff081224 */ /* 0x008fe400078e0021 */
[----:B------:R-:W3:Y:S01]  /*152d0*/  LDL R33, [R1+0xc00] ;  /* 0x000c000001217983 */ /* 0x000ee20000100800 */
[----:B------:R-:W-:Y:S01]  /*152e0*/  @!P4 IMAD.MOV R2, RZ, RZ, -R2 ;  /* 0x000000ffff02c224 */ /* 0x000fe200078e0a02 */
[----:B------:R-:W-:-:S02]  /*152f0*/  ISETP.GT.U32.AND P4, PT, R5, R31, PT ;  /* 0x0000001f0500720c */ /* 0x000fc40003f84070 */
[----:B------:R-:W-:Y:S02]  /*15300*/  LOP3.LUT R7, R81, 0x1e, RZ, 0xfc, !PT ;  /* 0x0000001e51077812 */ /* 0x000fe400078efcff */
[----:B------:R-:W-:Y:S02]  /*15310*/  PLOP3.LUT P2, PT, PT, PT, UP1, 0x80, 0x8 ;  /* 0x000000000008781c */ /* 0x000fe40003f4f018 */
[----:B------:R-:W-:Y:S01]  /*15320*/  SEL R2, R38, R2, !P6 ;  /* 0x0000000226027207 */ /* 0x000fe20007000000 */
[----:B----4-:R-:W-:Y:S01]  /*15330*/  @P1 IMAD.MOV.U32 R9, RZ, RZ, R25 ;  /* 0x000000ffff091224 */ /* 0x010fe200078e0019 */
[----:B------:R-:W-:Y:S02]  /*15340*/  PRMT R51, RZ, 0x7610, R51 ;  /* 0x00007610ff337816 */ /* 0x000fe40000000033 */
[----:B------:R-:W-:Y:S01]  /*15350*/  ISETP.LT.AND P2, PT, R7, UR15, P2 ;  /* 0x0000000f07007c0c */ /* 0x000fe20009741270 */
[----:B------:R-:W-:Y:S01]  /*15360*/  IMAD R2, R2, UR13, RZ ;  /* 0x0000000d02027c24 */ /* 0x000fe2000f8e02ff */
[----:B------:R-:W-:-:S02]  /*15370*/  LOP3.LUT R7, R81, 0x26, RZ, 0xfc, !PT ;  /* 0x0000002651077812 */ /* 0x000fc400078efcff */
[----:B------:R-:W-:Y:S01]  /*15380*/  PLOP3.LUT P3, PT, PT, PT, UP1, 0x80, 0x8 ;  /* 0x000000000008781c */ /* 0x000fe20003f6f018 */
[----:B------:R0:W4:Y:S01]  /*15390*/  @P1 LDG.E.U16 R51, desc[UR24][R8.64] ;  /* 0x0000001808331981 */ /* 0x000122000c1e1500 */
[----:B------:R-:W-:Y:S02]  /*153a0*/  @!P4 IMAD.IADD R31, R31, 0x1, -R5 ;  /* 0x000000011f1fc824 */ /* 0x000fe400078e0a05 */
[----:B------:R-:W-:Y:S02]  /*153b0*/  ISETP.LT.AND P1, PT, R7, UR15, P3 ;  /* 0x0000000f07007c0c */ /* 0x000fe40009f21270 */
[----:B------:R-:W-:-:S04]  /*153c0*/  LEA R7, P4, R2, R4, 0x1 ;  /* 0x0000000402077211 */ /* 0x000fc800078808ff */
[----:B------:R-:W-:Y:S01]  /*153d0*/  LEA.HI.X.SX32 R10, R2, R3, 0x1, P4 ;  /* 0x00000003020a7211 */ /* 0x000fe200020f0eff */
[----:B------:R1:W-:Y:S01]  /*153e0*/  STL [R1+0x51c], R7 ;  /* 0x00051c0701007387 */ /* 0x0003e20000100800 */
[----:B------:R-:W-:Y:S01]  /*153f0*/  PRMT R45, RZ, 0x7610, R45 ;  /* 0x00007610ff2d7816 */ /* 0x000fe2000000002d */
[----:B0-----:R-:W-:Y:S02]  /*15400*/  @P2 IMAD.MOV.U32 R8, RZ, RZ, R24 ;  /* 0x000000ffff082224 */ /* 0x001fe400078e0018 */
[----:B------:R-:W-:Y:S01]  /*15410*/  @P2 IMAD.MOV.U32 R9, RZ, RZ, R22 ;  /* 0x000000ffff092224 */ /* 0x000fe200078e0016 */
[----:B------:R0:W-:Y:S01]  /*15420*/  STL [R1+0x518], R10 ;  /* 0x0005180a01007387 */ /* 0x0001e20000100800 */
[----:B------:R-:W-:-:S03]  /*15430*/  IMAD.MOV.U32 R2, RZ, RZ, R26 ;  /* 0x000000ffff027224 */ /* 0x000fc600078e001a */
[----:B------:R-:W4:Y:S04]  /*15440*/  LDL R22, [R1+0xbc4] ;  /* 0x000bc40001167983 */ /* 0x000f280000100800 */
[----:B------:R-:W4:Y:S04]  /*15450*/  LDL R24, [R1+0x928] ;  /* 0x0009280001187983 */ /* 0x000f280000100800 */
[----:B------:R-:W4:Y:S01]  /*15460*/  LDL R26, [R1+0x92c] ;  /* 0x00092c00011a7983 */ /* 0x000f220000100800 */
[----:B------:R-:W-:Y:S02]  /*15470*/  ISETP.GE.AND P3, PT, R29, RZ, PT ;  /* 0x000000ff1d00720c */ /* 0x000fe40003f66270 */
[----:B------:R-:W-:Y:S01]  /*15480*/  ISETP.GT.U32.AND P4, PT, R5, R27, PT ;  /* 0x0000001b0500720c */ /* 0x000fe20003f84070 */
[----:B------:R0:W4:Y:S01]  /*15490*/  @P2 LDG.E.U16 R45, desc[UR24][R8.64] ;  /* 0x00000018082d2981 */ /* 0x000122000c1e1500 */
[----:B------:R-:W-:Y:S01]  /*154a0*/  PRMT R46, RZ, 0x7610, R46 ;  /* 0x00007610ff2e7816 */ /* 0x000fe2000000002e */
[----:B0-----:R-:W-:-:S02]  /*154b0*/  @P0 IMAD.MOV.U32 R8, RZ, RZ, R7 ;  /* 0x000000ffff080224 */ /* 0x001fc400078e0007 */
[----:B------:R-:W-:-:S05]  /*154c0*/  @P0 IMAD.MOV.U32 R9, RZ, RZ, R10 ;  /* 0x000000ffff090224 */ /* 0x000fca00078e000a */
[----:B------:R0:W4:Y:S01]  /*154d0*/  @P0 LDG.E.U16 R46, desc[UR24][R8.64] ;  /* 0x00000018082e0981 */ /* 0x000122000c1e1500 */
[----:B------:R-:W-:Y:S02]  /*154e0*/  @!P3 IMAD.MOV R2, RZ, RZ, -R2 ;  /* 0x000000ffff02b224 */ /* 0x000fe400078e0a02 */
[----:B------:R-:W-:Y:S02]  /*154f0*/  @!P4 IMAD.IADD R27, R27, 0x1, -R5 ;  /* 0x000000011b1bc824 */ /* 0x000fe400078e0a05 */
[----:B0-----:R-:W-:Y:S02]  /*15500*/  @P1 IMAD.MOV.U32 R8, RZ, RZ, R30 ;  /* 0x000000ffff081224 */ /* 0x001fe400078e001e */
[----:B------:R-:W-:Y:S01]  /*15510*/  @P1 IMAD.MOV.U32 R9, RZ, RZ, R28 ;  /* 0x000000ffff091224 */ /* 0x000fe200078e001c */
[----:B------:R-:W4:Y:S04]  /*15520*/  LDL R30, [R1+0x94c] ;  /* 0x00094c00011e7983 */ /* 0x000f280000100800 */
[----:B------:R-:W4:Y:S01]  /*15530*/  LDL R28, [R1+0x948] ;  /* 0x00094800011c7983 */ /* 0x000f220000100800 */
[----:B--2---:R-:W-:-:S03]  /*15540*/  ISETP.GE.AND P3, PT, R32, RZ, PT ;  /* 0x000000ff2000720c */ /* 0x004fc60003f66270 */
[----:B------:R-:W2:Y:S01]  /*15550*/  LDL R32, [R1+0x8cc] ;  /* 0x0008cc0001207983 */ /* 0x000ea20000100800 */
[----:B---3--:R-:W-:-:S03]  /*15560*/  ISETP.GE.AND P4, PT, R33, RZ, PT ;  /* 0x000000ff2100720c */ /* 0x008fc60003f86270 */
[----:B------:R-:W3:Y:S01]  /*15570*/  LDL R33, [R1+0x8d0] ;  /* 0x0008d00001217983 */ /* 0x000ee20000100800 */
[----:B------:R-:W-:Y:S02]  /*15580*/  PRMT R44, RZ, 0x7610, R44 ;  /* 0x00007610ff2c7816 */ /* 0x000fe4000000002c */
[----:B------:R-:W-:Y:S02]  /*15590*/  ISETP.GT.U32.AND P2, PT, R5, R82, PT ;  /* 0x000000520500720c */ /* 0x000fe40003f44070 */
[----:B------:R-:W-:Y:S02]  /*155a0*/  SEL R2, R38, R2, !P6 ;  /* 0x0000000226027207 */ /* 0x000fe40007000000 */
[----:B------:R0:W3:Y:S03]  /*155b0*/  @P1 LDG.E.U16 R44, desc[UR24][R8.64] ;  /* 0x00000018082c1981 */ /* 0x0000e6000c1e1500 */
[----:B------:R-:W-:Y:S01]  /*155c0*/  IMAD R2, R2, UR13, RZ ;  /* 0x0000000d02027c24 */ /* 0x000fe2000f8e02ff */
[----:B-1----:R-:W-:-:S02]  /*155d0*/  LOP3.LUT R7, R81, 0x2e, RZ, 0xfc, !PT ;  /* 0x0000002e51077812 */ /* 0x002fc400078efcff */
[----:B------:R-:W-:Y:S01]  /*155e0*/  PLOP3.LUT P1, PT, PT, PT, UP1, 0x80, 0x8 ;  /* 0x000000000008781c */ /* 0x000fe20003f2f018 */
[----:B0-----:R-:W-:-:S03]  /*155f0*/  IMAD.MOV.U32 R8, RZ, RZ, R31 ;  /* 0x000000ffff087224 */ /* 0x001fc600078e001f */
[----:B------:R-:W-:Y:S01]  /*15600*/  ISETP.LT.AND P1, PT, R7, UR15, P1 ;  /* 0x0000000f07007c0c */ /* 0x000fe20008f21270 */
[----:B------:R-:W-:Y:S01]  /*15610*/  @!P3 IMAD.MOV R8, RZ, RZ, -R8 ;  /* 0x000000ffff08b224 */ /* 0x000fe200078e0a08 */
[----:B------:R-:W-:Y:S01]  /*15620*/  LEA R10, P3, R2, R4, 0x1 ;  /* 0x00000004020a7211 */ /* 0x000fe200078608ff */
[----:B------:R-:W-:Y:S01]  /*15630*/  @!P2 IMAD.IADD R82, R82, 0x1, -R5 ;  /* 0x000000015252a824 */ /* 0x000fe200078e0a05 */
[----:B------:R-:W-:Y:S02]  /*15640*/  LOP3.LUT R11, R81, 0x36, RZ, 0xfc, !PT ;  /* 0x00000036510b7812 */ /* 0x000fe400078efcff */
[----:B------:R-:W-:Y:S02]  /*15650*/  PLOP3.LUT P2, PT, PT, PT, UP1, 0x80, 0x8 ;  /* 0x000000000008781c */ /* 0x000fe40003f4f018 */
[----:B------:R-:W-:Y:S02]  /*15660*/  LEA.HI.X.SX32 R2, R2, R3, 0x1, P3 ;  /* 0x0000000302027211 */ /* 0x000fe400018f0eff */
[----:B------:R-:W-:-:S02]  /*15670*/  PRMT R40, RZ, 0x7610, R40 ;  /* 0x00007610ff287816 */ /* 0x000fc40000000028 */
[----:B------:R-:W-:Y:S01]  /*15680*/  ISETP.LT.AND P2, PT, R11, UR15, P2 ;  /* 0x0000000f0b007c0c */ /* 0x000fe20009741270 */
[----:B------:R-:W-:Y:S02]  /*15690*/  @P0 IMAD.MOV.U32 R11, RZ, RZ, R2 ;  /* 0x000000ffff0b0224 */ /* 0x000fe400078e0002 */
[----:B------:R-:W-:Y:S01]  /*156a0*/  IMAD.MOV.U32 R7, RZ, RZ, R82 ;  /* 0x000000ffff077224 */ /* 0x000fe200078e0052 */
[----:B------:R-:W-:Y:S01]  /*156b0*/  PRMT R43, RZ, 0x7610, R43 ;  /* 0x00007610ff2b7816 */ /* 0x000fe2000000002b */
[----:B------:R0:W-:Y:S02]  /*156c0*/  STL [R1+0x53c], R10 ;  /* 0x00053c0a01007387 */ /* 0x0001e40000100800 */
[----:B------:R-:W-:Y:S01]  /*156d0*/  @!P4 IMAD.MOV R7, RZ, RZ, -R7 ;  /* 0x000000ffff07c224 */ /* 0x000fe200078e0a07 */
[----:B----4-:R-:W-:Y:S01]  /*156e0*/  ISETP.GE.AND P4, PT, R22, RZ, PT ;  /* 0x000000ff1600720c */ /* 0x010fe20003f86270 */
[----:B------:R0:W4:Y:S01]  /*156f0*/  @P0 LDG.E.U16 R40, desc[UR24][R10.64] ;  /* 0x000000180a280981 */ /* 0x000122000c1e1500 */
[----:B------:R-:W-:-:S02]  /*15700*/  LOP3.LUT R9, R81, 0x3e, RZ, 0xfc, !PT ;  /* 0x0000003e51097812 */ /* 0x000fc400078efcff */
[----:B------:R-:W-:Y:S01]  /*15710*/  PLOP3.LUT P3, PT, PT, PT, UP1, 0x80, 0x8 ;  /* 0x000000000008781c */ /* 0x000fe20003f6f018 */
[----:B0-----:R-:W-:Y:S02]  /*15720*/  @P1 IMAD.MOV.U32 R10, RZ, RZ, R26 ;  /* 0x000000ffff0a1224 */ /* 0x001fe400078e001a */
[----:B------:R-:W-:Y:S01]  /*15730*/  @P1 IMAD.MOV.U32 R11, RZ, RZ, R24 ;  /* 0x000000ffff0b1224 */ /* 0x000fe200078e0018 */
[----:B------:R-:W-:Y:S01]  /*15740*/  ISETP.LT.AND P3, PT, R9, UR15, P3 ;  /* 0x0000000f09007c0c */ /* 0x000fe20009f61270 */
[----:B------:R0:W-:Y:S04]  /*15750*/  STL [R1+0x538], R2 ;  /* 0x0005380201007387 */ /* 0x0001e80000100800 */
[----:B------:R1:W4:Y:S01]  /*15760*/  @P1 LDG.E.U16 R43, desc[UR24][R10.64] ;  /* 0x000000180a2b1981 */ /* 0x000322000c1e1500 */
[----:B------:R-:W-:-:S02]  /*15770*/  SEL R7, R38, R7, !P6 ;  /* 0x0000000726077207 */ /* 0x000fc40007000000 */
[----:B------:R-:W-:Y:S01]  /*15780*/  PRMT R37, RZ, 0x7610, R37 ;  /* 0x00007610ff257816 */ /* 0x000fe20000000025 */
[----:B0-----:R-:W-:Y:S01]  /*15790*/  IMAD.MOV.U32 R2, RZ, RZ, R27 ;  /* 0x000000ffff027224 */ /* 0x001fe200078e001b */
[----:B-1----:R-:W-:-:S03]  /*157a0*/  SEL R10, R38, R8, !P6 ;  /* 0x00000008260a7207 */ /* 0x002fc60007000000 */
[----:B------:R-:W-:Y:S02]  /*157b0*/  @!P4 IMAD.MOV R2, RZ, RZ, -R2 ;  /* 0x000000ffff02c224 */ /* 0x000fe400078e0a02 */
[----:B------:R-:W-:Y:S02]  /*157c0*/  IMAD R10, R10, UR13, RZ ;  /* 0x0000000d0a0a7c24 */ /* 0x000fe4000f8e02ff */
[----:B------:R-:W-:Y:S02]  /*157d0*/  @P2 IMAD.MOV.U32 R8, RZ, RZ, R30 ;  /* 0x000000ffff082224 */ /* 0x000fe400078e001e */
[----:B------:R-:W-:Y:S02]  /*157e0*/  IMAD R7, R7, UR13, RZ ;  /* 0x0000000d07077c24 */ /* 0x000fe4000f8e02ff */
[----:B------:R-:W-:Y:S01]  /*157f0*/  @P2 IMAD.MOV.U32 R9, RZ, RZ, R28 ;  /* 0x000000ffff092224 */ /* 0x000fe200078e001c */
[----:B------:R-:W-:Y:S02]  /*15800*/  LEA R14, P1, R10, R4, 0x1 ;  /* 0x000000040a0e7211 */ /* 0x000fe400078208ff */
[----:B------:R-:W-:-:S02]  /*15810*/  PRMT R34, RZ, 0x7610, R34 ;  /* 0x00007610ff227816 */ /* 0x000fc40000000022 */
[----:B------:R2:W4:Y:S01]  /*15820*/  @P2 LDG.E.U16 R37, desc[UR24][R8.64] ;  /* 0x0000001808252981 */ /* 0x000522000c1e1500 */
[----:B------:R-:W-:Y:S02]  /*15830*/  SEL R2, R38, R2, !P6 ;  /* 0x0000000226027207 */ /* 0x000fe40007000000 */
[C---:B------:R-:W-:Y:S02]  /*15840*/  LEA R11, P2, R7.reuse, R4, 0x1 ;  /* 0x00000004070b7211 */ /* 0x040fe400078408ff */
[-C--:B------:R-:W-:Y:S01]  /*15850*/  LEA.HI.X.SX32 R15, R10, R3.reuse, 0x1, P1 ;  /* 0x000000030a0f7211 */ /* 0x080fe200008f0eff */
[----:B------:R-:W-:Y:S01]  /*15860*/  IMAD R2, R2, UR13, RZ ;  /* 0x0000000d02027c24 */ /* 0x000fe2000f8e02ff */
[----:B------:R-:W-:Y:S01]  /*15870*/  LOP3.LUT R13, R0, 0x15e, RZ, 0xfc, !PT ;  /* 0x0000015e000d7812 */ /* 0x000fe200078efcff */
[----:B------:R-:W-:Y:S01]  /*15880*/  STL [R1+0x55c], R14 ;  /* 0x00055c0e01007387 */ /* 0x000fe20000100800 */
[----:B------:R-:W-:Y:S02]  /*15890*/  PRMT R36, RZ, 0x7610, R36 ;  /* 0x00007610ff247816 */ /* 0x000fe40000000024 */
[----:B------:R-:W-:Y:S01]  /*158a0*/  LEA.HI.X.SX32 R12, R7, R3, 0x1, P2 ;  /* 0x00000003070c7211 */ /* 0x000fe200010f0eff */
[----:B------:R-:W-:Y:S01]  /*158b0*/  STL [R1+0x57c], R11 ;  /* 0x00057c0b01007387 */ /* 0x000fe20000100800 */
[----:B------:R-:W-:-:S03]  /*158c0*/  IABS R7, R13 ;  /* 0x0000000d00077213 */ /* 0x000fc60000000000 */
[----:B------:R-:W-:Y:S01]  /*158d0*/  STL [R1+0x558], R15 ;  /* 0x0005580f01007387 */ /* 0x000fe20000100800 */
[----:B------:R-:W-:-:S03]  /*158e0*/  PRMT R35, RZ, 0x7610, R35 ;  /* 0x00007610ff237816 */ /* 0x000fc60000000023 */
[----:B------:R0:W-:Y:S01]  /*158f0*/  STL [R1+0xab4], R13 ;  /* 0x000ab40d01007387 */ /* 0x0001e20000100800 */
[----:B------:R-:W-:Y:S02]  /*15900*/  PRMT R39, RZ, 0x7610, R39 ;  /* 0x00007610ff277816 */ /* 0x000fe40000000027 */
[----:B0-----:R-:W-:Y:S01]  /*15910*/  LEA R13, P1, R2, R4, 0x1 ;  /* 0x00000004020d7211 */ /* 0x001fe200078208ff */
[----:B------:R0:W-:Y:S01]  /*15920*/  STL [R1+0x578], R12 ;  /* 0x0005780c01007387 */ /* 0x0001e20000100800 */
[----:B------:R-:W-:-:S03]  /*15930*/  LOP3.LUT R10, R0, 0x16c, RZ, 0xfc, !PT ;  /* 0x0000016c000a7812 */ /* 0x000fc600078efcff */
[----:B------:R-:W-:Y:S01]  /*15940*/  STL [R1+0x59c], R13 ;  /* 0x00059c0d01007387 */ /* 0x000fe20000100800 */
[----:B--2---:R-:W-:Y:S02]  /*15950*/  @P3 IMAD.MOV.U32 R9, RZ, RZ, R32 ;  /* 0x000000ffff093224 */ /* 0x004fe400078e0020 */
[----:B---3--:R-:W-:-:S05]  /*15960*/  @P3 IMAD.MOV.U32 R8, RZ, RZ, R33 ;  /* 0x000000ffff083224 */ /* 0x008fca00078e0021 */
[----:B------:R1:W2:Y:S02]  /*15970*/  @P3 LDG.E.U16 R34, desc[UR24][R8.64] ;  /* 0x0000001808223981 */ /* 0x0002a4000c1e1500 */
[----:B-1----:R-:W-:Y:S02]  /*15980*/  @P0 IMAD.MOV.U32 R8, RZ, RZ, R14 ;  /* 0x000000ffff080224 */ /* 0x002fe400078e000e */
[----:B------:R-:W-:Y:S01]  /*15990*/  @P0 IMAD.MOV.U32 R9, RZ, RZ, R15 ;  /* 0x000000ffff090224 */ /* 0x000fe200078e000f */
[----:B------:R-:W-:-:S04]  /*159a0*/  LEA.HI.X.SX32 R14, R2, R3, 0x1, P1 ;  /* 0x00000003020e7211 */ /* 0x000fc800008f0eff */
[----:B------:R1:W3:Y:S01]  /*159b0*/  @P0 LDG.E.U16 R36, desc[UR24][R8.64] ;  /* 0x0000001808240981 */ /* 0x0002e2000c1e1500 */
[----:B------:R-:W-:-:S04]  /*159c0*/  IMAD.HI.U32 R2, R6, R7, RZ ;  /* 0x0000000706027227 */ /* 0x000fc800078e00ff */
[----:B-1----:R-:W-:Y:S02]  /*159d0*/  @P0 IMAD.MOV.U32 R8, RZ, RZ, R11 ;  /* 0x000000ffff080224 */ /* 0x002fe400078e000b */
[----:B------:R-:W-:Y:S01]  /*159e0*/  @P0 IMAD.MOV.U32 R9, RZ, RZ, R12 ;  /* 0x000000ffff090224 */ /* 0x000fe200078e000c */
[----:B0-----:R-:W-:-:S04]  /*159f0*/  LOP3.LUT R12, R0, 0x164, RZ, 0xfc, !PT ;  /* 0x00000164000c7812 */ /* 0x001fc800078efcff */
[----:B------:R0:W2:Y:S01]  /*15a00*/  @P0 LDG.E.U16 R35, desc[UR24][R8.64] ;  /* 0x0000001808230981 */ /* 0x0000a2000c1e1500 */
[----:B------:R-:W-:Y:S01]  /*15a10*/  LOP3.LUT R11, R0, 0x166, RZ, 0xfc, !PT ;  /* 0x00000166000b7812 */ /* 0x000fe200078efcff */
[----:B------:R-:W-:Y:S02]  /*15a20*/  IMAD.MOV R2, RZ, RZ, -R2 ;  /* 0x000000ffff027224 */ /* 0x000fe400078e0a02 */
[----:B------:R-:W-:Y:S01]  /*15a30*/  STL [R1+0x598], R14 ;  /* 0x0005980e01007387 */ /* 0x000fe20000100800 */
[----:B0-----:R-:W-:Y:S02]  /*15a40*/  @P0 IMAD.MOV.U32 R8, RZ, RZ, R13 ;  /* 0x000000ffff080224 */ /* 0x001fe400078e000d */
[----:B------:R-:W-:Y:S01]  /*15a50*/  @P0 IMAD.MOV.U32 R9, RZ, RZ, R14 ;  /* 0x000000ffff090224 */ /* 0x000fe200078e000e */
[----:B------:R-:W-:Y:S04]  /*15a60*/  STL [R1+0xa9c], R12 ;  /* 0x000a9c0c01007387 */ /* 0x000fe80000100800 */
[----:B------:R0:W2:Y:S01]  /*15a70*/  @P0 LDG.E.U16 R39, desc[UR24][R8.64] ;  /* 0x0000001808270981 */ /* 0x0000a2000c1e1500 */
[----:B------:R-:W-:-:S03]  /*15a80*/  IMAD R7, R5, R2, R7 ;  /* 0x0000000205077224 */ /* 0x000fc600078e0207 */
[----:B------:R1:W-:Y:S01]  /*15a90*/  STL [R1+0xab0], R11 ;  /* 0x000ab00b01007387 */ /* 0x0003e20000100800 */
[----:B0-----:R-:W-:Y:S02]  /*15aa0*/  IABS R9, R12 ;  /* 0x0000000c00097213 */ /* 0x001fe40000000000 */
[----:B------:R-:W-:Y:S02]  /*15ab0*/  IABS R8, R11 ;  /* 0x0000000b00087213 */ /* 0x000fe40000000000 */
[----:B-1----:R-:W-:Y:S01]  /*15ac0*/  IABS R11, R10 ;  /* 0x0000000a000b7213 */ /* 0x002fe20000000000 */
[C---:B------:R-:W-:Y:S01]  /*15ad0*/  IMAD.HI.U32 R2, R6.reuse, R9, RZ ;  /* 0x0000000906027227 */ /* 0x040fe200078e00ff */
[----:B------:R0:W-:Y:S03]  /*15ae0*/  STL [R1+0xabc], R10 ;  /* 0x000abc0a01007387 */ /* 0x0001e60000100800 */
[----:B------:R-:W-:-:S04]  /*15af0*/  IMAD.HI.U32 R12, R6, R11, RZ ;  /* 0x0000000b060c7227 */ /* 0x000fc800078e00ff */
[----:B------:R-:W-:Y:S02]  /*15b00*/  IMAD.MOV R2, RZ, RZ, -R2 ;  /* 0x000000ffff027224 */ /* 0x000fe400078e0a02 */
[----:B0-----:R-:W-:-:S04]  /*15b10*/  IMAD.HI.U32 R10, R6, R8, RZ ;  /* 0x00000008060a7227 */ /* 0x001fc800078e00ff */
[----:B------:R-:W-:Y:S02]  /*15b20*/  IMAD.MOV R10, RZ, RZ, -R10 ;  /* 0x000000ffff0a7224 */ /* 0x000fe400078e0a0a */
[----:B------:R-:W-:Y:S02]  /*15b30*/  IMAD.MOV R12, RZ, RZ, -R12 ;  /* 0x000000ffff0c7224 */ /* 0x000fe400078e0a0c */
[C---:B------:R-:W-:Y:S02]  /*15b40*/  IMAD R9, R5.reuse, R2, R9 ;  /* 0x0000000205097224 */ /* 0x040fe400078e0209 */
[C---:B------:R-:W-:Y:S01]  /*15b50*/  IMAD R8, R5.reuse, R10, R8 ;  /* 0x0000000a05087224 */ /* 0x040fe200078e0208 */
[----:B------:R-:W-:Y:S01]  /*15b60*/  STL [R1+0xe38], R7 ;  /* 0x000e380701007387 */ /* 0x000fe20000100800 */
[----:B------:R-:W-:Y:S01]  /*15b70*/  IMAD R11, R5, R12, R11 ;  /* 0x0000000c050b7224 */ /* 0x000fe200078e020b */
[C---:B------:R-:W-:Y:S02]  /*15b80*/  LOP3.LUT R15, R0.reuse, 0x16e, RZ, 0xfc, !PT ;  /* 0x0000016e000f7812 */ /* 0x040fe400078efcff */
[----:B------:R-:W-:Y:S01]  /*15b90*/  STL [R1+0xe30], R9 ;  /* 0x000e300901007387 */ /* 0x000fe20000100800 */
[----:B------:R-:W-:-:S03]  /*15ba0*/  LOP3.LUT R13, R0, 0x174, RZ, 0xfc, !PT ;  /* 0x00000174000d7812 */ /* 0x000fc600078efcff */
[----:B------:R-:W-:Y:S01]  /*15bb0*/  STL [R1+0xe50], R9 ;  /* 0x000e500901007387 */ /* 0x000fe20000100800 */
[----:B------:R-:W-:-:S03]  /*15bc0*/  LOP3.LUT R14, R0, 0x176, RZ, 0xfc, !PT ;  /* 0x00000176000e7812 */ /* 0x000fc600078efcff */
[----:B------:R-:W-:Y:S04]  /*15bd0*/  STL [R1+0xe34], R8 ;  /* 0x000e340801007387 */ /* 0x000fe80000100800 */
[----:B------:R-:W-:Y:S04]  /*15be0*/  STL [R1+0xe28], R11 ;  /* 0x000e280b01007387 */ /* 0x000fe80000100800 */
[----:B------:R-:W-:Y:S01]  /*15bf0*/  STL [R1+0xe54], R11 ;  /* 0x000e540b01007387 */ /* 0x000fe20000100800 */
[----:B------:R-:W-:-:S03]  /*15c00*/  IABS R10, R15 ;  /* 0x0000000f000a7213 */ /* 0x000fc60000000000 */
[----:B------:R-:W-:Y:S01]  /*15c10*/  STL [R1+0xa90], R15 ;  /* 0x000a900f01007387 */ /* 0x000fe20000100800 */
[----:B------:R-:W-:-:S03]  /*15c20*/  IABS R12, R14 ;  /* 0x0000000e000c7213 */ /* 0x000fc60000000000 */
[----:B------:R0:W-:Y:S01]  /*15c30*/  STL [R1+0xaac], R13 ;  /* 0x000aac0d01007387 */ /* 0x0001e20000100800 */
[----:B------:R-:W-:-:S03]  /*15c40*/  IMAD.HI.U32 R2, R6, R10, RZ ;  /* 0x0000000a06027227 */ /* 0x000fc600078e00ff */
[----:B------:R1:W-:Y:S01]  /*15c50*/  STL [R1+0xaa8], R14 ;  /* 0x000aa80e01007387 */ /* 0x0003e20000100800 */
[----:B0-----:R-:W-:Y:S01]  /*15c60*/  IABS R13, R13 ;  /* 0x0000000d000d7213 */ /* 0x001fe20000000000 */
[----:B------:R-:W-:-:S04]  /*15c70*/  IMAD.HI.U32 R15, R6, R12, RZ ;  /* 0x0000000c060f7227 */ /* 0x000fc800078e00ff */
[----:B-1----:R-:W-:Y:S01]  /*15c80*/  IMAD.HI.U32 R14, R6, R13, RZ ;  /* 0x0000000d060e7227 */ /* 0x002fe200078e00ff */
[----:B------:R-:W-:-:S03]  /*15c90*/  LOP3.LUT R8, R0, 0x17e, RZ, 0xfc, !PT ;  /* 0x0000017e00087812 */ /* 0x000fc600078efcff */
[----:B------:R-:W-:Y:S01]  /*15ca0*/  IMAD.MOV R14, RZ, RZ, -R14 ;  /* 0x000000ffff0e7224 */ /* 0x000fe200078e0a0e */
[C---:B------:R-:W-:Y:S01]  /*15cb0*/  LOP3.LUT R7, R0.reuse, 0x184, RZ, 0xfc, !PT ;  /* 0x0000018400077812 */ /* 0x040fe200078efcff */
[----:B------:R-:W-:Y:S01]  /*15cc0*/  IMAD.MOV R2, RZ, RZ, -R2 ;  /* 0x000000ffff027224 */ /* 0x000fe200078e0a02 */
[----:B------:R-:W-:Y:S01]  /*15cd0*/  LOP3.LUT R9, R0, 0x17c, RZ, 0xfc, !PT ;  /* 0x0000017c00097812 */ /* 0x000fe200078efcff */
[----:B------:R-:W-:Y:S02]  /*15ce0*/  IMAD.MOV R15, RZ, RZ, -R15 ;  /* 0x000000ffff0f7224 */ /* 0x000fe400078e0a0f */
[C---:B------:R-:W-:Y:S01]  /*15cf0*/  IMAD R13, R5.reuse, R14, R13 ;  /* 0x0000000e050d7224 */ /* 0x040fe200078e020d */
[----:B------:R-:W-:Y:S01]  /*15d00*/  IABS R14, R8 ;  /* 0x00000008000e7213 */ /* 0x000fe20000000000 */
[C---:B------:R-:W-:Y:S01]  /*15d10*/  IMAD R10, R5.reuse, R2, R10 ;  /* 0x00000002050a7224 */ /* 0x040fe200078e020a */
[----:B------:R-:W-:Y:S01]  /*15d20*/  IABS R17, R7 ;  /* 0x0000000700117213 */ /* 0x000fe20000000000 */
[----:B------:R-:W-:Y:S01]  /*15d30*/  IMAD R12, R5, R15, R12 ;  /* 0x0000000f050c7224 */ /* 0x000fe200078e020c */
[----:B------:R-:W-:Y:S01]  /*15d40*/  IABS R15, R9 ;  /* 0x00000009000f7213 */ /* 0x000fe20000000000 */
[C---:B------:R-:W-:Y:S01]  /*15d50*/  IMAD.HI.U32 R16, R6.reuse, R14, RZ ;  /* 0x0000000e06107227 */ /* 0x040fe200078e00ff */
[----:B------:R-:W-:Y:S03]  /*15d60*/  STL [R1+0xe2c], R10 ;  /* 0x000e2c0a01007387 */ /* 0x000fe60000100800 */
[C---:B------:R-:W-:Y:S01]  /*15d70*/  IMAD.HI.U32 R18, R6.reuse, R17, RZ ;  /* 0x0000001106127227 */ /* 0x040fe200078e00ff */
[----:B------:R-:W-:Y:S03]  /*15d80*/  STL [R1+0xe58], R10 ;  /* 0x000e580a01007387 */ /* 0x000fe60000100800 */
[----:B------:R-:W-:Y:S01]  /*15d90*/  IMAD.HI.U32 R2, R6, R15, RZ ;  /* 0x0000000f06027227 */ /* 0x000fe200078e00ff */
[----:B------:R-:W-:Y:S03]  /*15da0*/  STL [R1+0xe3c], R13 ;  /* 0x000e3c0d01007387 */ /* 0x000fe60000100800 */
[----:B------:R-:W-:Y:S01]  /*15db0*/  IMAD.MOV R16, RZ, RZ, -R16 ;  /* 0x000000ffff107224 */ /* 0x000fe200078e0a10 */
[----:B------:R-:W-:Y:S01]  /*15dc0*/  STL [R1+0xe40], R12 ;  /* 0x000e400c01007387 */ /* 0x000fe20000100800 */
[----:B------:R-:W-:-:S03]  /*15dd0*/  IMAD.MOV R18, RZ, RZ, -R18 ;  /* 0x000000ffff127224 */ /* 0x000fc600078e0a12 */
[----:B------:R0:W-:Y:S01]  /*15de0*/  STL [R1+0xa94], R9 ;  /* 0x000a940901007387 */ /* 0x0001e20000100800 */
[----:B------:R-:W-:-:S03]  /*15df0*/  IMAD.MOV R2, RZ, RZ, -R2 ;  /* 0x000000ffff027224 */ /* 0x000fc600078e0a02 */
[----:B------:R1:W-:Y:S01]  /*15e00*/  STL [R1+0xa98], R8 ;  /* 0x000a980801007387 */ /* 0x0003e20000100800 */
[C---:B------:R-:W-:Y:S01]  /*15e10*/  IMAD R14, R5.reuse, R16, R14 ;  /* 0x00000010050e7224 */ /* 0x040fe200078e020e */
[C---:B0-----:R-:W-:Y:S01]  /*15e20*/  LOP3.LUT R9, R0.reuse, 0x186, RZ, 0xfc, !PT ;  /* 0x0000018600097812 */ /* 0x041fe200078efcff */
[C---:B------:R-:W-:Y:S01]  /*15e30*/  IMAD R17, R5.reuse, R18, R17 ;  /* 0x0000001205117224 */ /* 0x040fe200078e0211 */
[----:B-1----:R-:W-:Y:S01]  /*15e40*/  LOP3.LUT R8, R0, 0x18c, RZ, 0xfc, !PT ;  /* 0x0000018c00087812 */ /* 0x002fe200078efcff */
[----:B------:R-:W-:Y:S01]  /*15e50*/  IMAD R15, R5, R2, R15 ;  /* 0x00000002050f7224 */ /* 0x000fe200078e020f */
[----:B------:R-:W-:Y:S02]  /*15e60*/  IABS R16, R9 ;  /* 0x0000000900107213 */ /* 0x000fe40000000000 */
[----:B------:R-:W-:Y:S01]  /*15e70*/  IABS R18, R8 ;  /* 0x0000000800127213 */ /* 0x000fe20000000000 */
[----:B------:R0:W-:Y:S02]  /*15e80*/  STL [R1+0xab8], R7 ;  /* 0x000ab80701007387 */ /* 0x0001e40000100800 */
[----:B------:R-:W-:-:S02]  /*15e90*/  IMAD.HI.U32 R2, R6, R16, RZ ;  /* 0x0000001006027227 */ /* 0x000fc400078e00ff */
[----:B------:R-:W-:Y:S02]  /*15ea0*/  STL [R1+0xe44], R15 ;  /* 0x000e440f01007387 */ /* 0x000fe40000100800 */
[----:B------:R-:W-:Y:S02]  /*15eb0*/  IMAD.HI.U32 R20, R6, R18, RZ ;  /* 0x0000001206147227 */ /* 0x000fe400078e00ff */
[----:B------:R-:W-:Y:S01]  /*15ec0*/  STL [R1+0xe48], R14 ;  /* 0x000e480e01007387 */ /* 0x000fe20000100800 */
[----:B0-----:R-:W-:Y:S01]  /*15ed0*/  LOP3.LUT R7, R0, 0x18e, RZ, 0xfc, !PT ;  /* 0x0000018e00077812 */ /* 0x001fe200078efcff */
[----:B------:R-:W-:Y:S02]  /*15ee0*/  IMAD.MOV R2, RZ, RZ, -R2 ;  /* 0x000000ffff027224 */ /* 0x000fe400078e0a02 */
[----:B------:R-:W-:Y:S01]  /*15ef0*/  STL [R1+0xe20], R17 ;  /* 0x000e201101007387 */ /* 0x000fe20000100800 */
[----:B------:R-:W-:Y:S01]  /*15f00*/  IMAD.MOV R20, RZ, RZ, -R20 ;  /* 0x000000ffff147224 */ /* 0x000fe200078e0a14 */
[----:B------:R-:W-:-:S02]  /*15f10*/  IABS R19, R7 ;  /* 0x0000000700137213 */ /* 0x000fc40000000000 */
[----:B------:R0:W-:Y:S01]  /*15f20*/  STL [R1+0xa8c], R9 ;  /* 0x000a8c0901007387 */ /* 0x0001e20000100800 */
[----:B------:R-:W-:-:S03]  /*15f30*/  IMAD R16, R5, R2, R16 ;  /* 0x0000000205107224 */ /* 0x000fc600078e0210 */
[----:B------:R1:W-:Y:S01]  /*15f40*/  STL [R1+0xaa4], R8 ;  /* 0x000aa40801007387 */ /* 0x0003e20000100800 */
[----:B------:R-:W-:-:S03]  /*15f50*/  IMAD R18, R5, R20, R18 ;  /* 0x0000001405127224 */ /* 0x000fc600078e0212 */
[----:B------:R4:W-:Y:S01]  /*15f60*/  STL [R1+0xaa0], R7 ;  /* 0x000aa00701007387 */ /* 0x0009e20000100800 */
[----:B0-----:R-:W-:Y:S01]  /*15f70*/  LOP3.LUT R9, R0, 0x194, RZ, 0xfc, !PT ;  /* 0x0000019400097812 */ /* 0x001fe200078efcff */
[----:B------:R-:W-:Y:S02]  /*15f80*/  IMAD.HI.U32 R21, R6, R19, RZ ;  /* 0x0000001306157227 */ /* 0x000fe400078e00ff */
[----:B------:R-:W-:Y:S01]  /*15f90*/  STL [R1+0xe24], R16 ;  /* 0x000e241001007387 */ /* 0x000fe20000100800 */
[C---:B-1----:R-:W-:Y:S02]  /*15fa0*/  LOP3.LUT R8, R0.reuse, 0x196, RZ, 0xfc, !PT ;  /* 0x0000019600087812 */ /* 0x042fe400078efcff */
[----:B----4-:R-:W-:Y:S01]  /*15fb0*/  LOP3.LUT R7, R0, 0x19c, RZ, 0xfc, !PT ;  /* 0x0000019c00077812 */ /* 0x010fe200078efcff */
[----:B------:R-:W-:Y:S03]  /*15fc0*/  STL [R1+0xe4c], R18 ;  /* 0x000e4c1201007387 */ /* 0x000fe60000100800 */
[----:B------:R-:W-:Y:S01]  /*15fd0*/  IABS R22, R7 ;  /* 0x0000000700167213 */ /* 0x000fe20000000000 */
[----:B------:R-:W-:Y:S01]  /*15fe0*/  STL [R1+0xa88], R9 ;  /* 0x000a880901007387 */ /* 0x000fe20000100800 */
[----:B------:R-:W-:Y:S01]  /*15ff0*/  IMAD.MOV R21, RZ, RZ, -R21 ;  /* 0x000000ffff157224 */ /* 0x000fe200078e0a15 */
[----:B------:R-:W-:-:S02]  /*16000*/  IABS R23, R8 ;  /* 0x0000000800177213 */ /* 0x000fc40000000000 */
[----:B------:R-:W-:Y:S01]  /*16010*/  STL [R1+0xa84], R8 ;  /* 0x000a840801007387 */ /* 0x000fe20000100800 */
[----:B------:R-:W-:-:S03]  /*16020*/  IMAD.HI.U32 R24, R6, R22, RZ ;  /* 0x0000001606187227 */ /* 0x000fc600078e00ff */
[----:B------:R0:W-:Y:S01]  /*16030*/  STL [R1+0xa80], R7 ;  /* 0x000a800701007387 */ /* 0x0001e20000100800 */
[----:B------:R-:W-:Y:S01]  /*16040*/  IMAD.MOV R24, RZ, RZ, -R24 ;  /* 0x000000ffff187224 */ /* 0x000fe200078e0a18 */
[----:B------:R-:W-:Y:S01]  /*16050*/  IABS R20, R9 ;  /* 0x0000000900147213 */ /* 0x000fe20000000000 */
[----:B------:R-:W-:Y:S02]  /*16060*/  IMAD R19, R5, R21, R19 ;  /* 0x0000001505137224 */ /* 0x000fe400078e0213 */
[----:B------:R-:W-:Y:S01]  /*16070*/  IMAD.HI.U32 R21, R6, R23, RZ ;  /* 0x0000001706157227 */ /* 0x000fe200078e00ff */
[----:B0-----:R-:W-:-:S03]  /*16080*/  LOP3.LUT R7, R0, 0x1a6, RZ, 0xfc, !PT ;  /* 0x000001a600077812 */ /* 0x001fc600078efcff */
[C---:B------:R-:W-:Y:S01]  /*16090*/  IMAD R22, R5.reuse, R24, R22 ;  /* 0x0000001805167224 */ /* 0x040fe200078e0216 */
[C---:B------:R-:W-:Y:S02]  /*160a0*/  LOP3.LUT R8, R0.reuse, 0x1a4, RZ, 0xfc, !PT ;  /* 0x000001a400087812 */ /* 0x040fe400078efcff */
[----:B------:R-:W-:Y:S02]  /*160b0*/  IABS R25, R7 ;  /* 0x0000000700197213 */ /* 0x000fe40000000000 */
[----:B------:R-:W-:Y:S01]  /*160c0*/  LOP3.LUT R9, R0, 0x19e, RZ, 0xfc, !PT ;  /* 0x0000019e00097812 */ /* 0x000fe200078efcff */
[----:B------:R-:W-:Y:S01]  /*160d0*/  IMAD.MOV R21, RZ, RZ, -R21 ;  /* 0x000000ffff157224 */ /* 0x000fe200078e0a15 */
[----:B------:R-:W-:Y:S01]  /*160e0*/  IABS R24, R8 ;  /* 0x0000000800187213 */ /* 0x000fe20000000000 */
[C---:B------:R-:W-:Y:S01]  /*160f0*/  IMAD.HI.U32 R27, R6.reuse, R25, RZ ;  /* 0x00000019061b7227 */ /* 0x040fe200078e00ff */
[----:B------:R-:W-:Y:S03]  /*16100*/  STL [R1+0xe1c], R22 ;  /* 0x000e1c1601007387 */ /* 0x000fe60000100800 */
[----:B------:R-:W-:Y:S01]  /*16110*/  IMAD.HI.U32 R2, R6, R20, RZ ;  /* 0x0000001406027227 */ /* 0x000fe200078e00ff */
[----:B------:R-:W-:Y:S03]  /*16120*/  STL [R1+0xa7c], R9 ;  /* 0x000a7c0901007387 */ /* 0x000fe60000100800 */
[----:B------:R-:W-:Y:S01]  /*16130*/  IMAD R23, R5, R21, R23 ;  /* 0x0000001505177224 */ /* 0x000fe200078e0217 */
[----:B------:R0:W-:Y:S01]  /*16140*/  STL [R1+0xa78], R8 ;  /* 0x000a780801007387 */ /* 0x0001e20000100800 */
[----:B------:R-:W-:Y:S01]  /*16150*/  IMAD.MOV R27, RZ, RZ, -R27 ;  /* 0x000000ffff1b7224 */ /* 0x000fe200078e0a1b */
[----:B------:R-:W-:Y:S01]  /*16160*/  IABS R21, R9 ;  /* 0x0000000900157213 */ /* 0x000fe20000000000 */
[----:B------:R-:W-:-:S02]  /*16170*/  IMAD.MOV R2, RZ, RZ, -R2 ;  /* 0x000000ffff027224 */ /* 0x000fc400078e0a02 */
[----:B------:R-:W-:Y:S01]  /*16180*/  IMAD.HI.U32 R26, R6, R24, RZ ;  /* 0x00000018061a7227 */ /* 0x000fe200078e00ff */
[----:B0-----:R-:W-:-:S03]  /*16190*/  LOP3.LUT R8, R0, 0x1ae, RZ, 0xfc, !PT ;  /* 0x000001ae00087812 */ /* 0x001fc600078efcff */
[C---:B------:R-:W-:Y:S01]  /*161a0*/  IMAD R25, R5.reuse, R27, R25 ;  /* 0x0000001b05197224 */ /* 0x040fe200078e0219 */
[----:B------:R-:W-:Y:S01]  /*161b0*/  LOP3.LUT R9, R0, 0x1ac, RZ, 0xfc, !PT ;  /* 0x000001ac00097812 */ /* 0x000fe200078efcff */
[----:B------:R-:W-:Y:S01]  /*161c0*/  IMAD R20, R5, R2, R20 ;  /* 0x0000000205147224 */ /* 0x000fe200078e0214 */
[----:B------:R-:W-:Y:S01]  /*161d0*/  IABS R27, R8 ;  /* 0x00000008001b7213 */ /* 0x000fe20000000000 */
[----:B------:R-:W-:Y:S02]  /*161e0*/  IMAD.MOV R26, RZ, RZ, -R26 ;  /* 0x000000ffff1a7224 */ /* 0x000fe400078e0a1a */
[----:B------:R-:W-:-:S04]  /*161f0*/  IMAD.HI.U32 R2, R6, R21, RZ ;  /* 0x0000001506027227 */ /* 0x000fc800078e00ff */
[C---:B------:R-:W-:Y:S01]  /*16200*/  IMAD R24, R5.reuse, R26, R24 ;  /* 0x0000001a05187224 */ /* 0x040fe200078e0218 */
[----:B------:R-:W-:Y:S01]  /*16210*/  IABS R26, R9 ;  /* 0x00000009001a7213 */ /* 0x000fe20000000000 */
[----:B------:R-:W-:Y:S02]  /*16220*/  IMAD.MOV R2, RZ, RZ, -R2 ;  /* 0x000000ffff027224 */ /* 0x000fe400078e0a02 */
[----:B------:R-:W-:Y:S01]  /*16230*/  IMAD.HI.U32 R29, R6, R27, RZ ;  /* 0x0000001b061d7227 */ /* 0x000fe200078e00ff */
[----:B------:R-:W-:Y:S03]  /*16240*/  STL [R1+0xa74], R7 ;  /* 0x000a740701007387 */ /* 0x000fe60000100800 */
[----:B------:R-:W-:Y:S01]  /*16250*/  IMAD R21, R5, R2, R21 ;  /* 0x0000000205157224 */ /* 0x000fe200078e0215 */
[----:B------:R0:W-:Y:S01]  /*16260*/  STL [R1+0xa70], R9 ;  /* 0x000a700901007387 */ /* 0x0001e20000100800 */
[----:B------:R-:W-:-:S02]  /*16270*/  IMAD.MOV R29, RZ, RZ, -R29 ;  /* 0x000000ffff1d7224 */ /* 0x000fc400078e0a1d */
[----:B------:R-:W-:-:S04]  /*16280*/  IMAD.HI.U32 R2, R6, R26, RZ ;  /* 0x0000001a06027227 */ /* 0x000fc800078e00ff */
[C---:B------:R-:W-:Y:S01]  /*16290*/  IMAD R27, R5.reuse, R29, R27 ;  /* 0x0000001d051b7224 */ /* 0x040fe200078e021b */
[C---:B0-----:R-:W-:Y:S01]  /*162a0*/  LOP3.LUT R9, R0.reuse, 0x1b6, RZ, 0xfc, !PT ;  /* 0x000001b600097812 */ /* 0x041fe200078efcff */
[----:B------:R-:W-:Y:S01]  /*162b0*/  IMAD.MOV R2, RZ, RZ, -R2 ;  /* 0x000000ffff027224 */ /* 0x000fe200078e0a02 */
[----:B------:R-:W-:Y:S02]  /*162c0*/  LOP3.LUT R7, R0, 0x1b4, RZ, 0xfc, !PT ;  /* 0x000001b400077812 */ /* 0x000fe400078efcff */
[----:B------:R-:W-:Y:S01]  /*162d0*/  IABS R29, R9 ;  /* 0x00000009001d7213 */ /* 0x000fe20000000000 */
[----:B------:R-:W-:Y:S01]  /*162e0*/  IMAD R26, R5, R2, R26 ;  /* 0x00000002051a7224 */ /* 0x000fe200078e021a */
[----:B------:R0:W-:Y:S01]  /*162f0*/  STL [R1+0xa6c], R8 ;  /* 0x000a6c0801007387 */ /* 0x0001e20000100800 */
[----:B------:R-:W-:Y:S02]  /*16300*/  IABS R28, R7 ;  /* 0x00000007001c7213 */ /* 0x000fe40000000000 */
[----:B------:R-:W-:Y:S01]  /*16310*/  IMAD.HI.U32 R2, R6, R29, RZ ;  /* 0x0000001d06027227 */ /* 0x000fe200078e00ff */
[----:B------:R1:W-:Y:S03]  /*16320*/  STL [R1+0xa68], R7 ;  /* 0x000a680701007387 */ /* 0x0003e60000100800 */
[----:B------:R-:W-:Y:S01]  /*16330*/  IMAD.MOV R2, RZ, RZ, -R2 ;  /* 0x000000ffff027224 */ /* 0x000fe200078e0a02 */
[C---:B0-----:R-:W-:Y:S01]  /*16340*/  LOP3.LUT R8, R0.reuse, 0x1bc, RZ, 0xfc, !PT ;  /* 0x000001bc00087812 */ /* 0x041fe200078efcff */
[----:B------:R-:W-:Y:S01]  /*16350*/  STL [R1+0xa64], R9 ;  /* 0x000a640901007387 */ /* 0x000fe20000100800 */
[----:B-1----:R-:W-:-:S03]  /*16360*/  LOP3.LUT R7, R0, 0x1be, RZ, 0xfc, !PT ;  /* 0x000001be00077812 */ /* 0x002fc600078efcff */
[----:B------:R-:W-:Y:S01]  /*16370*/  STL [R1+0xa60], R8 ;  /* 0x000a600801007387 */ /* 0x000fe20000100800 */
[----:B------:R-:W-:Y:S01]  /*16380*/  IMAD R29, R5, R2, R29 ;  /* 0x00000002051d7224 */ /* 0x000fe200078e021d */
[----:B------:R-:W-:Y:S02]  /*16390*/  IABS R31, R7 ;  /* 0x00000007001f7213 */ /* 0x000fe40000000000 */
[----:B------:R0:W-:Y:S01]  /*163a0*/  STL [R1+0xa5c], R7 ;  /* 0x000a5c0701007387 */ /* 0x0001e20000100800 */
[C---:B------:R-:W-:Y:S02]  /*163b0*/  LOP3.LUT R2, R0.reuse, 0x1c6, RZ, 0xfc, !PT ;  /* 0x000001c600027812 */ /* 0x040fe400078efcff */
[----:B0-----:R-:W-:-:S05]  /*163c0*/  LOP3.LUT R7, R0, 0x1c4, RZ, 0xfc, !PT ;  /* 0x000001c400077812 */ /* 0x001fca00078efcff */
[----:B------:R-:W-:Y:S04]  /*163d0*/  STL [R1+0xa58], R7 ;  /* 0x000a580701007387 */ /* 0x000fe80000100800 */
[----:B------:R0:W-:Y:S04]  /*163e0*/  STL [R1+0xa54], R2 ;  /* 0x000a540201007387 */ /* 0x0001e80000100800 */
[----:B------:R-:W4:Y:S04]  /*163f0*/  LDL.LU R54, [R1+0xa4c] ;  /* 0x000a4c0001367983 */ /* 0x000f280000300800 */
[----:B------:R-:W3:Y:S04]  /*16400*/  LDL.LU R93, [R1+0xa48] ;  /* 0x000a4800015d7983 */ /* 0x000ee80000300800 */
[----:B------:R-:W4:Y:S04]  /*16410*/  LDL.LU R55, [R1+0xa44] ;  /* 0x000a440001377983 */ /* 0x000f280000300800 */
        /* <DEDUP_REMOVED lines=11> */
[----:B------:R-:W4:Y:S01]  /*164d0*/  LDL.LU R91, [R1+0x820] ;  /* 0x00082000015b7983 */ /* 0x000f220000300800 */
[----:B------:R-:W1:Y:S01]  /*164e0*/  S2R R82, SR_TID.X ;  /* 0x0000000000527919 */ /* 0x000e620000002100 */
[----:B------:R-:W-:Y:S01]  /*164f0*/  IMAD.HI.U32 R33, R6, R31, RZ ;  /* 0x0000001f06217227 */ /* 0x000fe200078e00ff */
[----:B------:R-:W-:-:S04]  /*16500*/  @!UP2 UIADD3 UR4, UPT, UPT, -UR8, 0x100000, URZ ;  /* 0x001000000804a890 */ /* 0x000fc8000fffe1ff */
[----:B------:R-:W-:Y:S02]  /*16510*/  @!UP2 USHF.L.U32 UR5, UR4, 0xb, URZ ;  /* 0x0000000b0405a899 */ /* 0x000fe400080006ff */
[----:B------:R-:W-:Y:S01]  /*16520*/  @!UP2 USHF.L.U32 UR4, UR4, 0x1, URZ ;  /* 0x000000010404a899 */ /* 0x000fe200080006ff */
[----:B------:R-:W-:Y:S01]  /*16530*/  VOTEU.ALL UP1, P5 ;  /* 0x0000000000ff7886 */ /* 0x000fe20002820000 */
[----:B------:R-:W-:Y:S01]  /*16540*/  IMAD.HI.U32 R30, R6, R28, RZ ;  /* 0x0000001c061e7227 */ /* 0x000fe200078e00ff */
[----:B------:R-:W-:Y:S01]  /*16550*/  IABS R32, R8 ;  /* 0x0000000800207213 */ /* 0x000fe20000000000 */
[----:B------:R-:W4:Y:S01]  /*16560*/  LDL.LU R84, [R1+0x81c] ;  /* 0x00081c0001547983 */ /* 0x000f220000300800 */
[----:B------:R-:W-:Y:S01]  /*16570*/  PRMT R12, RZ, 0x7610, R12 ;  /* 0x00007610ff0c7816 */ /* 0x000fe2000000000c */
[----:B------:R-:W-:Y:S01]  /*16580*/  IMAD.MOV R33, RZ, RZ, -R33 ;  /* 0x000000ffff217224 */ /* 0x000fe200078e0a21 */
[----:B------:R-:W-:Y:S01]  /*16590*/  PRMT R18, RZ, 0x7610, R18 ;  /* 0x00007610ff127816 */ /* 0x000fe20000000012 */
[----:B------:R-:W-:Y:S01]  /*165a0*/  IMAD.MOV R30, RZ, RZ, -R30 ;  /* 0x000000ffff1e7224 */ /* 0x000fe200078e0a1e */
[----:B------:R-:W4:Y:S01]  /*165b0*/  LDL.LU R86, [R1+0x818] ;  /* 0x0008180001567983 */ /* 0x000f220000300800 */
[C---:B------:R-:W-:Y:S01]  /*165c0*/  IMAD R31, R5.reuse, R33, R31 ;  /* 0x00000021051f7224 */ /* 0x040fe200078e021f */
[----:B------:R-:W-:Y:S01]  /*165d0*/  IABS R33, R2 ;  /* 0x0000000200217213 */ /* 0x000fe20000000000 */
[----:B------:R0:W2:Y:S01]  /*165e0*/  @!UP1 SYNCS.EXCH.64 URZ, [UR10+0x24008], UR4 ;  /* 0x024008040aff95b2 */ /* 0x0000a20008000100 */
[----:B-1----:R-:W-:Y:S01]  /*165f0*/  SHF.R.S32.HI R81, RZ, 0x6, R82 ;  /* 0x00000006ff517819 */ /* 0x002fe20000011452 */
[----:B------:R-:W-:Y:S01]  /*16600*/  IMAD R28, R5, R30, R28 ;  /* 0x0000001e051c7224 */ /* 0x000fe200078e021c */
[----:B------:R-:W-:Y:S01]  /*16610*/  LOP3.LUT R82, R82, 0x3f, RZ, 0xc0, !PT ;  /* 0x0000003f52527812 */ /* 0x000fe200078ec0ff */
[----:B------:R-:W4:Y:S01]  /*16620*/  LDL.LU R87, [R1+0x804] ;  /* 0x0008040001577983 */ /* 0x000f220000300800 */
[----:B------:R-:W-:Y:S01]  /*16630*/  SGXT R81, R81, 0x1 ;  /* 0x000000015151781a */ /* 0x000fe20000000200 */
[----:B0-----:R-:W0:Y:S02]  /*16640*/  LDCU UR4, c[0x0][0x3b0] ;  /* 0x00007600ff0477ac */ /* 0x001e240008000800 */
[----:B------:R-:W-:Y:S01]  /*16650*/  IMAD.SHL.U32 R2, R82, 0x2, RZ ;  /* 0x0000000252027824 */ /* 0x000fe200078e00ff */
[----:B------:R-:W4:Y:S01]  /*16660*/  LDL.LU R92, [R1+0x800] ;  /* 0x00080000015c7983 */ /* 0x000f220000300800 */
[----:B------:R-:W-:Y:S01]  /*16670*/  PRMT R13, RZ, 0x7610, R13 ;  /* 0x00007610ff0d7816 */ /* 0x000fe2000000000d */
[----:B------:R-:W1:Y:S02]  /*16680*/  LDCU UR5, c[0x0][0x3b0] ;  /* 0x00007600ff0577ac */ /* 0x000e640008000800 */
[----:B------:R-:W-:-:S02]  /*16690*/  LOP3.LUT R2, R2, 0x90, R81, 0x78, !PT ;  /* 0x0000009002027812 */ /* 0x000fc400078e7851 */
[----:B------:R-:W-:Y:S01]  /*166a0*/  PRMT R17, RZ, 0x7610, R17 ;  /* 0x00007610ff117816 */ /* 0x000fe20000000011 */
[----:B------:R-:W0:Y:S01]  /*166b0*/  LDCU UR8, c[0x0][0x3b0] ;  /* 0x00007600ff0877ac */ /* 0x000e220008000800 */
[----:B------:R-:W-:Y:S01]  /*166c0*/  LOP3.LUT R85, R2, 0x20, RZ, 0x3c, !PT ;  /* 0x0000002002557812 */ /* 0x000fe200078e3cff */
[----:B------:R-:W-:Y:S01]  /*166d0*/  STS.U16 [R2+UR10+0x20000], R75 ;  /* 0x0200004b02007988 */ /* 0x000fe2000800040a */
[----:B------:R-:W-:-:S03]  /*166e0*/  IMAD.HI.U32 R30, R6, R32, RZ ;  /* 0x00000020061e7227 */ /* 0x000fc600078e00ff */
[----:B------:R-:W-:Y:S04]  /*166f0*/  STS.U16 [R2+UR10+0x20400], R74 ;  /* 0x0204004a02007988 */ /* 0x000fe8000800040a */
[----:B------:R-:W-:Y:S04]  /*16700*/  STS.U16 [R2+UR10+0x20800], R73 ;  /* 0x0208004902007988 */ /* 0x000fe8000800040a */
[----:B------:R-:W-:Y:S04]  /*16710*/  STS.U16 [R2+UR10+0x20c00], R68 ;  /* 0x020c004402007988 */ /* 0x000fe8000800040a */
[----:B------:R-:W-:Y:S04]  /*16720*/  STS.U16 [R2+UR10+0x21000], R67 ;  /* 0x0210004302007988 */ /* 0x000fe8000800040a */
[----:B------:R-:W-:Y:S04]  /*16730*/  STS.U16 [R2+UR10+0x21400], R66 ;  /* 0x0214004202007988 */ /* 0x000fe8000800040a */
[----:B------:R-:W-:Y:S04]  /*16740*/  STS.U16 [R2+UR10+0x21800], R65 ;  /* 0x0218004102007988 */ /* 0x000fe8000800040a */
[----:B------:R-:W-:Y:S01]  /*16750*/  STS.U16 [R2+UR10+0x21c00], R56 ;  /* 0x021c003802007988 */ /* 0x000fe2000800040a */
[----:B------:R-:W-:-:S03]  /*16760*/  LOP3.LUT R22, R2, 0x40, RZ, 0x3c, !PT ;  /* 0x0000004002167812 */ /* 0x000fc600078e3cff */
[----:B------:R-:W-:Y:S04]  /*16770*/  STS.U16 [R85+UR10+0x20100], R71 ;  /* 0x0201004755007988 */ /* 0x000fe8000800040a */
[----:B------:R-:W-:Y:S01]  /*16780*/  STS.U16 [R85+UR10+0x20500], R70 ;  /* 0x0205004655007988 */ /* 0x000fe2000800040a */
[----:B------:R-:W-:-:S03]  /*16790*/  IMAD.MOV R30, RZ, RZ, -R30 ;  /* 0x000000ffff1e7224 */ /* 0x000fc600078e0a1e */
[----:B------:R-:W-:Y:S04]  /*167a0*/  STS.U16 [R85+UR10+0x20900], R69 ;  /* 0x0209004555007988 */ /* 0x000fe8000800040a */
[----:B------:R-:W-:Y:S04]  /*167b0*/  STS.U16 [R85+UR10+0x20d00], R60 ;  /* 0x020d003c55007988 */ /* 0x000fe8000800040a */
[----:B------:R-:W-:Y:S04]  /*167c0*/  STS.U16 [R85+UR10+0x21100], R59 ;  /* 0x0211003b55007988 */ /* 0x000fe8000800040a */
[----:B------:R-:W-:Y:S01]  /*167d0*/  STS.U16 [R85+UR10+0x21500], R58 ;  /* 0x0215003a55007988 */ /* 0x000fe2000800040a */
[----:B------:R-:W-:-:S03]  /*167e0*/  IMAD R32, R5, R30, R32 ;  /* 0x0000001e05207224 */ /* 0x000fc600078e0220 */
[----:B------:R-:W-:Y:S01]  /*167f0*/  STS.U16 [R85+UR10+0x21900], R57 ;  /* 0x0219003955007988 */ /* 0x000fe2000800040a */
[----:B------:R-:W-:-:S03]  /*16800*/  IABS R30, R7 ;  /* 0x00000007001e7213 */ /* 0x000fc60000000000 */
[----:B------:R-:W-:Y:S01]  /*16810*/  STS.U16 [R85+UR10+0x21d00], R47 ;  /* 0x021d002f55007988 */ /* 0x000fe2000800040a */
[----:B------:R-:W-:-:S03]  /*16820*/  LOP3.LUT R7, R2, 0x60, RZ, 0x3c, !PT ;  /* 0x0000006002077812 */ /* 0x000fc600078e3cff */
[----:B------:R-:W-:Y:S04]  /*16830*/  STS.U16 [R22+UR10+0x20200], R63 ;  /* 0x0202003f16007988 */ /* 0x000fe8000800040a */
        /* <DEDUP_REMOVED lines=14> */
[----:B--2---:R-:W-:Y:S04]  /*16920*/  STS.U16 [R7+UR10+0x21f00], R34 ;  /* 0x021f002207007988 */ /* 0x004fe8000800040a */
[----:B---3--:R2:W-:Y:S04]  /*16930*/  STS.U16 [R2+UR10+0x400], R93 ;  /* 0x0004005d02007988 */ /* 0x0085e8000800040a */
[----:B--2---:R-:W2:Y:S04]  /*16940*/  LDL.LU R93, [R1+0x7fc] ;  /* 0x0007fc00015d7983 */ /* 0x004ea80000300800 */
[----:B----4-:R3:W-:Y:S04]  /*16950*/  STS.U16 [R2+UR10+0x1c00], R88 ;  /* 0x001c005802007988 */ /* 0x0107e8000800040a */
[----:B---3--:R-:W3:Y:S04]  /*16960*/  LDL.LU R88, [R1+0x7f8] ;  /* 0x0007f80001587983 */ /* 0x008ee80000300800 */
[----:B------:R4:W-:Y:S04]  /*16970*/  STS.U16 [R2+UR10+0x2c00], R89 ;  /* 0x002c005902007988 */ /* 0x0009e8000800040a */
[----:B------:R0:W-:Y:S04]  /*16980*/  STS.U16 [R2+UR10+0x3000], R90 ;  /* 0x0030005a02007988 */ /* 0x0001e8000800040a */
[----:B----4-:R-:W4:Y:S04]  /*16990*/  LDL.LU R89, [R1+0x7e4] ;  /* 0x0007e40001597983 */ /* 0x010f280000300800 */
[----:B0-----:R-:W4:Y:S04]  /*169a0*/  LDL.LU R90, [R1+0x7e0] ;  /* 0x0007e000015a7983 */ /* 0x001f280000300800 */
[----:B------:R0:W-:Y:S04]  /*169b0*/  STS.U16 [R2+UR10+0x3800], R91 ;  /* 0x0038005b02007988 */ /* 0x0001e8000800040a */
[----:B0-----:R-:W4:Y:S04]  /*169c0*/  LDL.LU R91, [R1+0x7dc] ;  /* 0x0007dc00015b7983 */ /* 0x001f280000300800 */
[----:B------:R-:W4:Y:S04]  /*169d0*/  LDL.LU R15, [R1+0x7d8] ;  /* 0x0007d800010f7983 */ /* 0x000f280000300800 */
[----:B------:R-:W4:Y:S04]  /*169e0*/  LDL.LU R10, [R1+0x7c4] ;  /* 0x0007c400010a7983 */ /* 0x000f280000300800 */
[----:B------:R-:W4:Y:S04]  /*169f0*/  LDL.LU R11, [R1+0x7c0] ;  /* 0x0007c000010b7983 */ /* 0x000f280000300800 */
[----:B------:R-:W4:Y:S04]  /*16a00*/  LDL.LU R8, [R1+0x7bc] ;  /* 0x0007bc0001087983 */ /* 0x000f280000300800 */
[----:B------:R-:W-:Y:S04]  /*16a10*/  STS.U16 [R2+UR10], R54 ;  /* 0x0000003602007988 */ /* 0x000fe8000800040a */
[----:B------:R0:W-:Y:S04]  /*16a20*/  STS.U16 [R2+UR10+0x4400], R87 ;  /* 0x0044005702007988 */ /* 0x0001e8000800040a */
[----:B------:R1:W-:Y:S04]  /*16a30*/  STS.U16 [R2+UR10+0x4800], R92 ;  /* 0x0048005c02007988 */ /* 0x0003e8000800040a */
[----:B0-----:R-:W4:Y:S04]  /*16a40*/  LDL.LU R87, [R1+0x7b8] ;  /* 0x0007b80001577983 */ /* 0x001f280000300800 */
[----:B------:R-:W4:Y:S04]  /*16a50*/  LDL.LU R9, [R1+0x7a4] ;  /* 0x0007a40001097983 */ /* 0x000f280000300800 */
[----:B------:R-:W4:Y:S04]  /*16a60*/  LDL.LU R7, [R1+0x7a0] ;  /* 0x0007a00001077983 */ /* 0x000f280000300800 */
[----:B------:R-:W4:Y:S04]  /*16a70*/  LDL.LU R54, [R1+0x79c] ;  /* 0x00079c0001367983 */ /* 0x000f280000300800 */
[----:B------:R0:W-:Y:S04]  /*16a80*/  STS.U16 [R2+UR10+0x800], R55 ;  /* 0x0008003702007988 */ /* 0x0001e8000800040a */
[----:B-1----:R-:W4:Y:S04]  /*16a90*/  LDL.LU R92, [R1+0x798] ;  /* 0x00079800015c7983 */ /* 0x002f280000300800 */
[----:B------:R1:W-:Y:S04]  /*16aa0*/  STS.U16 [R2+UR10+0xc00], R64 ;  /* 0x000c004002007988 */ /* 0x0003e8000800040a */
[----:B0-----:R-:W4:Y:S04]  /*16ab0*/  LDL.LU R55, [R1+0x784] ;  /* 0x0007840001377983 */ /* 0x001f280000300800 */
[----:B------:R0:W-:Y:S04]  /*16ac0*/  STS.U16 [R2+UR10+0x1000], R72 ;  /* 0x0010004802007988 */ /* 0x0001e8000800040a */
[----:B-1----:R-:W4:Y:S04]  /*16ad0*/  LDL.LU R64, [R1+0x780] ;  /* 0x0007800001407983 */ /* 0x002f280000300800 */
[----:B------:R1:W-:Y:S04]  /*16ae0*/  STS.U16 [R2+UR10+0x1400], R76 ;  /* 0x0014004c02007988 */ /* 0x0003e8000800040a */
[----:B0-----:R-:W4:Y:S04]  /*16af0*/  LDL.LU R72, [R1+0x77c] ;  /* 0x00077c0001487983 */ /* 0x001f280000300800 */
[----:B------:R0:W-:Y:S04]  /*16b00*/  STS.U16 [R2+UR10+0x1800], R77 ;  /* 0x0018004d02007988 */ /* 0x0001e8000800040a */
[----:B-1----:R-:W4:Y:S04]  /*16b10*/  LDL.LU R76, [R1+0x778] ;  /* 0x00077800014c7983 */ /* 0x002f280000300800 */
[----:B0-----:R-:W4:Y:S04]  /*16b20*/  LDL.LU R77, [R1+0x764] ;  /* 0x00076400014d7983 */ /* 0x001f280000300800 */
[----:B------:R-:W-:Y:S04]  /*16b30*/  STS.U16 [R2+UR10+0x2000], R78 ;  /* 0x0020004e02007988 */ /* 0x000fe8000800040a */
[----:B------:R-:W-:Y:S04]  /*16b40*/  STS.U16 [R2+UR10+0x2400], R79 ;  /* 0x0024004f02007988 */ /* 0x000fe8000800040a */
[----:B------:R-:W-:Y:S04]  /*16b50*/  STS.U16 [R2+UR10+0x2800], R80 ;  /* 0x0028005002007988 */ /* 0x000fe8000800040a */
[----:B------:R-:W-:Y:S04]  /*16b60*/  STS.U16 [R2+UR10+0x3400], R83 ;  /* 0x0034005302007988 */ /* 0x000fe8000800040a */
[----:B------:R-:W-:Y:S04]  /*16b70*/  STS.U16 [R2+UR10+0x3c00], R84 ;  /* 0x003c005402007988 */ /* 0x000fe8000800040a */
[----:B------:R-:W-:Y:S04]  /*16b80*/  STS.U16 [R2+UR10+0x4000], R86 ;  /* 0x0040005602007988 */ /* 0x000fe8000800040a */
[----:B--2---:R0:W-:Y:S04]  /*16b90*/  STS.U16 [R2+UR10+0x4c00], R93 ;  /* 0x004c005d02007988 */ /* 0x0041e8000800040a */
[----:B0-----:R-:W2:Y:S04]  /*16ba0*/  LDL.LU R93, [R1+0x760] ;  /* 0x00076000015d7983 */ /* 0x001ea80000300800 */
[----:B------:R-:W2:Y:S04]  /*16bb0*/  LDL.LU R78, [R1+0x75c] ;  /* 0x00075c00014e7983 */ /* 0x000ea80000300800 */
[----:B------:R-:W2:Y:S04]  /*16bc0*/  LDL.LU R79, [R1+0x758] ;  /* 0x00075800014f7983 */ /* 0x000ea80000300800 */
[----:B------:R-:W2:Y:S04]  /*16bd0*/  LDL.LU R80, [R1+0x744] ;  /* 0x0007440001507983 */ /* 0x000ea80000300800 */
[----:B---3--:R0:W-:Y:S04]  /*16be0*/  STS.U16 [R2+UR10+0x5000], R88 ;  /* 0x0050005802007988 */ /* 0x0081e8000800040a */
[----:B0-----:R-:W3:Y:S04]  /*16bf0*/  LDL.LU R88, [R1+0x740] ;  /* 0x0007400001587983 */ /* 0x001ee80000300800 */
[----:B----4-:R0:W-:Y:S04]  /*16c00*/  STS.U16 [R2+UR10+0x5400], R89 ;  /* 0x0054005902007988 */ /* 0x0101e8000800040a */
[----:B------:R1:W-:Y:S04]  /*16c10*/  STS.U16 [R2+UR10+0x5800], R90 ;  /* 0x0058005a02007988 */ /* 0x0003e8000800040a */
[----:B0-----:R-:W4:Y:S04]  /*16c20*/  LDL.LU R89, [R1+0x73c] ;  /* 0x00073c0001597983 */ /* 0x001f280000300800 */
[----:B------:R-:W4:Y:S04]  /*16c30*/  LDL.LU R83, [R1+0x738] ;  /* 0x0007380001537983 */ /* 0x000f280000300800 */
[----:B-1----:R-:W4:Y:S04]  /*16c40*/  LDL.LU R90, [R1+0x724] ;  /* 0x00072400015a7983 */ /* 0x002f280000300800 */
[----:B------:R-:W4:Y:S04]  /*16c50*/  LDL.LU R84, [R1+0x720] ;  /* 0x0007200001547983 */ /* 0x000f280000300800 */
[----:B------:R0:W-:Y:S04]  /*16c60*/  STS.U16 [R2+UR10+0x5c00], R91 ;  /* 0x005c005b02007988 */ /* 0x0001e8000800040a */
[----:B------:R-:W4:Y:S04]  /*16c70*/  LDL.LU R86, [R1+0x71c] ;  /* 0x00071c0001567983 */ /* 0x000f280000300800 */
[----:B0-----:R-:W4:Y:S04]  /*16c80*/  LDL.LU R91, [R1+0x718] ;  /* 0x00071800015b7983 */ /* 0x001f280000300800 */
[----:B------:R0:W-:Y:S04]  /*16c90*/  STS.U16 [R2+UR10+0x7000], R87 ;  /* 0x0070005702007988 */ /* 0x0001e8000800040a */
[----:B0-----:R-:W4:Y:S04]  /*16ca0*/  LDL.LU R87, [R1+0x704] ;  /* 0x0007040001577983 */ /* 0x001f280000300800 */
[----:B------:R0:W-:Y:S04]  /*16cb0*/  STS.U16 [R2+UR10+0x8000], R92 ;  /* 0x0080005c02007988 */ /* 0x0001e8000800040a */
[----:B0-----:R-:W4:Y:S04]  /*16cc0*/  LDL.LU R92, [R1+0x700] ;  /* 0x00070000015c7983 */ /* 0x001f280000300800 */
[----:B------:R-:W-:Y:S04]  /*16cd0*/  STS.U16 [R2+UR10+0x6000], R15 ;  /* 0x0060000f02007988 */ /* 0x000fe8000800040a */
[----:B------:R-:W-:Y:S04]  /*16ce0*/  STS.U16 [R2+UR10+0x6400], R10 ;  /* 0x0064000a02007988 */ /* 0x000fe8000800040a */
[----:B------:R-:W-:Y:S04]  /*16cf0*/  STS.U16 [R2+UR10+0x6800], R11 ;  /* 0x0068000b02007988 */ /* 0x000fe8000800040a */
[----:B------:R-:W-:Y:S04]  /*16d00*/  STS.U16 [R2+UR10+0x6c00], R8 ;  /* 0x006c000802007988 */ /* 0x000fe8000800040a */
[----:B--2---:R0:W-:Y:S04]  /*16d10*/  STS.U16 [R2+UR10+0x9800], R93 ;  /* 0x0098005d02007988 */ /* 0x0041e8000800040a */
[----:B0-----:R-:W2:Y:S04]  /*16d20*/  LDL.LU R93, [R1+0x6fc] ;  /* 0x0006fc00015d7983 */ /* 0x001ea80000300800 */
[----:B---3--:R0:W-:Y:S04]  /*16d30*/  STS.U16 [R2+UR10+0xa800], R88 ;  /* 0x00a8005802007988 */ /* 0x0081e8000800040a */
[----:B0-----:R-:W3:Y:S04]  /*16d40*/  LDL.LU R88, [R1+0x6f8] ;  /* 0x0006f80001587983 */ /* 0x001ee80000300800 */
[----:B----4-:R0:W-:Y:S04]  /*16d50*/  STS.U16 [R2+UR10+0xac00], R89 ;  /* 0x00ac005902007988 */ /* 0x0101e8000800040a */
[----:B0-----:R-:W4:Y:S04]  /*16d60*/  LDL.LU R89, [R1+0x6e4] ;  /* 0x0006e40001597983 */ /* 0x001f280000300800 */
[----:B------:R0:W-:Y:S04]  /*16d70*/  STS.U16 [R2+UR10+0xb400], R90 ;  /* 0x00b4005a02007988 */ /* 0x0001e8000800040a */
[----:B0-----:R-:W4:Y:S04]  /*16d80*/  LDL.LU R90, [R1+0x6e0] ;  /* 0x0006e000015a7983 */ /* 0x001f280000300800 */
[----:B------:R-:W4:Y:S04]  /*16d90*/  LDL.LU R15, [R1+0x6dc] ;  /* 0x0006dc00010f7983 */ /* 0x000f280000300800 */
[----:B------:R-:W4:Y:S04]  /*16da0*/  LDL.LU R10, [R1+0x6d8] ;  /* 0x0006d800010a7983 */ /* 0x000f280000300800 */
[----:B------:R-:W4:Y:S04]  /*16db0*/  LDL.LU R11, [R1+0x6c4] ;  /* 0x0006c400010b7983 */ /* 0x000f280000300800 */
[----:B------:R0:W-:Y:S04]  /*16dc0*/  STS.U16 [R2+UR10+0xc000], R91 ;  /* 0x00c0005b02007988 */ /* 0x0001e8000800040a */
[----:B------:R-:W4:Y:S04]  /*16dd0*/  LDL.LU R8, [R1+0x6c0] ;  /* 0x0006c00001087983 */ /* 0x000f280000300800 */
[----:B0-----:R-:W4:Y:S04]  /*16de0*/  LDL.LU R91, [R1+0x6bc] ;  /* 0x0006bc00015b7983 */ /* 0x001f280000300800 */
[----:B------:R0:W-:Y:S04]  /*16df0*/  STS.U16 [R2+UR10+0x7400], R9 ;  /* 0x0074000902007988 */ /* 0x0001e8000800040a */
[----:B------:R1:W-:Y:S04]  /*16e00*/  STS.U16 [R2+UR10+0x7800], R7 ;  /* 0x0078000702007988 */ /* 0x0003e8000800040a */
[----:B------:R1:W-:Y:S04]  /*16e10*/  STS.U16 [R2+UR10+0x7c00], R54 ;  /* 0x007c003602007988 */ /* 0x0003e8000800040a */
[----:B0-----:R-:W4:Y:S04]  /*16e20*/  LDL.LU R9, [R1+0x6b8] ;  /* 0x0006b80001097983 */ /* 0x001f280000300800 */
[----:B-1----:R-:W4:Y:S04]  /*16e30*/  LDL.LU R7, [R1+0x6a4] ;  /* 0x0006a40001077983 */ /* 0x002f280000300800 */
[----:B------:R0:W-:Y:S04]  /*16e40*/  STS.U16 [R2+UR10+0x8400], R55 ;  /* 0x0084003702007988 */ /* 0x0001e8000800040a */
[----:B------:R-:W4:Y:S04]  /*16e50*/  LDL.LU R54, [R1+0x6a0] ;  /* 0x0006a00001367983 */ /* 0x000f280000300800 */
        /* <DEDUP_REMOVED lines=18> */
[----:B-1----:R-:W4:Y:S04]  /*16f80*/  LDL.LU R83, [R1+0x69c] ;  /* 0x00069c0001537983 */ /* 0x002f280000300800 */
        /* <DEDUP_REMOVED lines=8> */
[----:B------:R-:W4:Y:S04]  /*17010*/  LDL.LU R84, [R1+0x67c] ;  /* 0x00067c0001547983 */ /* 0x000f280000300800 */
[----:B0-----:R-:W4:Y:S04]  /*17020*/  LDL.LU R89, [R1+0x678] ;  /* 0x0006780001597983 */ /* 0x001f280000300800 */
[----:B------:R-:W4:Y:S04]  /*17030*/  LDL.LU R86, [R1+0x664] ;  /* 0x0006640001567983 */ /* 0x000f280000300800 */
[----:B------:R0:W-:Y:S04]  /*17040*/  STS.U16 [R2+UR10+0xd800], R90 ;  /* 0x00d8005a02007988 */ /* 0x0001e8000800040a */
[----:B------:R-:W4:Y:S04]  /*17050*/  LDL.LU R87, [R1+0x660] ;  /* 0x0006600001577983 */ /* 0x000f280000300800 */
[----:B0-----:R-:W4:Y:S04]  /*17060*/  LDL.LU R90, [R1+0x65c] ;  /* 0x00065c00015a7983 */ /* 0x001f280000300800 */
[----:B------:R0:W-:Y:S04]  /*17070*/  STS.U16 [R2+UR10+0xec00], R91 ;  /* 0x00ec005b02007988 */ /* 0x0001e8000800040a */
[----:B0-----:R-:W4:Y:S04]  /*17080*/  LDL.LU R91, [R1+0x658] ;  /* 0x00065800015b7983 */ /* 0x001f280000300800 */
        /* <DEDUP_REMOVED lines=12> */
[----:B------:R-:W-:Y:S04]  /*17150*/  STL [R1+0xe18], R2 ;  /* 0x000e180201007387 */ /* 0x000fe80000100800 */
[----:B------:R-:W-:Y:S04]  /*17160*/  STS.U16 [R85+UR10+0x1100], R78 ;  /* 0x0011004e55007988 */ /* 0x000fe8000800040a */
[----:B------:R0:W-:Y:S04]  /*17170*/  STS.U16 [R85+UR10+0x1500], R92 ;  /* 0x0015005c55007988 */ /* 0x0001e8000800040a */
[----:B------:R-:W-:Y:S04]  /*17180*/  STS.U16 [R85+UR10+0x1900], R79 ;  /* 0x0019004f55007988 */ /* 0x000fe8000800040a */
[----:B0-----:R-:W4:Y:S04]  /*17190*/  LDL.LU R92, [R1+0x644] ;  /* 0x00064400015c7983 */ /* 0x001f280000300800 */
[----:B------:R-:W-:Y:S04]  /*171a0*/  STS.U16 [R85+UR10+0x1d00], R80 ;  /* 0x001d005055007988 */ /* 0x000fe8000800040a */
[----:B------:R-:W-:Y:S04]  /*171b0*/  STS.U16 [R85+UR10+0x2100], R83 ;  /* 0x0021005355007988 */ /* 0x000fe8000800040a */
[----:B--2---:R0:W-:Y:S04]  /*171c0*/  STS.U16 [R85+UR10+0x2500], R93 ;  /* 0x0025005d55007988 */ /* 0x0041e8000800040a */
[----:B0-----:R-:W2:Y:S04]  /*171d0*/  LDL.LU R93, [R1+0x640] ;  /* 0x00064000015d7983 */ /* 0x001ea80000300800 */
[----:B---3--:R0:W-:Y:S04]  /*171e0*/  STS.U16 [R85+UR10+0x2900], R88 ;  /* 0x0029005855007988 */ /* 0x0081e8000800040a */
[----:B----4-:R-:W-:Y:S04]  /*171f0*/  STS.U16 [R85+UR10+0x2d00], R84 ;  /* 0x002d005455007988 */ /* 0x010fe8000800040a */
[----:B0-----:R-:W3:Y:S04]  /*17200*/  LDL.LU R88, [R1+0x63c] ;  /* 0x00063c0001587983 */ /* 0x001ee80000300800 */
[----:B------:R0:W-:Y:S04]  /*17210*/  STS.U16 [R85+UR10+0x3100], R89 ;  /* 0x0031005955007988 */ /* 0x0001e8000800040a */
[----:B------:R-:W-:Y:S04]  /*17220*/  STS.U16 [R85+UR10+0x3500], R86 ;  /* 0x0035005655007988 */ /* 0x000fe8000800040a */
[----:B0-----:R-:W4:Y:S04]  /*17230*/  LDL.LU R89, [R1+0x638] ;  /* 0x0006380001597983 */ /* 0x001f280000300800 */
[----:B------:R-:W4:Y:S04]  /*17240*/  LDL.LU R14, [R1+0x624] ;  /* 0x00062400010e7983 */ /* 0x000f280000300800 */
[----:B------:R-:W4:Y:S04]  /*17250*/  LDL.LU R15, [R1+0x620] ;  /* 0x00062000010f7983 */ /* 0x000f280000300800 */
[----:B------:R-:W-:Y:S04]  /*17260*/  STS.U16 [R85+UR10+0x3900], R87 ;  /* 0x0039005755007988 */ /* 0x000fe8000800040a */
[----:B------:R-:W4:Y:S04]  /*17270*/  LDL.LU R10, [R1+0x208] ;  /* 0x00020800010a7983 */ /* 0x000f280000300800 */
[----:B------:R0:W-:Y:S04]  /*17280*/  STS.U16 [R85+UR10+0x3d00], R90 ;  /* 0x003d005a55007988 */ /* 0x0001e8000800040a */
[----:B------:R-:W4:Y:S04]  /*17290*/  LDL.LU R11, [R1+0x204] ;  /* 0x00020400010b7983 */ /* 0x000f280000300800 */
[----:B0-----:R-:W4:Y:S04]  /*172a0*/  LDL.LU R90, [R1+0x1fc] ;  /* 0x0001fc00015a7983 */ /* 0x001f280000300800 */
        /* <DEDUP_REMOVED lines=9> */
[----:B------:R0:W-:Y:S04]  /*17340*/  STS.U16 [R85+UR10+0x4100], R91 ;  /* 0x0041005b55007988 */ /* 0x0001e8000800040a */
[----:B------:R-:W4:Y:S04]  /*17350*/  LDL.LU R78, [R1+0x1a8] ;  /* 0x0001a800014e7983 */ /* 0x000f280000300800 */
[----:B0-----:R-:W4:Y:S04]  /*17360*/  LDL.LU R91, [R1+0x148] ;  /* 0x00014800015b7983 */ /* 0x001f280000300800 */
[----:B------:R-:W4:Y:S04]  /*17370*/  LDL.LU R79, [R1+0x128] ;  /* 0x00012800014f7983 */ /* 0x000f280000300800 */
[----:B------:R-:W4:Y:S04]  /*17380*/  LDL.LU R80, [R1+0xe8] ;  /* 0x0000e80001507983 */ /* 0x000f280000300800 */
[----:B------:R-:W4:Y:S04]  /*17390*/  LDL.LU R83, [R1+0x8c] ;  /* 0x00008c0001537983 */ /* 0x000f280000300800 */
[----:B------:R0:W-:Y:S04]  /*173a0*/  STS.U16 [R85+UR10+0x4500], R92 ;  /* 0x0045005c55007988 */ /* 0x0001e8000800040a */
[----:B0-----:R-:W4:Y:S04]  /*173b0*/  LDL.LU R92, [R1+0x88] ;  /* 0x00008800015c7983 */ /* 0x001f280000300800 */
        /* <DEDUP_REMOVED lines=8> */
[----:B------:R-:W-:Y:S04]  /*17440*/  STS.U16 [R85+UR10+0x5500], R14 ;  /* 0x0055000e55007988 */ /* 0x000fe8000800040a */
[----:B------:R-:W-:Y:S04]  /*17450*/  STS.U16 [R85+UR10+0x5900], R15 ;  /* 0x0059000f55007988 */ /* 0x000fe8000800040a */
[----:B0-----:R-:W4:Y:S04]  /*17460*/  LDL.LU R89, [R1+0x68] ;  /* 0x0000680001597983 */ /* 0x001f280000300800 */
[----:B------:R-:W-:Y:S04]  /*17470*/  STS.U16 [R85+UR10+0x5d00], R10 ;  /* 0x005d000a55007988 */ /* 0x000fe8000800040a */
[----:B------:R-:W-:Y:S04]  /*17480*/  STS.U16 [R85+UR10+0x6100], R11 ;  /* 0x0061000b55007988 */ /* 0x000fe8000800040a */
[----:B------:R0:W-:Y:S04]  /*17490*/  STS.U16 [R85+UR10+0x6500], R90 ;  /* 0x0065005a55007988 */ /* 0x0001e8000800040a */
        /* <DEDUP_REMOVED lines=9> */
[----:B0-----:R-:W4:Y:S04]  /*17530*/  LDL.LU R90, [R1+0x64] ;  /* 0x00006400015a7983 */ /* 0x001f280000300800 */
[----:B------:R-:W-:Y:S04]  /*17540*/  STS.U16 [R85+UR10+0x8d00], R78 ;  /* 0x008d004e55007988 */ /* 0x000fe8000800040a */
[----:B------:R0:W-:Y:S04]  /*17550*/  STS.U16 [R85+UR10+0x9100], R91 ;  /* 0x0091005b55007988 */ /* 0x0001e8000800040a */
[----:B0-----:R-:W4:Y:S04]  /*17560*/  LDL.LU R91, [R1+0x60] ;  /* 0x00006000015b7983 */ /* 0x001f280000300800 */
[----:B------:R-:W-:Y:S04]  /*17570*/  STS.U16 [R85+UR10+0x9500], R79 ;  /* 0x0095004f55007988 */ /* 0x000fe8000800040a */
[----:B------:R-:W-:Y:S04]  /*17580*/  STS.U16 [R85+UR10+0x9900], R80 ;  /* 0x0099005055007988 */ /* 0x000fe8000800040a */
[----:B------:R-:W-:Y:S04]  /*17590*/  STS.U16 [R85+UR10+0x9d00], R83 ;  /* 0x009d005355007988 */ /* 0x000fe8000800040a */
[----:B------:R0:W-:Y:S04]  /*175a0*/  STS.U16 [R85+UR10+0xa100], R92 ;  /* 0x00a1005c55007988 */ /* 0x0001e8000800040a */
[----:B0-----:R-:W4:Y:S04]  /*175b0*/  LDL.LU R92, [R1+0x5c] ;  /* 0x00005c00015c7983 */ /* 0x001f280000300800 */
[----:B--2---:R0:W-:Y:S04]  /*175c0*/  STS.U16 [R85+UR10+0xa500], R93 ;  /* 0x00a5005d55007988 */ /* 0x0041e8000800040a */
[----:B0-----:R-:W2:Y:S04]  /*175d0*/  LDL.LU R93, [R1+0x58] ;  /* 0x00005800015d7983 */ /* 0x001ea80000300800 */
[----:B------:R-:W2:Y:S04]  /*175e0*/  LDL.LU R7, [R1+0x3a8] ;  /* 0x0003a80001077983 */ /* 0x000ea80000300800 */
        /* <DEDUP_REMOVED lines=10> */
[----:B------:R0:W-:Y:S04]  /*17690*/  STS.U16 [R85+UR10+0xa900], R84 ;  /* 0x00a9005455007988 */ /* 0x0001e8000800040a */
[----:B------:R-:W2:Y:S04]  /*176a0*/  LDL.LU R83, [R1+0x2c] ;  /* 0x00002c0001537983 */ /* 0x000ea80000300800 */
[----:B------:R1:W-:Y:S04]  /*176b0*/  STS.U16 [R85+UR10+0xad00], R86 ;  /* 0x00ad005655007988 */ /* 0x0003e8000800040a */
[----:B0-----:R-:W2:Y:S04]  /*176c0*/  LDL.LU R84, [R1+0x28] ;  /* 0x0000280001547983 */ /* 0x001ea80000300800 */
[----:B------:R0:W-:Y:S04]  /*176d0*/  STS.U16 [R85+UR10+0xb100], R87 ;  /* 0x00b1005755007988 */ /* 0x0001e8000800040a */
[----:B-1----:R-:W2:Y:S04]  /*176e0*/  LDL.LU R86, [R1+0x24] ;  /* 0x0000240001567983 */ /* 0x002ea80000300800 */
[----:B---3--:R1:W-:Y:S04]  /*176f0*/  STS.U16 [R85+UR10+0xb500], R88 ;  /* 0x00b5005855007988 */ /* 0x0083e8000800040a */
[----:B0-----:R-:W3:Y:S04]  /*17700*/  LDL.LU R87, [R1+0xa0c] ;  /* 0x000a0c0001577983 */ /* 0x001ee80000300800 */
[----:B----4-:R0:W-:Y:S04]  /*17710*/  STS.U16 [R85+UR10+0xb900], R89 ;  /* 0x00b9005955007988 */ /* 0x0101e8000800040a */
[----:B-1----:R-:W4:Y:S04]  /*17720*/  LDL.LU R88, [R1+0x8a4] ;  /* 0x0008a40001587983 */ /* 0x002f280000300800 */
[----:B------:R-:W3:Y:S04]  /*17730*/  LDL.LU R10, [R1+0x8a0] ;  /* 0x0008a000010a7983 */ /* 0x000ee80000300800 */
[----:B------:R1:W-:Y:S04]  /*17740*/  STS.U16 [R85+UR10+0xbd00], R90 ;  /* 0x00bd005a55007988 */ /* 0x0003e8000800040a */
[----:B0-----:R-:W3:Y:S04]  /*17750*/  LDL.LU R89, [R1+0x88c] ;  /* 0x00088c0001597983 */ /* 0x001ee80000300800 */
[----:B-1----:R-:W3:Y:S04]  /*17760*/  LDL.LU R90, [R1+0x888] ;  /* 0x00088800015a7983 */ /* 0x002ee80000300800 */
[----:B------:R0:W-:Y:S04]  /*17770*/  STS.U16 [R85+UR10+0xc100], R91 ;  /* 0x00c1005b55007988 */ /* 0x0001e8000800040a */
[----:B0-----:R-:W3:Y:S04]  /*17780*/  LDL.LU R91, [R1+0x874] ;  /* 0x00087400015b7983 */ /* 0x001ee80000300800 */
[----:B------:R-:W3:Y:S04]  /*17790*/  LDL.LU R37, [R1+0x85c] ;  /* 0x00085c0001257983 */ /* 0x000ee80000300800 */
        /* <DEDUP_REMOVED lines=9> */
[----:B------:R0:W-:Y:S04]  /*17830*/  STS.U16 [R85+UR10+0xcd00], R54 ;  /* 0x00cd003655007988 */ /* 0x0001e8000800040a */
[----:B------:R1:W-:Y:S04]  /*17840*/  STS.U16 [R85+UR10+0xd100], R55 ;  /* 0x00d1003755007988 */ /* 0x0003e8000800040a */
[----:B------:R1:W-:Y:S04]  /*17850*/  STS.U16 [R85+UR10+0xd500], R64 ;  /* 0x00d5004055007988 */ /* 0x0003e8000800040a */
[----:B0-----:R-:W2:Y:S04]  /*17860*/  LDL.LU R54, [R1+0xea8] ;  /* 0x000ea80001367983 */ /* 0x001ea80000300800 */
[----:B-1----:R-:W2:Y:S04]  /*17870*/  LDL.LU R55, [R1+0xea4] ;  /* 0x000ea40001377983 */ /* 0x002ea80000300800 */
        /* <DEDUP_REMOVED lines=18> */
[----:B---3--:R-:W3:Y:S04]  /*179a0*/  LDL.LU R84, [R1+0xe80] ;  /* 0x000e800001547983 */ /* 0x008ee80000300800 */
[----:B------:R0:W-:Y:S04]  /*179b0*/  STS.U16 [R85+UR10+0xfd00], R86 ;  /* 0x00fd005655007988 */ /* 0x0001e8000800040a */
[----:B------:R1:W-:Y:S04]  /*179c0*/  STS.U16 [R22+UR10+0x200], R87 ;  /* 0x0002005716007988 */ /* 0x0003e8000800040a */
[----:B----4-:R4:W-:Y:S04]  /*179d0*/  STS.U16 [R22+UR10+0x600], R88 ;  /* 0x0006005816007988 */ /* 0x0109e8000800040a */
[----:B0-----:R-:W3:Y:S04]  /*179e0*/  LDL.LU R85, [R1+0xe7c] ;  /* 0x000e7c0001557983 */ /* 0x001ee80000300800 */
[----:B------:R-:W3:Y:S04]  /*179f0*/  LDL.LU R86, [R1+0xe78] ;  /* 0x000e780001567983 */ /* 0x000ee80000300800 */
[----:B-1----:R-:W3:Y:S04]  /*17a00*/  LDL.LU R87, [R1+0xe74] ;  /* 0x000e740001577983 */ /* 0x002ee80000300800 */
[----:B----4-:R-:W4:Y:S04]  /*17a10*/  LDL.LU R88, [R1+0xe70] ;  /* 0x000e700001587983 */ /* 0x010f280000300800 */
[----:B------:R0:W-:Y:S04]  /*17a20*/  STS.U16 [R22+UR10+0xa00], R10 ;  /* 0x000a000a16007988 */ /* 0x0001e8000800040a */
[----:B------:R1:W-:Y:S04]  /*17a30*/  STS.U16 [R22+UR10+0xe00], R89 ;  /* 0x000e005916007988 */ /* 0x0003e8000800040a */
[----:B------:R1:W-:Y:S04]  /*17a40*/  STS.U16 [R22+UR10+0x1200], R90 ;  /* 0x0012005a16007988 */ /* 0x0003e8000800040a */
[----:B0-----:R-:W3:Y:S04]  /*17a50*/  LDL.LU R10, [R1+0x3c0] ;  /* 0x0003c000010a7983 */ /* 0x001ee80000300800 */
[----:B-1----:R-:W3:Y:S04]  /*17a60*/  LDL.LU R89, [R1+0xe6c] ;  /* 0x000e6c0001597983 */ /* 0x002ee80000300800 */
[----:B------:R-:W3:Y:S04]  /*17a70*/  LDL.LU R90, [R1+0xe68] ;  /* 0x000e6800015a7983 */ /* 0x000ee80000300800 */
[----:B------:R0:W-:Y:S04]  /*17a80*/  STS.U16 [R22+UR10+0x1600], R91 ;  /* 0x0016005b16007988 */ /* 0x0001e8000800040a */
[----:B------:R1:W-:Y:S04]  /*17a90*/  STS.U16 [R22+UR10+0x1a00], R37 ;  /* 0x001a002516007988 */ /* 0x0003e8000800040a */
[----:B0-----:R-:W3:Y:S04]  /*17aa0*/  LDL.LU R91, [R1+0xe64] ;  /* 0x000e6400015b7983 */ /* 0x001ee80000300800 */
[----:B-1----:R-:W3:Y:S04]  /*17ab0*/  LDL R37, [R1+0xac8] ;  /* 0x000ac80001257983 */ /* 0x002ee80000100800 */
[----:B------:R0:W-:Y:S04]  /*17ac0*/  STS.U16 [R22+UR10+0x1e00], R92 ;  /* 0x001e005c16007988 */ /* 0x0001e8000800040a */
[----:B0-----:R-:W4:Y:S04]  /*17ad0*/  LDL.LU R92, [R1+0xe60] ;  /* 0x000e6000015c7983 */ /* 0x001f280000300800 */
[----:B--2---:R0:W-:Y:S04]  /*17ae0*/  STS.U16 [R22+UR10+0x2200], R93 ;  /* 0x0022005d16007988 */ /* 0x0041e8000800040a */
[----:B0-----:R-:W2:Y:S04]  /*17af0*/  LDL.LU R93, [R1+0xe5c] ;  /* 0x000e5c00015d7983 */ /* 0x001ea80000300800 */
[----:B------:R-:W-:Y:S04]  /*17b00*/  STS.U16 [R22+UR10+0x2600], R34 ;  /* 0x0026002216007988 */ /* 0x000fe8000800040a */
[----:B------:R0:W-:Y:S04]  /*17b10*/  STS.U16 [R22+UR10+0x2a00], R14 ;  /* 0x002a000e16007988 */ /* 0x0001e8000800040a */
[----:B------:R-:W-:Y:S04]  /*17b20*/  STS.U16 [R22+UR10+0x2e00], R11 ;  /* 0x002e000b16007988 */ /* 0x000fe8000800040a */
[----:B------:R-:W-:Y:S04]  /*17b30*/  STS.U16 [R22+UR10+0x3200], R8 ;  /* 0x0032000816007988 */ /* 0x000fe8000800040a */
[----:B------:R1:W-:Y:S04]  /*17b40*/  STS.U16 [R22+UR10+0x3600], R9 ;  /* 0x0036000916007988 */ /* 0x0003e8000800040a */
[----:B0-----:R-:W4:Y:S04]  /*17b50*/  LDL R14, [R1+0xae8] ;  /* 0x000ae800010e7983 */ /* 0x001f280000100800 */
[----:B-1----:R-:W4:Y:S04]  /*17b60*/  LDL R9, [R1+0xad8] ;  /* 0x000ad80001097983 */ /* 0x002f280000100800 */
[----:B------:R-:W4:Y:S04]  /*17b70*/  LDL.LU R8, [R1+0x3c4] ;  /* 0x0003c40001087983 */ /* 0x000f280000300800 */
[----:B------:R-:W4:Y:S01]  /*17b80*/  LDL.LU R11, [R1+0x3e0] ;  /* 0x0003e000010b7983 */ /* 0x000f220000300800 */
[----:B---3--:R-:W-:-:S03]  /*17b90*/  ISETP.GE.AND P4, PT, R37, RZ, PT ;  /* 0x000000ff2500720c */ /* 0x008fc60003f86270 */
[----:B------:R-:W3:Y:S01]  /*17ba0*/  LDL R37, [R1+0xaf8] ;  /* 0x000af80001257983 */ /* 0x000ee20000100800 */
[C---:B------:R-:W-:Y:S02]  /*17bb0*/  ISETP.GT.U32.AND P1, PT, R5.reuse, R7, PT ;  /* 0x000000070500720c */ /* 0x040fe40003f24070 */
[----:B------:R-:W-:-:S11]  /*17bc0*/  ISETP.GT.U32.AND P3, PT, R5, R15, PT ;  /* 0x0000000f0500720c */ /* 0x000fd60003f64070 */
[--C-:B------:R-:W-:Y:S02]  /*17bd0*/  @!P1 IMAD.IADD R7, R7, 0x1, -R5.reuse ;  /* 0x0000000107079824 */ /* 0x100fe400078e0a05 */
[----:B------:R-:W-:-:S03]  /*17be0*/  @!P3 IMAD.IADD R15, R15, 0x1, -R5 ;  /* 0x000000010f0fb824 */ /* 0x000fc600078e0a05 */
[C---:B------:R-:W-:Y:S02]  /*17bf0*/  ISETP.GT.U32.AND P1, PT, R5.reuse, R7, PT ;  /* 0x000000070500720c */ /* 0x040fe40003f24070 */
[----:B------:R-:W-:-:S11]  /*17c00*/  ISETP.GT.U32.AND P3, PT, R5, R15, PT ;  /* 0x0000000f0500720c */ /* 0x000fd60003f64070 */
[----:B------:R-:W-:-:S04]  /*17c10*/  @!P1 IMAD.IADD R7, R7, 0x1, -R5 ;  /* 0x0000000107079824 */ /* 0x000fc800078e0a05 */
[----:B------:R-:W-:Y:S02]  /*17c20*/  IMAD.MOV.U32 R34, RZ, RZ, R7 ;  /* 0x000000ffff227224 */ /* 0x000fe400078e0007 */
[----:B------:R-:W-:Y:S01]  /*17c30*/  @!P3 IMAD.IADD R15, R15, 0x1, -R5 ;  /* 0x000000010f0fb824 */ /* 0x000fe200078e0a05 */
[----:B------:R-:W-:Y:S01]  /*17c40*/  ISETP.GT.U32.AND P2, PT, R5, R10, PT ;  /* 0x0000000a0500720c */ /* 0x000fe20003f44070 */
[----:B------:R-:W-:Y:S01]  /*17c50*/  @!P4 IMAD.MOV R34, RZ, RZ, -R34 ;  /* 0x000000ffff22c224 */ /* 0x000fe200078e0a22 */
[----:B------:R-:W3:Y:S04]  /*17c60*/  LDL.LU R7, [R1+0x400] ;  /* 0x0004000001077983 */ /* 0x000ee80000300800 */
[----:B------:R-:W-:-:S07]  /*17c70*/  SEL R34, R38, R34, !P6 ;  /* 0x0000002226227207 */ /* 0x000fce0007000000 */
[----:B------:R-:W-:-:S05]  /*17c80*/  @!P2 IMAD.IADD R10, R10, 0x1, -R5 ;  /* 0x000000010a0aa824 */ /* 0x000fca00078e0a05 */
[----:B------:R-:W-:-:S13]  /*17c90*/  ISETP.GT.U32.AND P4, PT, R5, R10, PT ;  /* 0x0000000a0500720c */ /* 0x000fda0003f84070 */
[----:B------:R-:W-:Y:S01]  /*17ca0*/  @!P4 IMAD.IADD R10, R10, 0x1, -R5 ;  /* 0x000000010a0ac824 */ /* 0x000fe200078e0a05 */
[----:B--2---:R-:W-:Y:S04]  /*17cb0*/  STS.U16 [R22+UR10+0x3a00], R93 ;  /* 0x003a005d16007988 */ /* 0x004fe8000800040a */
[----:B----4-:R-:W-:Y:S04]  /*17cc0*/  STS.U16 [R22+UR10+0x3e00], R92 ;  /* 0x003e005c16007988 */ /* 0x010fe8000800040a */
        /* <DEDUP_REMOVED lines=9> */
[----:B------:R-:W-:Y:S01]  /*17d60*/  STS.U16 [R22+UR10+0x6600], R80 ;  /* 0x0066005016007988 */ /* 0x000fe2000800040a */
[----:B------:R-:W-:-:S03]  /*17d70*/  ISETP.GE.AND P3, PT, R9, RZ, PT ;  /* 0x000000ff0900720c */ /* 0x000fc60003f66270 */
        /* <DEDUP_REMOVED lines=10> */
[----:B------:R0:W-:Y:S04]  /*17e20*/  STS.U16 [R22+UR10+0x9200], R36 ;  /* 0x0092002416007988 */ /* 0x0001e8000800040a */
[----:B------:R1:W-:Y:S01]  /*17e30*/  STS.U16 [R22+UR10+0x9600], R35 ;  /* 0x0096002316007988 */ /* 0x0003e2000800040a */
[----:B------:R-:W-:-:S03]  /*17e40*/  ISETP.GT.U32.AND P1, PT, R5, R8, PT ;  /* 0x000000080500720c */ /* 0x000fc60003f24070 */
[----:B------:R-:W2:Y:S01]  /*17e50*/  LDL R9, [R1+0xb08] ;  /* 0x000b080001097983 */ /* 0x000ea20000100800 */
[----:B0-----:R-:W-:Y:S02]  /*17e60*/  IMAD R36, R34, UR13, RZ ;  /* 0x0000000d22247c24 */ /* 0x001fe4000f8e02ff */
[----:B-1----:R-:W-:-:S04]  /*17e70*/  IMAD.MOV.U32 R35, RZ, RZ, R15 ;  /* 0x000000ffff237224 */ /* 0x002fc800078e000f */
[----:B------:R-:W-:Y:S01]  /*17e80*/  @!P3 IMAD.MOV R35, RZ, RZ, -R35 ;  /* 0x000000ffff23b224 */ /* 0x000fe200078e0a23 */
[C---:B------:R-:W-:Y:S01]  /*17e90*/  LEA R15, P3, R36.reuse, R4, 0x1 ;  /* 0x00000004240f7211 */ /* 0x040fe200078608ff */
[----:B------:R0:W-:Y:S03]  /*17ea0*/  STS.U16 [R22+UR10+0x9a00], R39 ;  /* 0x009a002716007988 */ /* 0x0001e6000800040a */
[----:B0-----:R-:W-:Y:S01]  /*17eb0*/  LEA.HI.X.SX32 R22, R36, R3, 0x1, P3 ;  /* 0x0000000324167211 */ /* 0x001fe200018f0eff */
[----:B------:R-:W-:Y:S02]  /*17ec0*/  @P0 IMAD.MOV.U32 R36, RZ, RZ, R15 ;  /* 0x000000ffff240224 */ /* 0x000fe400078e000f */
[----:B------:R-:W-:Y:S01]  /*17ed0*/  @!P1 IMAD.IADD R8, R8, 0x1, -R5 ;  /* 0x0000000108089824 */ /* 0x000fe200078e0a05 */
[----:B------:R-:W-:Y:S01]  /*17ee0*/  ISETP.GE.AND P1, PT, R14, RZ, PT ;  /* 0x000000ff0e00720c */ /* 0x000fe20003f26270 */
[----:B------:R-:W-:Y:S01]  /*17ef0*/  IMAD.MOV.U32 R34, RZ, RZ, R10 ;  /* 0x000000ffff227224 */ /* 0x000fe200078e000a */
[----:B------:R-:W4:Y:S04]  /*17f00*/  LDL.LU R14, [R1+0x404] ;  /* 0x00040400010e7983 */ /* 0x000f280000300800 */
[----:B------:R-:W2:Y:S01]  /*17f10*/  LDL.LU R10, [R1+0xe58] ;  /* 0x000e5800010a7983 */ /* 0x000ea20000300800 */
[----:B---3--:R-:W-:Y:S01]  /*17f20*/  ISETP.GE.AND P3, PT, R37, RZ, PT ;  /* 0x000000ff2500720c */ /* 0x008fe20003f66270 */
[----:B------:R-:W-:-:S05]  /*17f30*/  @P0 IMAD.MOV.U32 R37, RZ, RZ, R22 ;  /* 0x000000ffff250224 */ /* 0x000fca00078e0016 */
[----:B------:R0:W3:Y:S01]  /*17f40*/  @P0 LDG.E.U16 R12, desc[UR24][R36.64] ;  /* 0x00000018240c0981 */ /* 0x0000e2000c1e1500 */
[----:B------:R-:W-:-:S13]  /*17f50*/  ISETP.GT.U32.AND P2, PT, R5, R11, PT ;  /* 0x0000000b0500720c */ /* 0x000fda0003f44070 */
[----:B------:R-:W-:Y:S01]  /*17f60*/  @!P2 IMAD.IADD R11, R11, 0x1, -R5 ;  /* 0x000000010b0ba824 */ /* 0x000fe200078e0a05 */
[----:B------:R-:W-:Y:S01]  /*17f70*/  ISETP.GT.U32.AND P2, PT, R5, R8, PT ;  /* 0x000000080500720c */ /* 0x000fe20003f44070 */
[----:B------:R-:W-:Y:S01]  /*17f80*/  @!P1 IMAD.MOV R34, RZ, RZ, -R34 ;  /* 0x000000ffff229224 */ /* 0x000fe200078e0a22 */
[----:B0-----:R-:W-:-:S04]  /*17f90*/  SEL R36, R38, R35, !P6 ;  /* 0x0000002326247207 */ /* 0x001fc80007000000 */
[----:B------:R-:W-:Y:S01]  /*17fa0*/  SEL R35, R38, R34, !P6 ;  /* 0x0000002226237207 */ /* 0x000fe20007000000 */
[----:B------:R-:W-:-:S06]  /*17fb0*/  IMAD R36, R36, UR13, RZ ;  /* 0x0000000d24247c24 */ /* 0x000fcc000f8e02ff */
[----:B------:R-:W-:Y:S01]  /*17fc0*/  @!P2 IMAD.IADD R8, R8, 0x1, -R5 ;  /* 0x000000010808a824 */ /* 0x000fe200078e0a05 */
[----:B------:R-:W-:-:S03]  /*17fd0*/  ISETP.GT.U32.AND P2, PT, R5, R7, PT ;  /* 0x000000070500720c */ /* 0x000fc60003f44070 */
[----:B------:R-:W-:Y:S01]  /*17fe0*/  IMAD.MOV.U32 R34, RZ, RZ, R8 ;  /* 0x000000ffff227224 */ /* 0x000fe200078e0008 */
[----:B------:R0:W-:Y:S01]  /*17ff0*/  STL [R1+0xe8], R15 ;  /* 0x0000e80f01007387 */ /* 0x0001e20000100800 */
[----:B------:R-:W-:Y:S02]  /*18000*/  IMAD R35, R35, UR13, RZ ;  /* 0x0000000d23237c24 */ /* 0x000fe4000f8e02ff */
[----:B------:R-:W-:Y:S01]  /*18010*/  @!P3 IMAD.MOV R34, RZ, RZ, -R34 ;  /* 0x000000ffff22b224 */ /* 0x000fe200078e0a22 */
[C---:B------:R-:W-:Y:S01]  /*18020*/  LEA R37, P3, R36.reuse, R4, 0x1 ;  /* 0x0000000424257211 */ /* 0x040fe200078608ff */
[----:B------:R-:W4:Y:S04]  /*18030*/  LDL.LU R39, [R1+0x3e4] ;  /* 0x0003e40001277983 */ /* 0x000f280000300800 */
[----:B------:R1:W-:Y:S01]  /*18040*/  STL [R1+0xe4], R22 ;  /* 0x0000e41601007387 */ /* 0x0003e20000100800 */
[----:B------:R-:W-:Y:S01]  /*18050*/  LEA.HI.X.SX32 R36, R36, R3, 0x1, P3 ;  /* 0x0000000324247211 */ /* 0x000fe200018f0eff */
[----:B------:R-:W-:-:S02]  /*18060*/  @!P2 IMAD.IADD R7, R7, 0x1, -R5 ;  /* 0x000000010707a824 */ /* 0x000fc400078e0a05 */
[----:B0-----:R-:W4:Y:S04]  /*18070*/  LDL R15, [R1+0xb18] ;  /* 0x000b1800010f7983 */ /* 0x001f280000100800 */
[----:B------:R-:W4:Y:S01]  /*18080*/  LDL.LU R8, [R1+0x420] ;  /* 0x0004200001087983 */ /* 0x000f220000300800 */
[----:B-1----:R-:W-:Y:S02]  /*18090*/  LEA R22, P2, R35, R4, 0x1 ;  /* 0x0000000423167211 */ /* 0x002fe400078408ff */
[----:B--2---:R-:W-:Y:S01]  /*180a0*/  PRMT R10, RZ, 0x7610, R10 ;  /* 0x00007610ff0a7816 */ /* 0x004fe2000000000a */
[----:B---3--:R0:W-:Y:S04]  /*180b0*/  STL [R1+0x2c], R12 ;  /* 0x00002c0c01007387 */ /* 0x0081e80000100800 */
[----:B0-----:R-:W2:Y:S04]  /*180c0*/  LDL.LU R12, [R1+0x424] ;  /* 0x00042400010c7983 */ /* 0x001ea80000300800 */
[----:B------:R0:W-:Y:S04]  /*180d0*/  STL [R1+0x108], R37 ;  /* 0x0001082501007387 */ /* 0x0001e80000100800 */
[----:B------:R-:W-:Y:S01]  /*180e0*/  STL [R1+0x128], R22 ;  /* 0x0001281601007387 */ /* 0x000fe20000100800 */
[----:B0-----:R-:W-:-:S03]  /*180f0*/  @P0 LOP3.LUT R37, R37, R36, RZ, 0x3c, !PT ;  /* 0x0000002425250212 */ /* 0x001fc600078e3cff */
[----:B------:R0:W-:Y:S02]  /*18100*/  STL [R1+0x104], R36 ;  /* 0x0001042401007387 */ /* 0x0001e40000100800 */
[----:B0-----:R-:W-:-:S04]  /*18110*/  @P0 LOP3.LUT R36, R37, R36, RZ, 0x3c, !PT ;  /* 0x0000002425240212 */ /* 0x001fc800078e3cff */
[----:B------:R-:W-:-:S05]  /*18120*/  @P0 LOP3.LUT R37, R37, R36, RZ, 0x3c, !PT ;  /* 0x0000002425250212 */ /* 0x000fca00078e3cff */
[----:B------:R0:W3:Y:S01]  /*18130*/  @P0 LDG.E.U16 R10, desc[UR24][R36.64] ;  /* 0x00000018240a0981 */ /* 0x0000e2000c1e1500 */
[----:B------:R-:W-:-:S13]  /*18140*/  ISETP.GT.U32.AND P4, PT, R5, R11, PT ;  /* 0x0000000b0500720c */ /* 0x000fda0003f84070 */
[----:B------:R-:W-:Y:S01]  /*18150*/  @!P4 IMAD.IADD R11, R11, 0x1, -R5 ;  /* 0x000000010b0bc824 */ /* 0x000fe200078e0a05 */
[----:B------:R-:W-:Y:S02]  /*18160*/  ISETP.GE.AND P4, PT, R9, RZ, PT ;  /* 0x000000ff0900720c */ /* 0x000fe40003f86270 */
[----:B------:R-:W-:Y:S01]  /*18170*/  LEA.HI.X.SX32 R9, R35, R3, 0x1, P2 ;  /* 0x0000000323097211 */ /* 0x000fe200010f0eff */
[----:B0-----:R-:W-:-:S04]  /*18180*/  @P0 IMAD.MOV.U32 R36, RZ, RZ, R22 ;  /* 0x000000ffff240224 */ /* 0x001fc800078e0016 */
[----:B------:R-:W-:Y:S01]  /*18190*/  @P0 IMAD.MOV.U32 R37, RZ, RZ, R9 ;  /* 0x000000ffff250224 */ /* 0x000fe200078e0009 */
[----:B------:R-:W-:Y:S04]  /*181a0*/  STL [R1+0x124], R9 ;  /* 0x0001240901007387 */ /* 0x000fe80000100800 */
[----:B------:R-:W2:Y:S01]  /*181b0*/  @P0 LDG.E.U16 R18, desc[UR24][R36.64] ;  /* 0x0000001824120981 */ /* 0x000ea2000c1e1500 */
[----:B------:R-:W-:Y:S01]  /*181c0*/  SEL R35, R38, R34, !P6 ;  /* 0x0000002226237207 */ /* 0x000fe20007000000 */
[----:B------:R-:W-:Y:S01]  /*181d0*/  IMAD.MOV.U32 R34, RZ, RZ, R11 ;  /* 0x000000ffff227224 */ /* 0x000fe200078e000b */
[----:B----4-:R-:W-:Y:S01]  /*181e0*/  ISETP.GT.U32.AND P1, PT, R5, R39, PT ;  /* 0x000000270500720c */ /* 0x010fe20003f24070 */
[----:B---3--:R0:W-:Y:S04]  /*181f0*/  STL [R1+0x28], R10 ;  /* 0x0000280a01007387 */ /* 0x0081e80000100800 */
[----:B0-----:R-:W3:Y:S04]  /*18200*/  LDL.LU R10, [R1+0x440] ;  /* 0x00044000010a7983 */ /* 0x001ee80000300800 */
[----:B------:R-:W4:Y:S04]  /*18210*/  LDL.LU R11, [R1+0xe54] ;  /* 0x000e5400010b7983 */ /* 0x000f280000300800 */
[----:B------:R-:W3:Y:S04]  /*18220*/  LDL.LU R9, [R1+0xe50] ;  /* 0x000e500001097983 */ /* 0x000ee80000300800 */
[----:B------:R-:W3:Y:S01]  /*18230*/  LDL R37, [R1+0xb28] ;  /* 0x000b280001257983 */ /* 0x000ee20000100800 */
[----:B------:R-:W-:-:S05]  /*18240*/  @!P1 IMAD.IADD R39, R39, 0x1, -R5 ;  /* 0x0000000127279824 */ /* 0x000fca00078e0a05 */
[----:B------:R-:W-:Y:S01]  /*18250*/  ISETP.GT.U32.AND P3, PT, R5, R39, PT ;  /* 0x000000270500720c */ /* 0x000fe20003f64070 */
[----:B------:R-:W-:Y:S02]  /*18260*/  IMAD R35, R35, UR13, RZ ;  /* 0x0000000d23237c24 */ /* 0x000fe4000f8e02ff */
[----:B------:R-:W-:Y:S01]  /*18270*/  @!P4 IMAD.MOV R34, RZ, RZ, -R34 ;  /* 0x000000ffff22c224 */ /* 0x000fe200078e0a22 */
[----:B------:R-:W-:Y:S02]  /*18280*/  ISETP.GE.AND P4, PT, R15, RZ, PT ;  /* 0x000000ff0f00720c */ /* 0x000fe40003f86270 */
[----:B------:R-:W4:Y:S04]  /*18290*/  LDL R15, [R1+0xc50] ;  /* 0x000c5000010f7983 */ /* 0x000f280000100800 */
[----:B--2---:R0:W-:Y:S03]  /*182a0*/  STL [R1+0x24], R18 ;  /* 0x0000241201007387 */ /* 0x0041e60000100800 */
[----:B------:R-:W-:Y:S01]  /*182b0*/  @!P3 IMAD.IADD R39, R39, 0x1, -R5 ;  /* 0x000000012727b824 */ /* 0x000fe200078e0a05 */
[----:B0-----:R-:W-:-:S04]  /*182c0*/  LEA R18, P3, R35, R4, 0x1 ;  /* 0x0000000423127211 */ /* 0x001fc800078608ff */
[----:B------:R-:W-:Y:S01]  /*182d0*/  LEA.HI.X.SX32 R22, R35, R3, 0x1, P3 ;  /* 0x0000000323167211 */ /* 0x000fe200018f0eff */
[----:B------:R-:W-:Y:S01]  /*182e0*/  @P0 IMAD.MOV.U32 R36, RZ, RZ, R18 ;  /* 0x000000ffff240224 */ /* 0x000fe200078e0012 */
[----:B------:R0:W-:Y:S04]  /*182f0*/  STL [R1+0x148], R18 ;  /* 0x0001481201007387 */ /* 0x0001e80000100800 */
[----:B------:R1:W-:Y:S01]  /*18300*/  STL [R1+0x144], R22 ;  /* 0x0001441601007387 */ /* 0x0003e20000100800 */
[----:B---3--:R-:W-:Y:S01]  /*18310*/  ISETP.GE.AND P3, PT, R37, RZ, PT ;  /* 0x000000ff2500720c */ /* 0x008fe20003f66270 */
[----:B------:R-:W-:-:S05]  /*18320*/  @P0 IMAD.MOV.U32 R37, RZ, RZ, R22 ;  /* 0x000000ffff250224 */ /* 0x000fca00078e0016 */
[----:B------:R2:W3:Y:S04]  /*18330*/  @P0 LDG.E.U16 R13, desc[UR24][R36.64] ;  /* 0x00000018240d0981 */ /* 0x0004e8000c1e1500 */
[----:B------:R-:W3:Y:S01]  /*18340*/  LDL R37, [R1+0xb38] ;  /* 0x000b380001257983 */ /* 0x000ee20000100800 */
[----:B------:R-:W-:Y:S01]  /*18350*/  SEL R34, R38, R34, !P6 ;  /* 0x0000002226227207 */ /* 0x000fe20007000000 */
[----:B------:R-:W-:-:S04]  /*18360*/  IMAD.MOV.U32 R35, RZ, RZ, R39 ;  /* 0x000000ffff237224 */ /* 0x000fc800078e0027 */
[----:B------:R-:W-:Y:S02]  /*18370*/  IMAD R39, R34, UR13, RZ ;  /* 0x0000000d22277c24 */ /* 0x000fe4000f8e02ff */
[----:B------:R-:W-:-:S03]  /*18380*/  @!P4 IMAD.MOV R35, RZ, RZ, -R35 ;  /* 0x000000ffff23c224 */ /* 0x000fc600078e0a23 */
[----:B0-----:R-:W-:-:S04]  /*18390*/  LEA R18, P4, R39, R4, 0x1 ;  /* 0x0000000427127211 */ /* 0x001fc800078808ff */
[----:B-1----:R-:W-:Y:S01]  /*183a0*/  LEA.HI.X.SX32 R22, R39, R3, 0x1, P4 ;  /* 0x0000000327167211 */ /* 0x002fe200020f0eff */
[----:B--2---:R-:W-:Y:S01]  /*183b0*/  @P0 IMAD.MOV.U32 R36, RZ, RZ, R18 ;  /* 0x000000ffff240224 */ /* 0x004fe200078e0012 */
[C---:B------:R-:W-:Y:S02]  /*183c0*/  ISETP.GT.U32.AND P1, PT, R5.reuse, R14, PT ;  /* 0x0000000e0500720c */ /* 0x040fe40003f24070 */
[----:B------:R-:W-:Y:S02]  /*183d0*/  ISETP.GT.U32.AND P2, PT, R5, R7, PT ;  /* 0x000000070500720c */ /* 0x000fe40003f44070 */
[----:B---3--:R-:W-:Y:S01]  /*183e0*/  ISETP.GE.AND P4, PT, R37, RZ, PT ;  /* 0x000000ff2500720c */ /* 0x008fe20003f86270 */
[----:B------:R-:W-:-:S05]  /*183f0*/  @P0 IMAD.MOV.U32 R37, RZ, RZ, R22 ;  /* 0x000000ffff250224 */ /* 0x000fca00078e0016 */
[----:B------:R0:W2:Y:S03]  /*18400*/  @P0 LDG.E.U16 R17, desc[UR24][R36.64] ;  /* 0x0000001824110981 */ /* 0x0000a6000c1e1500 */
[--C-:B------:R-:W-:Y:S02]  /*18410*/  @!P1 IMAD.IADD R14, R14, 0x1, -R5.reuse ;  /* 0x000000010e0e9824 */ /* 0x100fe400078e0a05 */
[----:B------:R-:W-:Y:S01]  /*18420*/  @!P2 IMAD.IADD R7, R7, 0x1, -R5 ;  /* 0x000000010707a824 */ /* 0x000fe200078e0a05 */
[C---:B------:R-:W-:Y:S02]  /*18430*/  ISETP.GT.U32.AND P2, PT, R5.reuse, R8, PT ;  /* 0x000000080500720c */ /* 0x040fe40003f44070 */
[----:B------:R-:W-:Y:S01]  /*18440*/  ISETP.GT.U32.AND P1, PT, R5, R14, PT ;  /* 0x0000000e0500720c */ /* 0x000fe20003f24070 */
[----:B------:R-:W-:Y:S01]  /*18450*/  IMAD.MOV.U32 R34, RZ, RZ, R7 ;  /* 0x000000ffff227224 */ /* 0x000fe200078e0007 */
[----:B------:R1:W-:Y:S03]  /*18460*/  STL [R1+0x20], R13 ;  /* 0x0000200d01007387 */ /* 0x0003e60000100800 */
[----:B------:R-:W-:-:S06]  /*18470*/  @!P3 IMAD.MOV R34, RZ, RZ, -R34 ;  /* 0x000000ffff22b224 */ /* 0x000fcc00078e0a22 */
[--C-:B------:R-:W-:Y:S01]  /*18480*/  @!P2 IMAD.IADD R8, R8, 0x1, -R5.reuse ;  /* 0x000000010808a824 */ /* 0x100fe200078e0a05 */
[----:B-1----:R-:W3:Y:S01]  /*18490*/  LDL.LU R13, [R1+0x464] ;  /* 0x00046400010d7983 */ /* 0x002ee20000300800 */
[----:B------:R-:W-:Y:S01]  /*184a0*/  @!P1 IMAD.IADD R14, R14, 0x1, -R5 ;  /* 0x000000010e0e9824 */ /* 0x000fe200078e0a05 */
[C---:B------:R-:W-:Y:S02]  /*184b0*/  ISETP.GT.U32.AND P1, PT, R5.reuse, R12, PT ;  /* 0x0000000c0500720c */ /* 0x040fe40003f24070 */
[----:B------:R1:W-:Y:S01]  /*184c0*/  STL [R1+0x168], R18 ;  /* 0x0001681201007387 */ /* 0x0003e20000100800 */
[----:B------:R-:W-:-:S03]  /*184d0*/  ISETP.GT.U32.AND P3, PT, R5, R8, PT ;  /* 0x000000080500720c */ /* 0x000fc60003f64070 */
[----:B------:R-:W3:Y:S01]  /*184e0*/  LDL.LU R7, [R1+0x4a0] ;  /* 0x0004a00001077983 */ /* 0x000ee20000300800 */
[C---:B0-----:R-:W-:Y:S02]  /*184f0*/  SEL R36, R38.reuse, R35, !P6 ;  /* 0x0000002326247207 */ /* 0x041fe40007000000 */
[----:B------:R-:W-:Y:S01]  /*18500*/  SEL R34, R38, R34, !P6 ;  /* 0x0000002226227207 */ /* 0x000fe20007000000 */
[----:B------:R-:W-:Y:S02]  /*18510*/  IMAD.MOV.U32 R35, RZ, RZ, R14 ;  /* 0x000000ffff237224 */ /* 0x000fe400078e000e */
[----:B------:R-:W-:Y:S02]  /*18520*/  IMAD R37, R36, UR13, RZ ;  /* 0x0000000d24257c24 */ /* 0x000fe4000f8e02ff */
[----:B------:R-:W-:Y:S01]  /*18530*/  IMAD R36, R34, UR13, RZ ;  /* 0x0000000d22247c24 */ /* 0x000fe2000f8e02ff */
[----:B------:R0:W-:Y:S01]  /*18540*/  STL [R1+0x164], R22 ;  /* 0x0001641601007387 */ /* 0x0001e20000100800 */
[--C-:B------:R-:W-:Y:S01]  /*18550*/  @!P1 IMAD.IADD R12, R12, 0x1, -R5.reuse ;  /* 0x000000010c0c9824 */ /* 0x100fe200078e0a05 */
[----:B----4-:R-:W-:Y:S01]  /*18560*/  ISETP.GE.AND P1, PT, R15, RZ, PT ;  /* 0x000000ff0f00720c */ /* 0x010fe20003f26270 */
[----:B------:R-:W-:-:S02]  /*18570*/  @!P3 IMAD.IADD R8, R8, 0x1, -R5 ;  /* 0x000000010808b824 */ /* 0x000fc400078e0a05 */
[----:B------:R-:W-:Y:S01]  /*18580*/  @!P4 IMAD.MOV R35, RZ, RZ, -R35 ;  /* 0x000000ffff23c224 */ /* 0x000fe200078e0a23 */
[CC--:B-1----:R-:W-:Y:S02]  /*18590*/  LEA R18, P4, R37.reuse, R4.reuse, 0x1 ;  /* 0x0000000425127211 */ /* 0x0c2fe400078808ff */
[C---:B0-----:R-:W-:Y:S02]  /*185a0*/  LEA R22, P3, R36.reuse, R4, 0x1 ;  /* 0x0000000424167211 */ /* 0x041fe400078608ff */
[----:B------:R-:W-:Y:S02]  /*185b0*/  PRMT R9, RZ, 0x7610, R9 ;  /* 0x00007610ff097816 */ /* 0x000fe40000000009 */
[-C--:B------:R-:W-:Y:S01]  /*185c0*/  LEA.HI.X.SX32 R14, R36, R3.reuse, 0x1, P3 ;  /* 0x00000003240e7211 */ /* 0x080fe200018f0eff */
[----:B------:R-:W-:Y:S01]  /*185d0*/  @P0 IMAD.MOV.U32 R36, RZ, RZ, R18 ;  /* 0x000000ffff240224 */ /* 0x000fe200078e0012 */
[----:B------:R-:W-:-:S05]  /*185e0*/  LEA.HI.X.SX32 R37, R37, R3, 0x1, P4 ;  /* 0x0000000325257211 */ /* 0x000fca00020f0eff */
[----:B------:R0:W4:Y:S04]  /*185f0*/  @P0 LDG.E.U16 R9, desc[UR24][R36.64] ;  /* 0x0000001824090981 */ /* 0x000128000c1e1500 */
[----:B--2---:R1:W-:Y:S04]  /*18600*/  STL [R1+0x1c], R17 ;  /* 0x00001c1101007387 */ /* 0x0043e80000100800 */
[----:B------:R-:W2:Y:S04]  /*18610*/  LDL R15, [R1+0xe0c] ;  /* 0x000e0c00010f7983 */ /* 0x000ea80000100800 */
[----:B-1----:R-:W2:Y:S01]  /*18620*/  LDL R17, [R1+0xda8] ;  /* 0x000da80001117983 */ /* 0x002ea20000100800 */
[----:B------:R-:W-:Y:S01]  /*18630*/  ISETP.GT.U32.AND P2, PT, R5, R10, PT ;  /* 0x0000000a0500720c */ /* 0x000fe20003f44070 */
[----:B------:R-:W-:-:S02]  /*18640*/  IMAD.MOV.U32 R34, RZ, RZ, R8 ;  /* 0x000000ffff227224 */ /* 0x000fc400078e0008 */
[----:B------:R-:W2:Y:S02]  /*18650*/  LDL.LU R8, [R1+0x4e0] ;  /* 0x0004e00001087983 */ /* 0x000ea40000300800 */
[----:B------:R-:W-:Y:S02]  /*18660*/  @!P1 IMAD.MOV R34, RZ, RZ, -R34 ;  /* 0x000000ffff229224 */ /* 0x000fe400078e0a22 */
[----:B------:R1:W-:Y:S06]  /*18670*/  STL [R1+0x188], R18 ;  /* 0x0001881201007387 */ /* 0x0003ec0000100800 */
[----:B------:R-:W-:Y:S01]  /*18680*/  @!P2 IMAD.IADD R10, R10, 0x1, -R5 ;  /* 0x000000010a0aa824 */ /* 0x000fe200078e0a05 */
[----:B------:R-:W-:Y:S01]  /*18690*/  STL [R1+0x1a8], R22 ;  /* 0x0001a81601007387 */ /* 0x000fe20000100800 */
[----:B------:R-:W-:Y:S01]  /*186a0*/  PRMT R16, RZ, 0x7610, R16 ;  /* 0x00007610ff107816 */ /* 0x000fe20000000010 */
[----:B0-----:R-:W-:Y:S01]  /*186b0*/  @P0 IMAD.MOV.U32 R36, RZ, RZ, R22 ;  /* 0x000000ffff240224 */ /* 0x001fe200078e0016 */
[C---:B------:R-:W-:Y:S01]  /*186c0*/  ISETP.GT.U32.AND P2, PT, R5.reuse, R12, PT ;  /* 0x0000000c0500720c */ /* 0x040fe20003f44070 */
[----:B------:R0:W-:Y:S01]  /*186d0*/  STL [R1+0x184], R37 ;  /* 0x0001842501007387 */ /* 0x0001e20000100800 */
[----:B------:R-:W-:-:S02]  /*186e0*/  ISETP.GT.U32.AND P1, PT, R5, R10, PT ;  /* 0x0000000a0500720c */ /* 0x000fc40003f24070 */
[C---:B---3--:R-:W-:Y:S01]  /*186f0*/  ISETP.GT.U32.AND P3, PT, R5.reuse, R13, PT ;  /* 0x0000000d0500720c */ /* 0x048fe20003f64070 */
[----:B-1----:R-:W3:Y:S01]  /*18700*/  LDL.LU R18, [R1+0xe4c] ;  /* 0x000e4c0001127983 */ /* 0x002ee20000300800 */
[----:B------:R-:W-:Y:S02]  /*18710*/  ISETP.GT.U32.AND P4, PT, R5, R7, PT ;  /* 0x000000070500720c */ /* 0x000fe40003f84070 */
[C---:B------:R-:W-:Y:S01]  /*18720*/  SEL R35, R38.reuse, R35, !P6 ;  /* 0x0000002326237207 */ /* 0x040fe20007000000 */
[----:B0-----:R-:W-:Y:S01]  /*18730*/  @P0 IMAD.MOV.U32 R37, RZ, RZ, R14 ;  /* 0x000000ffff250224 */ /* 0x001fe200078e000e */
[----:B------:R-:W-:-:S04]  /*18740*/  SEL R34, R38, R34, !P6 ;  /* 0x0000002226227207 */ /* 0x000fc80007000000 */
[----:B------:R0:W3:Y:S01]  /*18750*/  @P0 LDG.E.U16 R16, desc[UR24][R36.64] ;  /* 0x0000001824100981 */ /* 0x0000e2000c1e1500 */
[--C-:B------:R-:W-:Y:S02]  /*18760*/  @!P1 IMAD.IADD R10, R10, 0x1, -R5.reuse ;  /* 0x000000010a0a9824 */ /* 0x100fe400078e0a05 */
[--C-:B------:R-:W-:Y:S02]  /*18770*/  @!P2 IMAD.IADD R12, R12, 0x1, -R5.reuse ;  /* 0x000000010c0ca824 */ /* 0x100fe400078e0a05 */
[--C-:B------:R-:W-:Y:S02]  /*18780*/  @!P3 IMAD.IADD R13, R13, 0x1, -R5.reuse ;  /* 0x000000010d0db824 */ /* 0x100fe400078e0a05 */
[----:B0-----:R-:W-:Y:S02]  /*18790*/  IMAD R37, R35, UR13, RZ ;  /* 0x0000000d23257c24 */ /* 0x001fe4000f8e02ff */
[----:B------:R-:W-:Y:S02]  /*187a0*/  IMAD R36, R34, UR13, RZ ;  /* 0x0000000d22247c24 */ /* 0x000fe4000f8e02ff */
[----:B------:R-:W-:-:S03]  /*187b0*/  @!P4 IMAD.IADD R7, R7, 0x1, -R5 ;  /* 0x000000010707c824 */ /* 0x000fc600078e0a05 */
[C---:B------:R-:W-:Y:S01]  /*187c0*/  LEA R22, P3, R36.reuse, R4, 0x1 ;  /* 0x0000000424167211 */ /* 0x040fe200078608ff */
[----:B------:R-:W-:Y:S01]  /*187d0*/  IMAD.MOV.U32 R35, RZ, RZ, R12 ;  /* 0x000000ffff237224 */ /* 0x000fe200078e000c */
[----:B------:R-:W-:Y:S02]  /*187e0*/  PRMT R11, RZ, 0x7610, R11 ;  /* 0x00007610ff0b7816 */ /* 0x000fe4000000000b */
[----:B------:R-:W-:Y:S01]  /*187f0*/  LEA.HI.X.SX32 R12, R36, R3, 0x1, P3 ;  /* 0x00000003240c7211 */ /* 0x000fe200018f0eff */
[----:B------:R-:W-:Y:S04]  /*18800*/  STL [R1+0x1a4], R14 ;  /* 0x0001a40e01007387 */ /* 0x000fe80000100800 */
[----:B----4-:R0:W-:Y:S04]  /*18810*/  STL [R1+0x18], R9 ;  /* 0x0000180901007387 */ /* 0x0101e80000100800 */
[----:B0-----:R-:W4:Y:S04]  /*18820*/  LDL.LU R9, [R1+0x524] ;  /* 0x0005240001097983 */ /* 0x001f280000300800 */
[----:B------:R-:W4:Y:S01]  /*18830*/  LDL.LU R14, [R1+0xe48] ;  /* 0x000e4800010e7983 */ /* 0x000f220000300800 */
[----:B--2---:R-:W-:-:S02]  /*18840*/  ISETP.GE.AND P1, PT, R15, RZ, PT ;  /* 0x000000ff0f00720c */ /* 0x004fc40003f26270 */
[----:B------:R-:W-:-:S04]  /*18850*/  LEA R15, P4, R37, R4, 0x1 ;  /* 0x00000004250f7211 */ /* 0x000fc800078808ff */
[----:B------:R-:W-:Y:S01]  /*18860*/  LEA.HI.X.SX32 R37, R37, R3, 0x1, P4 ;  /* 0x0000000325257211 */ /* 0x000fe200020f0eff */
[----:B------:R-:W-:Y:S01]  /*18870*/  @P0 IMAD.MOV.U32 R36, RZ, RZ, R15 ;  /* 0x000000ffff240224 */ /* 0x000fe200078e000f */
[----:B------:R-:W-:Y:S02]  /*18880*/  ISETP.GE.AND P2, PT, R17, RZ, PT ;  /* 0x000000ff1100720c */ /* 0x000fe40003f46270 */
[----:B------:R-:W2:Y:S04]  /*18890*/  LDL R17, [R1+0xdfc] ;  /* 0x000dfc0001117983 */ /* 0x000ea80000100800 */
[----:B------:R0:W4:Y:S01]  /*188a0*/  @P0 LDG.E.U16 R11, desc[UR24][R36.64] ;  /* 0x00000018240b0981 */ /* 0x000122000c1e1500 */
[----:B------:R-:W-:Y:S01]  /*188b0*/  IMAD.MOV.U32 R34, RZ, RZ, R10 ;  /* 0x000000ffff227224 */ /* 0x000fe200078e000a */
[----:B------:R-:W-:-:S05]  /*188c0*/  PRMT R2, RZ, 0x7610, R2 ;  /* 0x00007610ff027816 */ /* 0x000fca0000000002 */
[----:B------:R-:W-:Y:S01]  /*188d0*/  @!P2 IMAD.MOV R35, RZ, RZ, -R35 ;  /* 0x000000ffff23a224 */ /* 0x000fe200078e0a23 */
[----:B------:R-:W-:Y:S01]  /*188e0*/  ISETP.GT.U32.AND P2, PT, R5, R13, PT ;  /* 0x0000000d0500720c */ /* 0x000fe20003f44070 */
[----:B0-----:R-:W-:Y:S01]  /*188f0*/  @P0 IMAD.MOV.U32 R36, RZ, RZ, R22 ;  /* 0x000000ffff240224 */ /* 0x001fe200078e0016 */
[----:B---3--:R0:W-:Y:S04]  /*18900*/  STL [R1+0x14], R16 ;  /* 0x0000141001007387 */ /* 0x0081e80000100800 */
[----:B0-----:R-:W3:Y:S04]  /*18910*/  LDL R16, [R1+0xde0] ;  /* 0x000de00001107983 */ /* 0x001ee80000100800 */
[----:B------:R-:W3:Y:S04]  /*18920*/  LDL.LU R10, [R1+0x5a0] ;  /* 0x0005a000010a7983 */ /* 0x000ee80000300800 */
[----:B------:R0:W-:Y:S04]  /*18930*/  STL [R1+0x1c8], R15 ;  /* 0x0001c80f01007387 */ /* 0x0001e80000100800 */
[----:B------:R-:W-:Y:S04]  /*18940*/  STL [R1+0x208], R22 ;  /* 0x0002081601007387 */ /* 0x000fe80000100800 */
[----:B------:R1:W-:Y:S01]  /*18950*/  STL [R1+0x1c4], R37 ;  /* 0x0001c42501007387 */ /* 0x0003e20000100800 */
[----:B------:R-:W-:-:S03]  /*18960*/  @!P2 IMAD.IADD R13, R13, 0x1, -R5 ;  /* 0x000000010d0da824 */ /* 0x000fc600078e0a05 */
[----:B0-----:R-:W3:Y:S01]  /*18970*/  LDL.LU R15, [R1+0xe44] ;  /* 0x000e4400010f7983 */ /* 0x001ee20000300800 */
[----:B-1----:R-:W-:-:S05]  /*18980*/  @P0 IMAD.MOV.U32 R37, RZ, RZ, R12 ;  /* 0x000000ffff250224 */ /* 0x002fca00078e000c */
[----:B------:R0:W3:Y:S04]  /*18990*/  @P0 LDG.E.U16 R2, desc[UR24][R36.64] ;  /* 0x0000001824020981 */ /* 0x0000e8000c1e1500 */
[----:B------:R-:W-:Y:S01]  /*189a0*/  STL [R1+0x204], R12 ;  /* 0x0002040c01007387 */ /* 0x000fe20000100800 */
[----:B--2---:R-:W-:-:S03]  /*189b0*/  ISETP.GE.AND P2, PT, R17, RZ, PT ;  /* 0x000000ff1100720c */ /* 0x004fc60003f46270 */
[----:B----4-:R1:W-:Y:S04]  /*189c0*/  STL [R1+0x10], R11 ;  /* 0x0000100b01007387 */ /* 0x0103e80000100800 */
[----:B-1----:R-:W2:Y:S04]  /*189d0*/  LDL.LU R11, [R1+0x5a4] ;  /* 0x0005a400010b7983 */ /* 0x002ea80000300800 */
[----:B------:R-:W4:Y:S04]  /*189e0*/  LDL.LU R12, [R1+0xe40] ;  /* 0x000e4000010c7983 */ /* 0x000f280000300800 */
[----:B------:R-:W2:Y:S01]  /*189f0*/  LDL R17, [R1+0xdac] ;  /* 0x000dac0001117983 */ /* 0x000ea20000100800 */
[----:B------:R-:W-:Y:S01]  /*18a00*/  @!P1 IMAD.MOV R34, RZ, RZ, -R34 ;  /* 0x000000ffff229224 */ /* 0x000fe200078e0a22 */
[----:B------:R-:W-:-:S02]  /*18a10*/  ISETP.GT.U32.AND P1, PT, R5, R7, PT ;  /* 0x000000070500720c */ /* 0x000fc40003f24070 */
[C---:B------:R-:W-:Y:S02]  /*18a20*/  ISETP.GT.U32.AND P3, PT, R5.reuse, R8, PT ;  /* 0x000000080500720c */ /* 0x040fe40003f64070 */
[----:B------:R-:W-:Y:S02]  /*18a30*/  ISETP.GT.U32.AND P4, PT, R5, R9, PT ;  /* 0x000000090500720c */ /* 0x000fe40003f84070 */
[C---:B------:R-:W-:Y:S02]  /*18a40*/  SEL R35, R38.reuse, R35, !P6 ;  /* 0x0000002326237207 */ /* 0x040fe40007000000 */
[----:B------:R-:W-:-:S03]  /*18a50*/  SEL R34, R38, R34, !P6 ;  /* 0x0000002226227207 */ /* 0x000fc60007000000 */
[----:B0-----:R-:W-:Y:S02]  /*18a60*/  IMAD R37, R35, UR13, RZ ;  /* 0x0000000d23257c24 */ /* 0x001fe4000f8e02ff */
[--C-:B------:R-:W-:Y:S02]  /*18a70*/  @!P1 IMAD.IADD R7, R7, 0x1, -R5.reuse ;  /* 0x0000000107079824 */ /* 0x100fe400078e0a05 */
[----:B------:R-:W-:Y:S01]  /*18a80*/  @!P3 IMAD.IADD R8, R8, 0x1, -R5 ;  /* 0x000000010808b824 */ /* 0x000fe200078e0a05 */
[----:B---3--:R-:W-:Y:S01]  /*18a90*/  ISETP.GE.AND P1, PT, R16, RZ, PT ;  /* 0x000000ff1000720c */ /* 0x008fe20003f26270 */
[----:B------:R-:W-:Y:S01]  /*18aa0*/  IMAD.MOV.U32 R35, RZ, RZ, R13 ;  /* 0x000000ffff237224 */ /* 0x000fe200078e000d */
[----:B------:R-:W3:Y:S01]  /*18ab0*/  LDL R16, [R1+0xd80] ;  /* 0x000d800001107983 */ /* 0x000ee20000100800 */
[----:B------:R-:W-:Y:S02]  /*18ac0*/  IMAD R36, R34, UR13, RZ ;  /* 0x0000000d22247c24 */ /* 0x000fe4000f8e02ff */
[----:B------:R-:W-:Y:S01]  /*18ad0*/  @!P2 IMAD.MOV R35, RZ, RZ, -R35 ;  /* 0x000000ffff23a224 */ /* 0x000fe200078e0a23 */
[----:B------:R-:W-:Y:S01]  /*18ae0*/  ISETP.GT.U32.AND P2, PT, R5, R8, PT ;  /* 0x000000080500720c */ /* 0x000fe20003f44070 */
[----:B------:R-:W-:Y:S01]  /*18af0*/  @!P4 IMAD.IADD R9, R9, 0x1, -R5 ;  /* 0x000000010909c824 */ /* 0x000fe200078e0a05 */
[----:B------:R-:W3:Y:S01]  /*18b00*/  LDL.LU R13, [R1+0x5e4] ;  /* 0x0005e400010d7983 */ /* 0x000ee20000300800 */
[----:B------:R-:W-:Y:S01]  /*18b10*/  IMAD.MOV.U32 R34, RZ, RZ, R7 ;  /* 0x000000ffff227224 */ /* 0x000fe200078e0007 */
[----:B------:R-:W-:-:S04]  /*18b20*/  LEA R7, P4, R37, R4, 0x1 ;  /* 0x0000000425077211 */ /* 0x000fc800078808ff */
[----:B------:R-:W-:-:S05]  /*18b30*/  LEA.HI.X.SX32 R37, R37, R3, 0x1, P4 ;  /* 0x0000000325257211 */ /* 0x000fca00020f0eff */
[----:B------:R-:W-:Y:S01]  /*18b40*/  @!P2 IMAD.IADD R8, R8, 0x1, -R5 ;  /* 0x000000010808a824 */ /* 0x000fe200078e0a05 */
[----:B------:R0:W-:Y:S04]  /*18b50*/  STL [R1+0xc], R2 ;  /* 0x00000c0201007387 */ /* 0x0001e80000100800 */
[----:B------:R1:W-:Y:S01]  /*18b60*/  STL [R1+0x228], R7 ;  /* 0x0002280701007387 */ /* 0x0003e20000100800 */
[----:B0-----:R-:W-:-:S04]  /*18b70*/  LEA R2, P3, R36, R4, 0x1 ;  /* 0x0000000424027211 */ /* 0x001fc800078608ff */
[----:B------:R-:W-:Y:S01]  /*18b80*/  LEA.HI.X.SX32 R22, R36, R3, 0x1, P3 ;  /* 0x0000000324167211 */ /* 0x000fe200018f0eff */
[----:B------:R-:W-:Y:S01]  /*18b90*/  STL [R1+0x248], R2 ;  /* 0x0002480201007387 */ /* 0x000fe20000100800 */
[----:B------:R-:W-:-:S03]  /*18ba0*/  @P0 IMAD.MOV.U32 R36, RZ, RZ, R7 ;  /* 0x000000ffff240224 */ /* 0x000fc600078e0007 */
[----:B------:R0:W-:Y:S04]  /*18bb0*/  STL [R1+0x224], R37 ;  /* 0x0002242501007387 */ /* 0x0001e80000100800 */
[----:B-1----:R-:W4:Y:S04]  /*18bc0*/  LDL.LU R7, [R1+0x604] ;  /* 0x0006040001077983 */ /* 0x002f280000300800 */
[----:B------:R1:W-:Y:S01]  /*18bd0*/  STL [R1+0x244], R22 ;  /* 0x0002441601007387 */ /* 0x0003e20000100800 */
[----:B--2---:R-:W-:-:S03]  /*18be0*/  ISETP.GE.AND P2, PT, R17, RZ, PT ;  /* 0x000000ff1100720c */ /* 0x004fc60003f46270 */
[----:B------:R-:W2:Y:S01]  /*18bf0*/  LDL R17, [R1+0xdec] ;  /* 0x000dec0001117983 */ /* 0x000ea20000100800 */
[----:B------:R-:W-:Y:S01]  /*18c00*/  @!P1 IMAD.MOV R34, RZ, RZ, -R34 ;  /* 0x000000ffff229224 */ /* 0x000fe200078e0a22 */
[----:B------:R-:W-:Y:S02]  /*18c10*/  PRMT R93, RZ, 0x7610, R93 ;  /* 0x00007610ff5d7816 */ /* 0x000fe4000000005d */
[C---:B------:R-:W-:Y:S02]  /*18c20*/  ISETP.GT.U32.AND P1, PT, R5.reuse, R9, PT ;  /* 0x000000090500720c */ /* 0x040fe40003f24070 */
[C---:B------:R-:W-:Y:S02]  /*18c30*/  ISETP.GT.U32.AND P3, PT, R5.reuse, R10, PT ;  /* 0x0000000a0500720c */ /* 0x040fe40003f64070 */
[----:B------:R-:W-:Y:S01]  /*18c40*/  PRMT R92, RZ, 0x7610, R92 ;  /* 0x00007610ff5c7816 */ /* 0x000fe2000000005c */
[----:B------:R0:W4:Y:S01]  /*18c50*/  @P0 LDG.E.U16 R93, desc[UR24][R36.64] ;  /* 0x00000018245d0981 */ /* 0x000122000c1e1500 */
[----:B------:R-:W-:-:S02]  /*18c60*/  ISETP.GT.U32.AND P4, PT, R5, R11, PT ;  /* 0x0000000b0500720c */ /* 0x000fc40003f84070 */
[C---:B------:R-:W-:Y:S01]  /*18c70*/  SEL R35, R38.reuse, R35, !P6 ;  /* 0x0000002326237207 */ /* 0x040fe20007000000 */
[----:B0-----:R-:W-:Y:S02]  /*18c80*/  @P0 IMAD.MOV.U32 R36, RZ, RZ, R2 ;  /* 0x000000ffff240224 */ /* 0x001fe400078e0002 */
[----:B------:R-:W-:Y:S01]  /*18c90*/  @P0 IMAD.MOV.U32 R37, RZ, RZ, R22 ;  /* 0x000000ffff250224 */ /* 0x000fe200078e0016 */
[----:B------:R-:W-:Y:S01]  /*18ca0*/  SEL R34, R38, R34, !P6 ;  /* 0x0000002226227207 */ /* 0x000fe20007000000 */
[--C-:B------:R-:W-:Y:S01]  /*18cb0*/  @!P1 IMAD.IADD R9, R9, 0x1, -R5.reuse ;  /* 0x0000000109099824 */ /* 0x100fe200078e0a05 */
[----:B---3--:R-:W-:Y:S02]  /*18cc0*/  ISETP.GE.AND P1, PT, R16, RZ, PT ;  /* 0x000000ff1000720c */ /* 0x008fe40003f26270 */
[----:B------:R0:W3:Y:S01]  /*18cd0*/  @P0 LDG.E.U16 R92, desc[UR24][R36.64] ;  /* 0x00000018245c0981 */ /* 0x0000e2000c1e1500 */
[----:B------:R-:W-:-:S03]  /*18ce0*/  @!P3 IMAD.IADD R10, R10, 0x1, -R5 ;  /* 0x000000010a0ab824 */ /* 0x000fc600078e0a05 */
[----:B------:R-:W3:Y:S01]  /*18cf0*/  LDL R16, [R1+0xdc0] ;  /* 0x000dc00001107983 */ /* 0x000ee20000100800 */
[----:B0-----:R-:W-:Y:S02]  /*18d00*/  IMAD R37, R35, UR13, RZ ;  /* 0x0000000d23257c24 */ /* 0x001fe4000f8e02ff */
[----:B------:R-:W-:Y:S02]  /*18d10*/  IMAD.MOV.U32 R35, RZ, RZ, R8 ;  /* 0x000000ffff237224 */ /* 0x000fe400078e0008 */
[----:B------:R-:W-:Y:S01]  /*18d20*/  IMAD R36, R34, UR13, RZ ;  /* 0x0000000d22247c24 */ /* 0x000fe2000f8e02ff */
[----:B------:R-:W3:Y:S01]  /*18d30*/  LDL.LU R8, [R1+0x61c] ;  /* 0x00061c0001087983 */ /* 0x000ee20000300800 */
[----:B------:R-:W-:Y:S01]  /*18d40*/  @!P2 IMAD.MOV R35, RZ, RZ, -R35 ;  /* 0x000000ffff23a224 */ /* 0x000fe200078e0a23 */
[----:B------:R-:W-:Y:S01]  /*18d50*/  ISETP.GT.U32.AND P2, PT, R5, R10, PT ;  /* 0x0000000a0500720c */ /* 0x000fe20003f44070 */
[----:B------:R-:W-:Y:S02]  /*18d60*/  @!P4 IMAD.IADD R11, R11, 0x1, -R5 ;  /* 0x000000010b0bc824 */ /* 0x000fe400078e0a05 */
[----:B------:R-:W-:Y:S01]  /*18d70*/  IMAD.MOV.U32 R34, RZ, RZ, R9 ;  /* 0x000000ffff227224 */ /* 0x000fe200078e0009 */
[----:B------:R-:W-:-:S02]  /*18d80*/  LEA R9, P4, R37, R4, 0x1 ;  /* 0x0000000425097211 */ /* 0x000fc400078808ff */
[C---:B------:R-:W-:Y:S02]  /*18d90*/  LEA R2, P3, R36.reuse, R4, 0x1 ;  /* 0x0000000424027211 */ /* 0x040fe400078608ff */
[-C--:B------:R-:W-:Y:S01]  /*18da0*/  LEA.HI.X.SX32 R37, R37, R3.reuse, 0x1, P4 ;  /* 0x0000000325257211 */ /* 0x080fe200020f0eff */
[----:B------:R0:W-:Y:S01]  /*18db0*/  STL [R1+0x268], R9 ;  /* 0x0002680901007387 */ /* 0x0001e20000100800 */
[----:B-1----:R-:W-:Y:S01]  /*18dc0*/  LEA.HI.X.SX32 R22, R36, R3, 0x1, P3 ;  /* 0x0000000324167211 */ /* 0x002fe200018f0eff */
[----:B------:R-:W-:Y:S02]  /*18dd0*/  @P0 IMAD.MOV.U32 R36, RZ, RZ, R9 ;  /* 0x000000ffff240224 */ /* 0x000fe400078e0009 */
[----:B------:R-:W-:Y:S01]  /*18de0*/  STL [R1+0x288], R2 ;  /* 0x0002880201007387 */ /* 0x000fe20000100800 */
[----:B------:R-:W-:-:S03]  /*18df0*/  @!P2 IMAD.IADD R10, R10, 0x1, -R5 ;  /* 0x000000010a0aa824 */ /* 0x000fc600078e0a05 */
[----:B------:R1:W-:Y:S04]  /*18e00*/  STL [R1+0x264], R37 ;  /* 0x0002642501007387 */ /* 0x0003e80000100800 */
[----:B0-----:R-:W3:Y:S04]  /*18e10*/  LDL.LU R9, [R1+0x600] ;  /* 0x0006000001097983 */ /* 0x001ee80000300800 */
        /* <DEDUP_REMOVED lines=8> */
[----:B------:R0:W2:Y:S01]  /*18ea0*/  @P0 LDG.E.U16 R91, desc[UR24][R36.64] ;  /* 0x00000018245b0981 */ /* 0x0000a2000c1e1500 */
[----:B----4-:R-:W-:-:S02]  /*18eb0*/  ISETP.GT.U32.AND P4, PT, R5, R7, PT ;  /* 0x000000070500720c */ /* 0x010fc40003f84070 */
[C---:B------:R-:W-:Y:S01]  /*18ec0*/  SEL R35, R38.reuse, R35, !P6 ;  /* 0x0000002326237207 */ /* 0x040fe20007000000 */
[----:B0-----:R-:W-:Y:S02]  /*18ed0*/  @P0 IMAD.MOV.U32 R36, RZ, RZ, R2 ;  /* 0x000000ffff240224 */ /* 0x001fe400078e0002 */
[----:B-1----:R-:W-:Y:S01]  /*18ee0*/  @P0 IMAD.MOV.U32 R37, RZ, RZ, R22 ;  /* 0x000000ffff250224 */ /* 0x002fe200078e0016 */
[----:B------:R-:W-:Y:S01]  /*18ef0*/  SEL R34, R38, R34, !P6 ;  /* 0x0000002226227207 */ /* 0x000fe20007000000 */
[----:B------:R-:W-:-:S03]  /*18f00*/  @!P1 IMAD.IADD R11, R11, 0x1, -R5 ;  /* 0x000000010b0b9824 */ /* 0x000fc600078e0a05 */
[----:B------:R0:W4:Y:S01]  /*18f10*/  @P0 LDG.E.U16 R90, desc[UR24][R36.64] ;  /* 0x00000018245a0981 */ /* 0x000122000c1e1500 */
[----:B------:R-:W-:Y:S01]  /*18f20*/  @!P3 IMAD.IADD R13, R13, 0x1, -R5 ;  /* 0x000000010d0db824 */ /* 0x000fe200078e0a05 */
[----:B---3--:R-:W-:Y:S02]  /*18f30*/  ISETP.GE.AND P1, PT, R16, RZ, PT ;  /* 0x000000ff1000720c */ /* 0x008fe40003f26270 */
[----:B------:R-:W3:Y:S01]  /*18f40*/  LDL R16, [R1+0xd60] ;  /* 0x000d600001107983 */ /* 0x000ee20000100800 */
[----:B0-----:R-:W-:Y:S02]  /*18f50*/  IMAD R37, R35, UR13, RZ ;  /* 0x0000000d23257c24 */ /* 0x001fe4000f8e02ff */
[----:B------:R-:W-:Y:S02]  /*18f60*/  IMAD.MOV.U32 R35, RZ, RZ, R10 ;  /* 0x000000ffff237224 */ /* 0x000fe400078e000a */
[----:B------:R-:W-:Y:S01]  /*18f70*/  IMAD R36, R34, UR13, RZ ;  /* 0x0000000d22247c24 */ /* 0x000fe2000f8e02ff */
[----:B------:R-:W4:Y:S01]  /*18f80*/  LDL.LU R10, [R1+0x5e0] ;  /* 0x0005e000010a7983 */ /* 0x000f220000300800 */
[----:B------:R-:W-:Y:S01]  /*18f90*/  @!P2 IMAD.MOV R35, RZ, RZ, -R35 ;  /* 0x000000ffff23a224 */ /* 0x000fe200078e0a23 */
[----:B------:R-:W-:Y:S01]  /*18fa0*/  ISETP.GT.U32.AND P2, PT, R5, R13, PT ;  /* 0x0000000d0500720c */ /* 0x000fe20003f44070 */
[----:B------:R-:W-:-:S02]  /*18fb0*/  @!P4 IMAD.IADD R7, R7, 0x1, -R5 ;  /* 0x000000010707c824 */ /* 0x000fc400078e0a05 */
[----:B------:R-:W-:Y:S01]  /*18fc0*/  IMAD.MOV.U32 R34, RZ, RZ, R11 ;  /* 0x000000ffff227224 */ /* 0x000fe200078e000b */
[CC--:B------:R-:W-:Y:S02]  /*18fd0*/  LEA R11, P4, R37.reuse, R4.reuse, 0x1 ;  /* 0x00000004250b7211 */ /* 0x0c0fe400078808ff */
[C---:B------:R-:W-:Y:S02]  /*18fe0*/  LEA R2, P3, R36.reuse, R4, 0x1 ;  /* 0x0000000424027211 */ /* 0x040fe400078608ff */
[-C--:B------:R-:W-:Y:S01]  /*18ff0*/  LEA.HI.X.SX32 R37, R37, R3.reuse, 0x1, P4 ;  /* 0x0000000325257211 */ /* 0x080fe200020f0eff */
[----:B------:R0:W-:Y:S01]  /*19000*/  STL [R1+0x2a8], R11 ;  /* 0x0002a80b01007387 */ /* 0x0001e20000100800 */
[----:B------:R-:W-:Y:S01]  /*19010*/  LEA.HI.X.SX32 R22, R36, R3, 0x1, P3 ;  /* 0x0000000324167211 */ /* 0x000fe200018f0eff */
[----:B------:R-:W-:Y:S02]  /*19020*/  @P0 IMAD.MOV.U32 R36, RZ, RZ, R11 ;  /* 0x000000ffff240224 */ /* 0x000fe400078e000b */
[----:B------:R-:W-:Y:S01]  /*19030*/  STL [R1+0x2c8], R2 ;  /* 0x0002c80201007387 */ /* 0x000fe20000100800 */
[----:B------:R-:W-:-:S03]  /*19040*/  @!P2 IMAD.IADD R13, R13, 0x1, -R5 ;  /* 0x000000010d0da824 */ /* 0x000fc600078e0a05 */
[----:B------:R1:W-:Y:S04]  /*19050*/  STL [R1+0x2a4], R37 ;  /* 0x0002a42501007387 */ /* 0x0003e80000100800 */
[----:B0-----:R-:W4:Y:S04]  /*19060*/  LDL.LU R11, [R1+0x5c4] ;  /* 0x0005c400010b7983 */ /* 0x001f280000300800 */
        /* <DEDUP_REMOVED lines=22> */
[----:B------:R-:W3:Y:S01]  /*191d0*/  LDL.LU R13, [R1+0x5c0] ;  /* 0x0005c000010d7983 */ /* 0x000ee20000300800 */
        /* <DEDUP_REMOVED lines=20> */
[C---:B----4-:R-:W-:Y:S02]  /*19320*/  ISETP.GT.U32.AND P3, PT, R5.reuse, R10, PT ;  /* 0x0000000a0500720c */ /* 0x050fe40003f64070 */
[----:B------:R-:W-:Y:S01]  /*19330*/  PRMT R86, RZ, 0x7610, R86 ;  /* 0x00007610ff567816 */ /* 0x000fe20000000056 */
[----:B------:R4:W2:Y:S01]  /*19340*/  @P0 LDG.E.U16 R87, desc[UR24][R36.64] ;  /* 0x0000001824570981 */ /* 0x0008a2000c1e1500 */
[----:B------:R-:W-:-:S02]  /*19350*/  ISETP.GT.U32.AND P4, PT, R5, R11, PT ;  /* 0x0000000b0500720c */ /* 0x000fc40003f84070 */
[C---:B------:R-:W-:Y:S01]  /*19360*/  SEL R35, R38.reuse, R35, !P6 ;  /* 0x0000002326237207 */ /* 0x040fe20007000000 */
[----:B----4-:R-:W-:Y:S02]  /*19370*/  @P0 IMAD.MOV.U32 R36, RZ, RZ, R2 ;  /* 0x000000ffff240224 */ /* 0x010fe400078e0002 */
[----:B-1----:R-:W-:Y:S01]  /*19380*/  @P0 IMAD.MOV.U32 R37, RZ, RZ, R22 ;  /* 0x000000ffff250224 */ /* 0x002fe200078e0016 */
[----:B------:R-:W-:Y:S01]  /*19390*/  SEL R34, R38, R34, !P6 ;  /* 0x0000002226227207 */ /* 0x000fe20007000000 */
[----:B------:R-:W-:-:S03]  /*193a0*/  @!P1 IMAD.IADD R9, R9, 0x1, -R5 ;  /* 0x0000000109099824 */ /* 0x000fc600078e0a05 */
[----:B------:R1:W4:Y:S01]  /*193b0*/  @P0 LDG.E.U16 R86, desc[UR24][R36.64] ;  /* 0x0000001824560981 */ /* 0x000322000c1e1500 */
[----:B------:R-:W-:Y:S01]  /*193c0*/  @!P3 IMAD.IADD R10, R10, 0x1, -R5 ;  /* 0x000000010a0ab824 */ /* 0x000fe200078e0a05 */
[----:B---3--:R-:W-:Y:S02]  /*193d0*/  ISETP.GE.AND P1, PT, R16, RZ, PT ;  /* 0x000000ff1000720c */ /* 0x008fe40003f26270 */
[----:B------:R-:W3:Y:S01]  /*193e0*/  LDL R16, [R1+0xd38] ;  /* 0x000d380001107983 */ /* 0x000ee20000100800 */
[----:B-1----:R-:W-:Y:S02]  /*193f0*/  IMAD R37, R35, UR13, RZ ;  /* 0x0000000d23257c24 */ /* 0x002fe4000f8e02ff */
        /* <DEDUP_REMOVED lines=11> */
[----:B0-----:R-:W-:Y:S01]  /*194b0*/  LEA.HI.X.SX32 R22, R36, R3, 0x1, P3 ;  /* 0x0000000324167211 */ /* 0x001fe200018f0eff */
[----:B------:R-:W-:Y:S02]  /*194c0*/  @P0 IMAD.MOV.U32 R36, RZ, RZ, R9 ;  /* 0x000000ffff240224 */ /* 0x000fe400078e0009 */
[----:B------:R-:W-:Y:S01]  /*194d0*/  STL [R1+0x344], R2 ;  /* 0x0003440201007387 */ /* 0x000fe20000100800 */
[----:B------:R-:W-:-:S03]  /*194e0*/  @!P2 IMAD.IADD R10, R10, 0x1, -R5 ;  /* 0x000000010a0aa824 */ /* 0x000fc600078e0a05 */
        /* <DEDUP_REMOVED lines=42> */
[----:B------:R-:W-:Y:S01]  /*19790*/  IMAD.HI.U32 R82, R6, R33, RZ ;  /* 0x0000002106527227 */ /* 0x000fe200078e00ff */
[----:B------:R-:W-:-:S03]  /*197a0*/  PRMT R83, RZ, 0x7610, R83 ;  /* 0x00007610ff537816 */ /* 0x000fc60000000053 */
[----:B------:R-:W-:Y:S01]  /*197b0*/  @!P1 IMAD.MOV R34, RZ, RZ, -R34 ;  /* 0x000000ffff229224 */ /* 0x000fe200078e0a22 */
[C---:B------:R-:W-:Y:S01]  /*197c0*/  ISETP.GT.U32.AND P1, PT, R5.reuse, R7, PT ;  /* 0x000000070500720c */ /* 0x040fe20003f24070 */
[----:B------:R-:W-:Y:S01]  /*197d0*/  IMAD.MOV R82, RZ, RZ, -R82 ;  /* 0x000000ffff527224 */ /* 0x000fe200078e0a52 */
[C---:B----4-:R-:W-:Y:S01]  /*197e0*/  ISETP.GT.U32.AND P3, PT, R5.reuse, R8, PT ;  /* 0x000000080500720c */ /* 0x050fe20003f64070 */
[----:B------:R4:W2:Y:S02]  /*197f0*/  @P0 LDG.E.U16 R83, desc[UR24][R36.64] ;  /* 0x0000001824530981 */ /* 0x0008a4000c1e1500 */
[C---:B------:R-:W-:Y:S01]  /*19800*/  IMAD R33, R5.reuse, R82, R33 ;  /* 0x0000005205217224 */ /* 0x040fe200078e0221 */
[----:B------:R-:W-:Y:S02]  /*19810*/  PRMT R82, RZ, 0x7610, R82 ;  /* 0x00007610ff527816 */ /* 0x000fe40000000052 */
[----:B------:R-:W-:Y:S02]  /*19820*/  ISETP.GT.U32.AND P4, PT, R5, R9, PT ;  /* 0x000000090500720c */ /* 0x000fe40003f84070 */
[----:B------:R-:W-:Y:S01]  /*19830*/  SEL R35, R38, R35, !P6 ;  /* 0x0000002326237207 */ /* 0x000fe20007000000 */
[----:B----4-:R-:W-:-:S02]  /*19840*/  @P0 IMAD.MOV.U32 R36, RZ, RZ, R2 ;  /* 0x000000ffff240224 */ /* 0x010fc400078e0002 */
        /* <DEDUP_REMOVED lines=28> */
[----:B------:R-:W-:-:S04]  /*19a10*/  IMAD.HI.U32 R81, R6, R30, RZ ;  /* 0x0000001e06517227 */ /* 0x000fc800078e00ff */
[----:B------:R-:W-:Y:S02]  /*19a20*/  IMAD.MOV R81, RZ, RZ, -R81 ;  /* 0x000000ffff517224 */ /* 0x000fe400078e0a51 */
[----:B------:R-:W-:Y:S01]  /*19a30*/  @!P1 IMAD.MOV R34, RZ, RZ, -R34 ;  /* 0x000000ffff229224 */ /* 0x000fe200078e0a22 */
[C---:B------:R-:W-:Y:S01]  /*19a40*/  ISETP.GT.U32.AND P1, PT, R5.reuse, R9, PT ;  /* 0x000000090500720c */ /* 0x040fe20003f24070 */
[C---:B------:R-:W-:Y:S01]  /*19a50*/  IMAD R30, R5.reuse, R81, R30 ;  /* 0x00000051051e7224 */ /* 0x040fe200078e021e */
[----:B------:R-:W-:Y:S02]  /*19a60*/  PRMT R81, RZ, 0x7610, R81 ;  /* 0x00007610ff517816 */ /* 0x000fe40000000051 */
[C---:B------:R-:W-:Y:S02]  /*19a70*/  ISETP.GT.U32.AND P3, PT, R5.reuse, R10, PT ;  /* 0x0000000a0500720c */ /* 0x040fe40003f64070 */
[----:B------:R-:W-:Y:S02]  /*19a80*/  PRMT R80, RZ, 0x7610, R80 ;  /* 0x00007610ff507816 */ /* 0x000fe40000000050 */
        /* <DEDUP_REMOVED lines=46> */
[----:B---3--:R-:W-:Y:S01]  /*19d70*/  ISETP.GE.AND P1, PT, R16, RZ, PT ;  /* 0x000000ff1000720c */ /* 0x008fe20003f26270 */
[----:B-1----:R-:W-:Y:S01]  /*19d80*/  IMAD R37, R35, UR13, RZ ;  /* 0x0000000d23257c24 */ /* 0x002fe2000f8e02ff */
[----:B------:R-:W3:Y:S01]  /*19d90*/  LDL R16, [R1+0xd10] ;  /* 0x000d100001107983 */ /* 0x000ee20000100800 */
        /* <DEDUP_REMOVED lines=21> */
[C---:B------:R-:W-:Y:S02]  /*19ef0*/  ISETP.GT.U32.AND P1, PT, R5.reuse, R7, PT ;  /* 0x000000070500720c */ /* 0x040fe40003f24070 */
[C---:B------:R-:W-:Y:S02]  /*19f00*/  ISETP.GT.U32.AND P3, PT, R5.reuse, R8, PT ;  /* 0x000000080500720c */ /* 0x040fe40003f64070 */
[----:B------:R-:W-:Y:S02]  /*19f10*/  PRMT R77, RZ, 0x7610, R77 ;  /* 0x00007610ff4d7816 */ /* 0x000fe4000000004d */
[----:B------:R-:W-:Y:S02]  /*19f20*/  ISETP.GT.U32.AND P4, PT, R5, R9, PT ;  /* 0x000000090500720c */ /* 0x000fe40003f84070 */
[----:B------:R-:W-:-:S02]  /*19f30*/  PRMT R76, RZ, 0x7610, R76 ;  /* 0x00007610ff4c7816 */ /* 0x000fc4000000004c */
[----:B------:R0:W4:Y:S01]  /*19f40*/  @P0 LDG.E.U16 R77, desc[UR24][R36.64] ;  /* 0x00000018244d0981 */ /* 0x000122000c1e1500 */
[C---:B------:R-:W-:Y:S02]  /*19f50*/  SEL R35, R38.reuse, R35, !P6 ;  /* 0x0000002326237207 */ /* 0x040fe40007000000 */
[--C-:B------:R-:W-:Y:S01]  /*19f60*/  @!P1 IMAD.IADD R7, R7, 0x1, -R5.reuse ;  /* 0x0000000107079824 */ /* 0x100fe200078e0a05 */
[----:B------:R-:W-:Y:S01]  /*19f70*/  SEL R34, R38, R34, !P6 ;  /* 0x0000002226227207 */ /* 0x000fe20007000000 */
[--C-:B------:R-:W-:Y:S02]  /*19f80*/  @!P3 IMAD.IADD R8, R8, 0x1, -R5.reuse ;  /* 0x000000010808b824 */ /* 0x100fe400078e0a05 */
[----:B0-----:R-:W-:Y:S02]  /*19f90*/  @P0 IMAD.MOV.U32 R36, RZ, RZ, R2 ;  /* 0x000000ffff240224 */ /* 0x001fe400078e0002 */
[----:B------:R-:W-:Y:S02]  /*19fa0*/  @P0 IMAD.MOV.U32 R37, RZ, RZ, R22 ;  /* 0x000000ffff250224 */ /* 0x000fe400078e0016 */
[----:B------:R-:W-:-:S03]  /*19fb0*/  @!P4 IMAD.IADD R9, R9, 0x1, -R5 ;  /* 0x000000010909c824 */ /* 0x000fc600078e0a05 */
[----:B------:R0:W4:Y:S01]  /*19fc0*/  @P0 LDG.E.U16 R76, desc[UR24][R36.64] ;  /* 0x00000018244c0981 */ /* 0x000122000c1e1500 */
[----:B------:R-:W-:Y:S02]  /*19fd0*/  ISETP.GT.U32.AND P4, PT, R5, R8, PT ;  /* 0x000000080500720c */ /* 0x000fe40003f84070 */
[----:B---3--:R-:W-:Y:S02]  /*19fe0*/  ISETP.GE.AND P1, PT, R16, RZ, PT ;  /* 0x000000ff1000720c */ /* 0x008fe40003f26270 */
[----:B------:R-:W3:Y:S01]  /*19ff0*/  LDL R16, [R1+0xc8c] ;  /* 0x000c8c0001107983 */ /* 0x000ee20000100800 */
[----:B0-----:R-:W-:Y:S02]  /*1a000*/  IMAD R37, R35, UR13, RZ ;  /* 0x0000000d23257c24 */ /* 0x001fe4000f8e02ff */
[----:B------:R-:W-:Y:S02]  /*1a010*/  IMAD.MOV.U32 R35, RZ, RZ, R13 ;  /* 0x000000ffff237224 */ /* 0x000fe400078e000d */
[----:B------:R-:W-:Y:S01]  /*1a020*/  IMAD R36, R34, UR13, RZ ;  /* 0x0000000d22247c24 */ /* 0x000fe2000f8e02ff */
[----:B------:R-:W3:Y:S01]  /*1a030*/  LDL.LU R13, [R1+0x504] ;  /* 0x00050400010d7983 */ /* 0x000ee20000300800 */
[----:B------:R-:W-:Y:S01]  /*1a040*/  IMAD.MOV.U32 R34, RZ, RZ, R7 ;  /* 0x000000ffff227224 */ /* 0x000fe200078e0007 */
[-C--:B------:R-:W-:Y:S01]  /*1a050*/  LEA R7, P3, R37, R4.reuse, 0x1 ;  /* 0x0000000425077211 */ /* 0x080fe200078608ff */
[----:B------:R-:W-:Y:S01]  /*1a060*/  @!P2 IMAD.MOV R35, RZ, RZ, -R35 ;  /* 0x000000ffff23a224 */ /* 0x000fe200078e0a23 */
[----:B------:R-:W-:-:S02]  /*1a070*/  LEA R2, P2, R36, R4, 0x1 ;  /* 0x0000000424027211 */ /* 0x000fc400078408ff */
        /* <DEDUP_REMOVED lines=12> */
[C---:B------:R-:W-:Y:S02]  /*1a140*/  ISETP.GT.U32.AND P1, PT, R5.reuse, R9, PT ;  /* 0x000000090500720c */ /* 0x040fe40003f24070 */
[C---:B----4-:R-:W-:Y:S02]  /*1a150*/  ISETP.GT.U32.AND P2, PT, R5.reuse, R10, PT ;  /* 0x0000000a0500720c */ /* 0x050fe40003f44070 */
[----:B------:R-:W-:Y:S02]  /*1a160*/  PRMT R75, RZ, 0x7610, R75 ;  /* 0x00007610ff4b7816 */ /* 0x000fe4000000004b */
[----:B------:R-:W-:Y:S02]  /*1a170*/  ISETP.GT.U32.AND P3, PT, R5, R11, PT ;  /* 0x0000000b0500720c */ /* 0x000fe40003f64070 */
[----:B------:R-:W-:-:S02]  /*1a180*/  PRMT R74, RZ, 0x7610, R74 ;  /* 0x00007610ff4a7816 */ /* 0x000fc4000000004a */
[----:B------:R4:W2:Y:S01]  /*1a190*/  @P0 LDG.E.U16 R75, desc[UR24][R36.64] ;  /* 0x00000018244b0981 */ /* 0x0008a2000c1e1500 */
[C---:B------:R-:W-:Y:S02]  /*1a1a0*/  SEL R35, R38.reuse, R35, !P6 ;  /* 0x0000002326237207 */ /* 0x040fe40007000000 */
[--C-:B------:R-:W-:Y:S01]  /*1a1b0*/  @!P1 IMAD.IADD R9, R9, 0x1, -R5.reuse ;  /* 0x0000000109099824 */ /* 0x100fe200078e0a05 */
[----:B------:R-:W-:Y:S01]  /*1a1c0*/  SEL R34, R38, R34, !P6 ;  /* 0x0000002226227207 */ /* 0x000fe20007000000 */
[--C-:B------:R-:W-:Y:S02]  /*1a1d0*/  @!P2 IMAD.IADD R10, R10, 0x1, -R5.reuse ;  /* 0x000000010a0aa824 */ /* 0x100fe400078e0a05 */
[----:B----4-:R-:W-:Y:S02]  /*1a1e0*/  @P0 IMAD.MOV.U32 R36, RZ, RZ, R2 ;  /* 0x000000ffff240224 */ /* 0x010fe400078e0002 */
[----:B-1----:R-:W-:Y:S02]  /*1a1f0*/  @P0 IMAD.MOV.U32 R37, RZ, RZ, R22 ;  /* 0x000000ffff250224 */ /* 0x002fe400078e0016 */
[----:B------:R-:W-:-:S03]  /*1a200*/  @!P3 IMAD.IADD R11, R11, 0x1, -R5 ;  /* 0x000000010b0bb824 */ /* 0x000fc600078e0a05 */
[----:B------:R1:W4:Y:S01]  /*1a210*/  @P0 LDG.E.U16 R74, desc[UR24][R36.64] ;  /* 0x00000018244a0981 */ /* 0x000322000c1e1500 */
[----:B------:R-:W-:Y:S02]  /*1a220*/  ISETP.GT.U32.AND P3, PT, R5, R10, PT ;  /* 0x0000000a0500720c */ /* 0x000fe40003f64070 */
[----:B---3--:R-:W-:Y:S02]  /*1a230*/  ISETP.GE.AND P1, PT, R16, RZ, PT ;  /* 0x000000ff1000720c */ /* 0x008fe40003f26270 */
[----:B------:R-:W3:Y:S01]  /*1a240*/  LDL R16, [R1+0xbf8] ;  /* 0x000bf80001107983 */ /* 0x000ee20000100800 */
[----:B-1----:R-:W-:Y:S02]  /*1a250*/  IMAD R37, R35, UR13, RZ ;  /* 0x0000000d23257c24 */ /* 0x002fe4000f8e02ff */
[----:B------:R-:W-:Y:S02]  /*1a260*/  IMAD.MOV.U32 R35, RZ, RZ, R8 ;  /* 0x000000ffff237224 */ /* 0x000fe400078e0008 */
[----:B------:R-:W-:Y:S01]  /*1a270*/  IMAD R36, R34, UR13, RZ ;  /* 0x0000000d22247c24 */ /* 0x000fe2000f8e02ff */
[----:B------:R-:W4:Y:S01]  /*1a280*/  LDL.LU R8, [R1+0x544] ;  /* 0x0005440001087983 */ /* 0x000f220000300800 */
[----:B------:R-:W-:Y:S01]  /*1a290*/  IMAD.MOV.U32 R34, RZ, RZ, R9 ;  /* 0x000000ffff227224 */ /* 0x000fe200078e0009 */
[-C--:B------:R-:W-:Y:S01]  /*1a2a0*/  LEA R9, P2, R37, R4.reuse, 0x1 ;  /* 0x0000000425097211 */ /* 0x080fe200078408ff */
[----:B------:R-:W-:Y:S01]  /*1a2b0*/  @!P4 IMAD.MOV R35, RZ, RZ, -R35 ;  /* 0x000000ffff23c224 */ /* 0x000fe200078e0a23 */
[----:B------:R-:W-:-:S02]  /*1a2c0*/  LEA R2, P4, R36, R4, 0x1 ;  /* 0x0000000424027211 */ /* 0x000fc400078808ff */
        /* <DEDUP_REMOVED lines=14> */
[----:B------:R-:W-:Y:S02]  /*1a3b0*/  ISETP.GT.U32.AND P2, PT, R5, R13, PT ;  /* 0x0000000d0500720c */ /* 0x000fe40003f44070 */
[----:B------:R-:W-:Y:S01]  /*1a3c0*/  PRMT R72, RZ, 0x7610, R72 ;  /* 0x00007610ff487816 */ /* 0x000fe20000000048 */
[----:B------:R0:W4:Y:S01]  /*1a3d0*/  @P0 LDG.E.U16 R73, desc[UR24][R36.64] ;  /* 0x0000001824490981 */ /* 0x000122000c1e1500 */
[----:B------:R-:W-:-:S02]  /*1a3e0*/  SEL R35, R38, R35, !P6 ;  /* 0x0000002326237207 */ /* 0x000fc40007000000 */
[----:B------:R-:W-:Y:S01]  /*1a3f0*/  ISETP.GT.U32.AND P4, PT, R5, R7, PT ;  /* 0x000000070500720c */ /* 0x000fe20003f84070 */
[----:B0-----:R-:W-:Y:S02]  /*1a400*/  @P0 IMAD.MOV.U32 R36, RZ, RZ, R2 ;  /* 0x000000ffff240224 */ /* 0x001fe400078e0002 */
[----:B------:R-:W-:Y:S01]  /*1a410*/  @P0 IMAD.MOV.U32 R37, RZ, RZ, R22 ;  /* 0x000000ffff250224 */ /* 0x000fe200078e0016 */
[----:B------:R-:W-:Y:S01]  /*1a420*/  SEL R34, R38, R34, !P6 ;  /* 0x0000002226227207 */ /* 0x000fe20007000000 */
[----:B------:R-:W-:-:S03]  /*1a430*/  @!P1 IMAD.IADD R11, R11, 0x1, -R5 ;  /* 0x000000010b0b9824 */ /* 0x000fc600078e0a05 */
[----:B------:R0:W4:Y:S01]  /*1a440*/  @P0 LDG.E.U16 R72, desc[UR24][R36.64] ;  /* 0x0000001824480981 */ /* 0x000122000c1e1500 */
[----:B------:R-:W-:Y:S01]  /*1a450*/  @!P2 IMAD.IADD R13, R13, 0x1, -R5 ;  /* 0x000000010d0da824 */ /* 0x000fe200078e0a05 */
[----:B---3--:R-:W-:Y:S01]  /*1a460*/  ISETP.GE.AND P1, PT, R16, RZ, PT ;  /* 0x000000ff1000720c */ /* 0x008fe20003f26270 */
[----:B0-----:R-:W-:Y:S01]  /*1a470*/  IMAD R37, R35, UR13, RZ ;  /* 0x0000000d23257c24 */ /* 0x001fe2000f8e02ff */
[----:B------:R-:W3:Y:S01]  /*1a480*/  LDL R16, [R1+0xc54] ;  /* 0x000c540001107983 */ /* 0x000ee20000100800 */
[----:B------:R-:W-:Y:S02]  /*1a490*/  IMAD.MOV.U32 R35, RZ, RZ, R10 ;  /* 0x000000ffff237224 */ /* 0x000fe400078e000a */
[----:B------:R-:W-:Y:S01]  /*1a4a0*/  IMAD R36, R34, UR13, RZ ;  /* 0x0000000d22247c24 */ /* 0x000fe2000f8e02ff */
[----:B------:R-:W3:Y:S01]  /*1a4b0*/  LDL.LU R10, [R1+0x584] ;  /* 0x00058400010a7983 */ /* 0x000ee20000300800 */
[----:B------:R-:W-:Y:S01]  /*1a4c0*/  @!P3 IMAD.MOV R35, RZ, RZ, -R35 ;  /* 0x000000ffff23b224 */ /* 0x000fe200078e0a23 */
[----:B------:R-:W-:Y:S01]  /*1a4d0*/  ISETP.GT.U32.AND P3, PT, R5, R13, PT ;  /* 0x0000000d0500720c */ /* 0x000fe20003f64070 */
[----:B------:R-:W-:Y:S01]  /*1a4e0*/  IMAD.MOV.U32 R34, RZ, RZ, R11 ;  /* 0x000000ffff227224 */ /* 0x000fe200078e000b */
[-C--:B------:R-:W-:Y:S01]  /*1a4f0*/  LEA R11, P2, R37, R4.reuse, 0x1 ;  /* 0x00000004250b7211 */ /* 0x080fe200078408ff */
[----:B------:R-:W-:Y:S01]  /*1a500*/  @!P4 IMAD.IADD R7, R7, 0x1, -R5 ;  /* 0x000000010707c824 */ /* 0x000fe200078e0a05 */
[----:B------:R-:W-:-:S02]  /*1a510*/  LEA R2, P4, R36, R4, 0x1 ;  /* 0x0000000424027211 */ /* 0x000fc400078808ff */
[-C--:B------:R-:W-:Y:S01]  /*1a520*/  LEA.HI.X.SX32 R37, R37, R3.reuse, 0x1, P2 ;  /* 0x0000000325257211 */ /* 0x080fe200010f0eff */
[----:B------:R0:W-:Y:S01]  /*1a530*/  STL [R1+0x4c4], R11 ;  /* 0x0004c40b01007387 */ /* 0x0001e20000100800 */
[----:B-1----:R-:W-:Y:S01]  /*1a540*/  LEA.HI.X.SX32 R22, R36, R3, 0x1, P4 ;  /* 0x0000000324167211 */ /* 0x002fe200020f0eff */
[----:B------:R-:W-:Y:S02]  /*1a550*/  @P0 IMAD.MOV.U32 R36, RZ, RZ, R11 ;  /* 0x000000ffff240224 */ /* 0x000fe400078e000b */
[----:B------:R-:W-:Y:S02]  /*1a560*/  STL [R1+0x4e4], R2 ;  /* 0x0004e40201007387 */ /* 0x000fe40000100800 */
[----:B------:R-:W-:Y:S02]  /*1a570*/  @!P3 IMAD.IADD R13, R13, 0x1, -R5 ;  /* 0x000000010d0db824 */ /* 0x000fe400078e0a05 */
        /* <DEDUP_REMOVED lines=8> */
[----:B----4-:R-:W-:Y:S02]  /*1a600*/  ISETP.GT.U32.AND P2, PT, R5, R8, PT ;  /* 0x000000080500720c */ /* 0x010fe40003f44070 */
[----:B------:R-:W-:Y:S01]  /*1a610*/  PRMT R70, RZ, 0x7610, R70 ;  /* 0x00007610ff467816 */ /* 0x000fe20000000046 */
[----:B------:R4:W2:Y:S01]  /*1a620*/  @P0 LDG.E.U16 R71, desc[UR24][R36.64] ;  /* 0x0000001824470981 */ /* 0x0008a2000c1e1500 */
[----:B------:R-:W-:-:S02]  /*1a630*/  SEL R35, R38, R35, !P6 ;  /* 0x0000002326237207 */ /* 0x000fc40007000000 */
[----:B------:R-:W-:Y:S01]  /*1a640*/  ISETP.GT.U32.AND P4, PT, R5, R9, PT ;  /* 0x000000090500720c */ /* 0x000fe20003f84070 */
        /* <DEDUP_REMOVED lines=20> */
[----:B0-----:R-:W-:Y:S01]  /*1a790*/  LEA.HI.X.SX32 R22, R36, R3, 0x1, P4 ;  /* 0x0000000324167211 */ /* 0x001fe200020f0eff */
[----:B------:R-:W-:Y:S02]  /*1a7a0*/  @P0 IMAD.MOV.U32 R36, RZ, RZ, R7 ;  /* 0x000000ffff240224 */ /* 0x000fe400078e0007 */
[----:B------:R-:W-:Y:S02]  /*1a7b0*/  STL [R1+0x524], R2 ;  /* 0x0005240201007387 */ /* 0x000fe40000100800 */
[----:B------:R-:W-:Y:S02]  /*1a7c0*/  @!P3 IMAD.IADD R8, R8, 0x1, -R5 ;  /* 0x000000010808b824 */ /* 0x000fe400078e0a05 */
        /* <DEDUP_REMOVED lines=77> */
[----:B------:R-:W-:-:S06]  /*1aca0*/  PRMT R65, RZ, 0x7610, R65 ;  /* 0x00007610ff417816 */ /* 0x000fcc0000000041 */
[----:B------:R0:W4:Y:S02]  /*1acb0*/  @P0 LDG.E.U16 R65, desc[UR24][R36.64] ;  /* 0x0000001824410981 */ /* 0x000124000c1e1500 */
[----:B0-----:R-:W-:Y:S02]  /*1acc0*/  @P0 IMAD.MOV.U32 R37, RZ, RZ, R22 ;  /* 0x000000ffff250224 */ /* 0x001fe400078e0016 */
[----:B-1----:R-:W4:Y:S01]  /*1acd0*/  LDL R22, [R1+0xbec] ;  /* 0x000bec0001167983 */ /* 0x002f220000100800 */
[----:B--2---:R-:W-:-:S03]  /*1ace0*/  ISETP.GE.AND P3, PT, R17, RZ, PT ;  /* 0x000000ff1100720c */ /* 0x004fc60003f66270 */
[----:B------:R-:W2:Y:S01]  /*1acf0*/  LDL R17, [R1+0xbcc] ;  /* 0x000bcc0001117983 */ /* 0x000ea20000100800 */
[----:B------:R-:W-:Y:S01]  /*1ad00*/  @!P1 IMAD.MOV R34, RZ, RZ, -R34 ;  /* 0x000000ffff229224 */ /* 0x000fe200078e0a22 */
[C---:B------:R-:W-:Y:S02]  /*1ad10*/  ISETP.GT.U32.AND P1, PT, R5.reuse, R7, PT ;  /* 0x000000070500720c */ /* 0x040fe40003f24070 */
[C---:B------:R-:W-:Y:S02]  /*1ad20*/  ISETP.GT.U32.AND P2, PT, R5.reuse, R8, PT ;  /* 0x000000080500720c */ /* 0x040fe40003f44070 */
[----:B------:R-:W-:Y:S01]  /*1ad30*/  ISETP.GT.U32.AND P4, PT, R5, R9, PT ;  /* 0x000000090500720c */ /* 0x000fe20003f84070 */
[----:B------:R-:W-:Y:S01]  /*1ad40*/  @P0 IMAD.MOV.U32 R36, RZ, RZ, R2 ;  /* 0x000000ffff240224 */ /* 0x000fe200078e0002 */
[----:B------:R-:W-:Y:S02]  /*1ad50*/  PRMT R64, RZ, 0x7610, R64 ;  /* 0x00007610ff407816 */ /* 0x000fe40000000040 */
[----:B------:R-:W-:-:S02]  /*1ad60*/  SEL R35, R38, R35, !P6 ;  /* 0x0000002326237207 */ /* 0x000fc40007000000 */
[----:B------:R-:W-:Y:S02]  /*1ad70*/  SEL R34, R38, R34, !P6 ;  /* 0x0000002226227207 */ /* 0x000fe40007000000 */
[----:B------:R0:W2:Y:S01]  /*1ad80*/  @P0 LDG.E.U16 R64, desc[UR24][R36.64] ;  /* 0x0000001824400981 */ /* 0x0000a2000c1e1500 */
[--C-:B------:R-:W-:Y:S02]  /*1ad90*/  @!P1 IMAD.IADD R7, R7, 0x1, -R5.reuse ;  /* 0x0000000107079824 */ /* 0x100fe400078e0a05 */
[--C-:B------:R-:W-:Y:S02]  /*1ada0*/  @!P2 IMAD.IADD R8, R8, 0x1, -R5.reuse ;  /* 0x000000010808a824 */ /* 0x100fe400078e0a05 */
[----:B------:R-:W-:Y:S02]  /*1adb0*/  @!P4 IMAD.IADD R9, R9, 0x1, -R5 ;  /* 0x000000010909c824 */ /* 0x000fe400078e0a05 */
[----:B0-----:R-:W-:Y:S02]  /*1adc0*/  IMAD R37, R35, UR13, RZ ;  /* 0x0000000d23257c24 */ /* 0x001fe4000f8e02ff */
[----:B------:R-:W-:-:S02]  /*1add0*/  IMAD R36, R34, UR13, RZ ;  /* 0x0000000d22247c24 */ /* 0x000fc4000f8e02ff */
[----:B------:R-:W-:Y:S01]  /*1ade0*/  IMAD.MOV.U32 R35, RZ, RZ, R13 ;  /* 0x000000ffff237224 */ /* 0x000fe200078e000d */
[CC--:B------:R-:W-:Y:S02]  /*1adf0*/  LEA R13, P2, R37.reuse, R4.reuse, 0x1 ;  /* 0x00000004250d7211 */ /* 0x0c0fe400078408ff */
[C---:B------:R-:W-:Y:S01]  /*1ae00*/  LEA R2, P4, R36.reuse, R4, 0x1 ;  /* 0x0000000424027211 */ /* 0x040fe200078808ff */
[----:B------:R-:W-:Y:S01]  /*1ae10*/  IMAD.MOV.U32 R34, RZ, RZ, R7 ;  /* 0x000000ffff227224 */ /* 0x000fe200078e0007 */
[----:B------:R-:W-:Y:S02]  /*1ae20*/  PRMT R63, RZ, 0x7610, R63 ;  /* 0x00007610ff3f7816 */ /* 0x000fe4000000003f */
[-C--:B------:R-:W-:Y:S02]  /*1ae30*/  LEA.HI.X.SX32 R37, R37, R3.reuse, 0x1, P2 ;  /* 0x0000000325257211 */ /* 0x080fe400010f0eff */
[----:B------:R-:W-:Y:S01]  /*1ae40*/  LEA.HI.X.SX32 R7, R36, R3, 0x1, P4 ;  /* 0x0000000324077211 */ /* 0x000fe200020f0eff */
[----:B------:R-:W-:Y:S01]  /*1ae50*/  @P0 IMAD.MOV.U32 R36, RZ, RZ, R13 ;  /* 0x000000ffff240224 */ /* 0x000fe200078e000d */
[----:B---3--:R-:W-:-:S02]  /*1ae60*/  ISETP.GE.AND P1, PT, R16, RZ, PT ;  /* 0x000000ff1000720c */ /* 0x008fc40003f26270 */
[----:B------:R-:W3:Y:S01]  /*1ae70*/  LDL.LU R16, [R1+0x618] ;  /* 0x0006180001107983 */ /* 0x000ee20000300800 */
[----:B------:R-:W-:-:S03]  /*1ae80*/  @!P3 IMAD.MOV R35, RZ, RZ, -R35 ;  /* 0x000000ffff23b224 */ /* 0x000fc600078e0a23 */
[----:B------:R0:W-:Y:S01]  /*1ae90*/  STL [R1+0x5bc], R13 ;  /* 0x0005bc0d01007387 */ /* 0x0001e20000100800 */
[----:B------:R-:W-:-:S03]  /*1aea0*/  ISETP.GT.U32.AND P3, PT, R5, R8, PT ;  /* 0x000000080500720c */ /* 0x000fc60003f64070 */
[----:B------:R-:W-:Y:S04]  /*1aeb0*/  STL [R1+0x5c4], R2 ;  /* 0x0005c40201007387 */ /* 0x000fe80000100800 */
[----:B------:R1:W-:Y:S04]  /*1aec0*/  STL [R1+0x5b8], R37 ;  /* 0x0005b82501007387 */ /* 0x0003e80000100800 */
[----:B0-----:R-:W3:Y:S04]  /*1aed0*/  LDL.LU R13, [R1+0xe3c] ;  /* 0x000e3c00010d7983 */ /* 0x001ee80000300800 */
[----:B------:R1:W3:Y:S04]  /*1aee0*/  @P0 LDG.E.U16 R63, desc[UR24][R36.64] ;  /* 0x00000018243f0981 */ /* 0x0002e8000c1e1500 */
[----:B------:R0:W-:Y:S01]  /*1aef0*/  STL [R1+0x5c0], R7 ;  /* 0x0005c00701007387 */ /* 0x0001e20000100800 */
[----:B-1----:R-:W-:-:S03]  /*1af00*/  @P0 IMAD.MOV.U32 R37, RZ, RZ, R7 ;  /* 0x000000ffff250224 */ /* 0x002fc600078e0007 */
[----:B0-----:R-:W3:Y:S01]  /*1af10*/  LDL.LU R7, [R1+0xe38] ;  /* 0x000e380001077983 */ /* 0x001ee20000300800 */
[----:B------:R-:W-:-:S03]  /*1af20*/  @P0 IMAD.MOV.U32 R36, RZ, RZ, R2 ;  /* 0x000000ffff240224 */ /* 0x000fc600078e0002 */
[----:B------:R-:W3:Y:S01]  /*1af30*/  LDL R2, [R1+0xba8] ;  /* 0x000ba80001027983 */ /* 0x000ee20000100800 */
[----:B------:R-:W-:Y:S02]  /*1af40*/  @!P3 IMAD.IADD R8, R8, 0x1, -R5 ;  /* 0x000000010808b824 */ /* 0x000fe400078e0a05 */
[----:B------:R-:W-:Y:S01]  /*1af50*/  @!P1 IMAD.MOV R34, RZ, RZ, -R34 ;  /* 0x000000ffff229224 */ /* 0x000fe200078e0a22 */
[C---:B------:R-:W-:Y:S02]  /*1af60*/  ISETP.GT.U32.AND P1, PT, R5.reuse, R9, PT ;  /* 0x000000090500720c */ /* 0x040fe40003f24070 */
[C---:B------:R-:W-:Y:S02]  /*1af70*/  ISETP.GT.U32.AND P2, PT, R5.reuse, R10, PT ;  /* 0x0000000a0500720c */ /* 0x040fe40003f44070 */
[----:B----4-:R-:W-:Y:S02]  /*1af80*/  ISETP.GT.U32.AND P4, PT, R5, R11, PT ;  /* 0x0000000b0500720c */ /* 0x010fe40003f84070 */
[----:B------:R-:W-:-:S02]  /*1af90*/  PRMT R62, RZ, 0x7610, R62 ;  /* 0x00007610ff3e7816 */ /* 0x000fc4000000003e */
[C---:B------:R-:W-:Y:S02]  /*1afa0*/  SEL R35, R38.reuse, R35, !P6 ;  /* 0x0000002326237207 */ /* 0x040fe40007000000 */
[----:B------:R-:W-:Y:S02]  /*1afb0*/  SEL R34, R38, R34, !P6 ;  /* 0x0000002226227207 */ /* 0x000fe40007000000 */
[----:B------:R0:W4:Y:S01]  /*1afc0*/  @P0 LDG.E.U16 R62, desc[UR24][R36.64] ;  /* 0x00000018243e0981 */ /* 0x000122000c1e1500 */
[--C-:B------:R-:W-:Y:S01]  /*1afd0*/  @!P1 IMAD.IADD R9, R9, 0x1, -R5.reuse ;  /* 0x0000000109099824 */ /* 0x100fe200078e0a05 */
[----:B------:R-:W-:Y:S01]  /*1afe0*/  ISETP.GE.AND P1, PT, R22, RZ, PT ;  /* 0x000000ff1600720c */ /* 0x000fe20003f26270 */
[--C-:B------:R-:W-:Y:S02]  /*1aff0*/  @!P2 IMAD.IADD R10, R10, 0x1, -R5.reuse ;  /* 0x000000010a0aa824 */ /* 0x100fe400078e0a05 */
[----:B------:R-:W-:Y:S02]  /*1b000*/  @!P4 IMAD.IADD R11, R11, 0x1, -R5 ;  /* 0x000000010b0bc824 */ /* 0x000fe400078e0a05 */
[----:B0-----:R-:W-:-:S02]  /*1b010*/  IMAD R37, R35, UR13, RZ ;  /* 0x0000000d23257c24 */ /* 0x001fc4000f8e02ff */
[----:B------:R-:W-:Y:S02]  /*1b020*/  IMAD R36, R34, UR13, RZ ;  /* 0x0000000d22247c24 */ /* 0x000fe4000f8e02ff */
[----:B------:R-:W-:Y:S01]  /*1b030*/  IMAD.MOV.U32 R35, RZ, RZ, R8 ;  /* 0x000000ffff237224 */ /* 0x000fe200078e0008 */
[CC--:B------:R-:W-:Y:S02]  /*1b040*/  LEA R8, P2, R37.reuse, R4.reuse, 0x1 ;  /* 0x0000000425087211 */ /* 0x0c0fe400078408ff */
[C---:B------:R-:W-:Y:S01]  /*1b050*/  LEA R22, P4, R36.reuse, R4, 0x1 ;  /* 0x0000000424167211 */ /* 0x040fe200078808ff */
[----:B------:R-:W-:Y:S01]  /*1b060*/  IMAD.MOV.U32 R34, RZ, RZ, R9 ;  /* 0x000000ffff227224 */ /* 0x000fe200078e0009 */
[----:B------:R-:W-:Y:S02]  /*1b070*/  PRMT R61, RZ, 0x7610, R61 ;  /* 0x00007610ff3d7816 */ /* 0x000fe4000000003d */
[-C--:B------:R-:W-:Y:S02]  /*1b080*/  LEA.HI.X.SX32 R37, R37, R3.reuse, 0x1, P2 ;  /* 0x0000000325257211 */ /* 0x080fe400010f0eff */
[----:B------:R-:W-:Y:S01]  /*1b090*/  LEA.HI.X.SX32 R9, R36, R3, 0x1, P4 ;  /* 0x0000000324097211 */ /* 0x000fe200020f0eff */
[----:B------:R-:W-:-:S05]  /*1b0a0*/  @P0 IMAD.MOV.U32 R36, RZ, RZ, R8 ;  /* 0x000000ffff240224 */ /* 0x000fca00078e0008 */
[----:B------:R0:W4:Y:S02]  /*1b0b0*/  @P0 LDG.E.U16 R61, desc[UR24][R36.64] ;  /* 0x00000018243d0981 */ /* 0x000124000c1e1500 */
[----:B0-----:R-:W-:Y:S01]  /*1b0c0*/  @P0 IMAD.MOV.U32 R36, RZ, RZ, R22 ;  /* 0x000000ffff240224 */ /* 0x001fe200078e0016 */
[----:B--2---:R-:W-:Y:S02]  /*1b0d0*/  ISETP.GE.AND P3, PT, R17, RZ, PT ;  /* 0x000000ff1100720c */ /* 0x004fe40003f66270 */
[----:B------:R-:W2:Y:S04]  /*1b0e0*/  LDL R17, [R1+0xbb8] ;  /* 0x000bb80001117983 */ /* 0x000ea80000100800 */
[----:B------:R0:W-:Y:S04]  /*1b0f0*/  STL [R1+0x5dc], R8 ;  /* 0x0005dc0801007387 */ /* 0x0001e80000100800 */
[----:B------:R-:W-:Y:S04]  /*1b100*/  STL [R1+0x5e4], R22 ;  /* 0x0005e41601007387 */ /* 0x000fe80000100800 */
[----:B------:R1:W-:Y:S04]  /*1b110*/  STL [R1+0x5d8], R37 ;  /* 0x0005d82501007387 */ /* 0x0003e80000100800 */
[----:B0-----:R-:W4:Y:S04]  /*1b120*/  LDL.LU R8, [R1+0xe34] ;  /* 0x000e340001087983 */ /* 0x001f280000300800 */
[----:B------:R0:W-:Y:S01]  /*1b130*/  STL [R1+0x5e0], R9 ;  /* 0x0005e00901007387 */ /* 0x0001e20000100800 */
[----:B-1----:R-:W-:-:S03]  /*1b140*/  @P0 IMAD.MOV.U32 R37, RZ, RZ, R9 ;  /* 0x000000ffff250224 */ /* 0x002fc600078e0009 */
[----:B0-----:R-:W4:Y:S04]  /*1b150*/  LDL.LU R9, [R1+0xe30] ;  /* 0x000e300001097983 */ /* 0x001f280000300800 */
[----:B------:R-:W4:Y:S01]  /*1b160*/  LDL R22, [R1+0xb9c] ;  /* 0x000b9c0001167983 */ /* 0x000f220000100800 */
[----:B------:R-:W-:Y:S01]  /*1b170*/  @!P3 IMAD.MOV R35, RZ, RZ, -R35 ;  /* 0x000000ffff23b224 */ /* 0x000fe200078e0a23 */
[C---:B------:R-:W-:Y:S01]  /*1b180*/  ISETP.GT.U32.AND P3, PT, R5.reuse, R10, PT ;  /* 0x0000000a0500720c */ /* 0x040fe20003f64070 */
[----:B------:R-:W-:Y:S01]  /*1b190*/  @!P1 IMAD.MOV R34, RZ, RZ, -R34 ;  /* 0x000000ffff229224 */ /* 0x000fe200078e0a22 */
[C---:B------:R-:W-:Y:S02]  /*1b1a0*/  ISETP.GT.U32.AND P1, PT, R5.reuse, R11, PT ;  /* 0x0000000b0500720c */ /* 0x040fe40003f24070 */
[----:B---3--:R-:W-:-:S02]  /*1b1b0*/  ISETP.GT.U32.AND P2, PT, R5, R16, PT ;  /* 0x000000100500720c */ /* 0x008fc40003f44070 */
[----:B------:R-:W-:Y:S02]  /*1b1c0*/  PRMT R60, RZ, 0x7610, R60 ;  /* 0x00007610ff3c7816 */ /* 0x000fe4000000003c */
[C---:B------:R-:W-:Y:S02]  /*1b1d0*/  SEL R35, R38.reuse, R35, !P6 ;  /* 0x0000002326237207 */ /* 0x040fe40007000000 */
[----:B------:R-:W-:Y:S02]  /*1b1e0*/  SEL R34, R38, R34, !P6 ;  /* 0x0000002226227207 */ /* 0x000fe40007000000 */
[----:B------:R0:W3:Y:S01]  /*1b1f0*/  @P0 LDG.E.U16 R60, desc[UR24][R36.64] ;  /* 0x00000018243c0981 */ /* 0x0000e2000c1e1500 */
[--C-:B------:R-:W-:Y:S02]  /*1b200*/  @!P3 IMAD.IADD R10, R10, 0x1, -R5.reuse ;  /* 0x000000010a0ab824 */ /* 0x100fe400078e0a05 */
[--C-:B------:R-:W-:Y:S02]  /*1b210*/  @!P1 IMAD.IADD R11, R11, 0x1, -R5.reuse ;  /* 0x000000010b0b9824 */ /* 0x100fe400078e0a05 */
[----:B------:R-:W-:-:S02]  /*1b220*/  @!P2 IMAD.IADD R16, R16, 0x1, -R5 ;  /* 0x000000011010a824 */ /* 0x000fc400078e0a05 */
[----:B0-----:R-:W-:Y:S02]  /*1b230*/  IMAD R37, R35, UR13, RZ ;  /* 0x0000000d23257c24 */ /* 0x001fe4000f8e02ff */
[----:B------:R-:W-:Y:S01]  /*1b240*/  IMAD R36, R34, UR13, RZ ;  /* 0x0000000d22247c24 */ /* 0x000fe2000f8e02ff */
[----:B------:R-:W-:Y:S02]  /*1b250*/  ISETP.GT.U32.AND P4, PT, R5, R7, PT ;  /* 0x000000070500720c */ /* 0x000fe40003f84070 */
[----:B------:R-:W-:Y:S02]  /*1b260*/  ISETP.GE.AND P3, PT, R2, RZ, PT ;  /* 0x000000ff0200720c */ /* 0x000fe40003f66270 */
[----:B------:R-:W3:Y:S01]  /*1b270*/  LDL R2, [R1+0xab4] ;  /* 0x000ab40001027983 */ /* 0x000ee20000100800 */
[----:B------:R-:W-:Y:S01]  /*1b280*/  IMAD.MOV.U32 R35, RZ, RZ, R10 ;  /* 0x000000ffff237224 */ /* 0x000fe200078e000a */
[----:B------:R-:W-:Y:S01]  /*1b290*/  LEA R10, P2, R37, R4, 0x1 ;  /* 0x00000004250a7211 */ /* 0x000fe200078408ff */
[----:B------:R-:W-:-:S06]  /*1b2a0*/  IMAD.MOV.U32 R34, RZ, RZ, R11 ;  /* 0x000000ffff227224 */ /* 0x000fcc00078e000b */
[----:B------:R-:W-:Y:S01]  /*1b2b0*/  @!P4 IMAD.IADD R7, R7, 0x1, -R5 ;  /* 0x000000010707c824 */ /* 0x000fe200078e0a05 */
[----:B------:R-:W-:Y:S02]  /*1b2c0*/  PRMT R59, RZ, 0x7610, R59 ;  /* 0x00007610ff3b7816 */ /* 0x000fe4000000003b */
[----:B------:R-:W-:Y:S01]  /*1b2d0*/  LEA.HI.X.SX32 R37, R37, R3, 0x1, P2 ;  /* 0x0000000325257211 */ /* 0x000fe200010f0eff */
[----:B------:R0:W-:Y:S01]  /*1b2e0*/  STL [R1+0x5fc], R10 ;  /* 0x0005fc0a01007387 */ /* 0x0001e20000100800 */
[----:B------:R-:W-:Y:S01]  /*1b2f0*/  @!P3 IMAD.MOV R35, RZ, RZ, -R35 ;  /* 0x000000ffff23b224 */ /* 0x000fe200078e0a23 */
[----:B------:R-:W-:-:S13]  /*1b300*/  ISETP.GT.U32.AND P3, PT, R5, R16, PT ;  /* 0x000000100500720c */ /* 0x000fda0003f64070 */
[----:B------:R-:W-:Y:S01]  /*1b310*/  @!P3 IMAD.IADD R16, R16, 0x1, -R5 ;  /* 0x000000011010b824 */ /* 0x000fe200078e0a05 */
[----:B--2---:R-:W-:Y:S02]  /*1b320*/  ISETP.GE.AND P1, PT, R17, RZ, PT ;  /* 0x000000ff1100720c */ /* 0x004fe40003f26270 */
[----:B------:R-:W-:-:S04]  /*1b330*/  LEA R17, P4, R36, R4, 0x1 ;  /* 0x0000000424117211 */ /* 0x000fc800078808ff */
[----:B------:R-:W-:Y:S01]  /*1b340*/  LEA.HI.X.SX32 R11, R36, R3, 0x1, P4 ;  /* 0x00000003240b7211 */ /* 0x000fe200020f0eff */
[----:B------:R-:W-:Y:S01]  /*1b350*/  @P0 IMAD.MOV.U32 R36, RZ, RZ, R10 ;  /* 0x000000ffff240224 */ /* 0x000fe200078e000a */
[----:B------:R-:W-:Y:S04]  /*1b360*/  STL [R1+0x604], R17 ;  /* 0x0006041101007387 */ /* 0x000fe80000100800 */
[----:B------:R1:W-:Y:S04]  /*1b370*/  STL [R1+0x5f8], R37 ;  /* 0x0005f82501007387 */ /* 0x0003e80000100800 */
[----:B0-----:R-:W2:Y:S04]  /*1b380*/  LDL.LU R10, [R1+0xe2c] ;  /* 0x000e2c00010a7983 */ /* 0x001ea80000300800 */
[----:B------:R1:W2:Y:S04]  /*1b390*/  @P0 LDG.E.U16 R59, desc[UR24][R36.64] ;  /* 0x00000018243b0981 */ /* 0x0002a8000c1e1500 */
[----:B------:R0:W-:Y:S01]  /*1b3a0*/  STL [R1+0x600], R11 ;  /* 0x0006000b01007387 */ /* 0x0001e20000100800 */
[----:B-1----:R-:W-:-:S03]  /*1b3b0*/  @P0 IMAD.MOV.U32 R37, RZ, RZ, R11 ;  /* 0x000000ffff250224 */ /* 0x002fc600078e000b */
[----:B0-----:R-:W2:Y:S01]  /*1b3c0*/  LDL.LU R11, [R1+0xe28] ;  /* 0x000e2800010b7983 */ /* 0x001ea20000300800 */
[----:B------:R-:W-:-:S03]  /*1b3d0*/  @P0 IMAD.MOV.U32 R36, RZ, RZ, R17 ;  /* 0x000000ffff240224 */ /* 0x000fc600078e0011 */
[----:B------:R-:W2:Y:S01]  /*1b3e0*/  LDL R17, [R1+0xa9c] ;  /* 0x000a9c0001117983 */ /* 0x000ea20000100800 */
[----:B----4-:R-:W-:-:S03]  /*1b3f0*/  ISETP.GE.AND P3, PT, R22, RZ, PT ;  /* 0x000000ff1600720c */ /* 0x010fc60003f66270 */
[----:B------:R-:W4:Y:S01]  /*1b400*/  LDL R22, [R1+0xab0] ;  /* 0x000ab00001167983 */ /* 0x000f220000100800 */
[----:B------:R-:W-:Y:S02]  /*1b410*/  PRMT R58, RZ, 0x7610, R58 ;  /* 0x00007610ff3a7816 */ /* 0x000fe4000000003a */
[C---:B------:R-:W-:Y:S01]  /*1b420*/  ISETP.GT.U32.AND P2, PT, R5.reuse, R9, PT ;  /* 0x000000090500720c */ /* 0x040fe20003f44070 */
[----:B------:R-:W-:Y:S01]  /*1b430*/  @!P1 IMAD.MOV R34, RZ, RZ, -R34 ;  /* 0x000000ffff229224 */ /* 0x000fe200078e0a22 */
[C---:B------:R-:W-:Y:S02]  /*1b440*/  ISETP.GT.U32.AND P1, PT, R5.reuse, R7, PT ;  /* 0x000000070500720c */ /* 0x040fe40003f24070 */
[----:B------:R0:W4:Y:S01]  /*1b450*/  @P0 LDG.E.U16 R58, desc[UR24][R36.64] ;  /* 0x00000018243a0981 */ /* 0x000122000c1e1500 */
[----:B------:R-:W-:Y:S02]  /*1b460*/  ISETP.GT.U32.AND P4, PT, R5, R8, PT ;  /* 0x000000080500720c */ /* 0x000fe40003f84070 */
[----:B0-----:R-:W-:-:S02]  /*1b470*/  SEL R36, R38, R35, !P6 ;  /* 0x0000002326247207 */ /* 0x001fc40007000000 */
[----:B------:R-:W-:-:S03]  /*1b480*/  SEL R35, R38, R34, !P6 ;  /* 0x0000002226237207 */ /* 0x000fc60007000000 */
[----:B------:R-:W-:Y:S02]  /*1b490*/  IMAD R36, R36, UR13, RZ ;  /* 0x0000000d24247c24 */ /* 0x000fe4000f8e02ff */
[--C-:B------:R-:W-:Y:S02]  /*1b4a0*/  @!P2 IMAD.IADD R9, R9, 0x1, -R5.reuse ;  /* 0x000000010909a824 */ /* 0x100fe400078e0a05 */
[----:B------:R-:W-:Y:S01]  /*1b4b0*/  IMAD R35, R35, UR13, RZ ;  /* 0x0000000d23237c24 */ /* 0x000fe2000f8e02ff */
[----:B------:R-:W-:Y:S01]  /*1b4c0*/  LEA R37, P2, R36, R4, 0x1 ;  /* 0x0000000424257211 */ /* 0x000fe200078408ff */
[--C-:B------:R-:W-:Y:S02]  /*1b4d0*/  @!P1 IMAD.IADD R7, R7, 0x1, -R5.reuse ;  /* 0x0000000107079824 */ /* 0x100fe400078e0a05 */
[----:B------:R-:W-:Y:S01]  /*1b4e0*/  @!P4 IMAD.IADD R8, R8, 0x1, -R5 ;  /* 0x000000010808c824 */ /* 0x000fe200078e0a05 */
[----:B------:R-:W-:Y:S01]  /*1b4f0*/  LEA.HI.X.SX32 R36, R36, R3, 0x1, P2 ;  /* 0x0000000324247211 */ /* 0x000fe200010f0eff */
[----:B------:R-:W-:Y:S01]  /*1b500*/  IMAD.MOV.U32 R34, RZ, RZ, R16 ;  /* 0x000000ffff227224 */ /* 0x000fe200078e0010 */
[----:B------:R0:W-:Y:S01]  /*1b510*/  STL [R1+0x61c], R37 ;  /* 0x00061c2501007387 */ /* 0x0001e20000100800 */
[----:B---3--:R-:W-:-:S02]  /*1b520*/  ISETP.GE.AND P1, PT, R2, RZ, PT ;  /* 0x000000ff0200720c */ /* 0x008fc40003f26270 */
[----:B------:R-:W-:Y:S01]  /*1b530*/  LEA R2, P4, R35, R4, 0x1 ;  /* 0x0000000423027211 */ /* 0x000fe200078808ff */
[----:B------:R-:W-:Y:S01]  /*1b540*/  @!P3 IMAD.MOV R34, RZ, RZ, -R34 ;  /* 0x000000ffff22b224 */ /* 0x000fe200078e0a22 */
[----:B0-----:R-:W-:-:S03]  /*1b550*/  @P0 LOP3.LUT R37, R37, R36, RZ, 0x3c, !PT ;  /* 0x0000002425250212 */ /* 0x001fc600078e3cff */
[----:B------:R-:W-:Y:S01]  /*1b560*/  STL [R1+0x624], R2 ;  /* 0x0006240201007387 */ /* 0x000fe20000100800 */
[----:B------:R-:W-:-:S03]  /*1b570*/  ISETP.GT.U32.AND P3, PT, R5, R9, PT ;  /* 0x000000090500720c */ /* 0x000fc60003f64070 */
[----:B------:R0:W-:Y:S01]  /*1b580*/  STL [R1+0x618], R36 ;  /* 0x0006182401007387 */ /* 0x0001e20000100800 */
[----:B------:R-:W-:Y:S02]  /*1b590*/  PRMT R57, RZ, 0x7610, R57 ;  /* 0x00007610ff397816 */ /* 0x000fe40000000039 */
[----:B------:R-:W-:Y:S02]  /*1b5a0*/  LEA.HI.X.SX32 R16, R35, R3, 0x1, P4 ;  /* 0x0000000323107211 */ /* 0x000fe400020f0eff */
[----:B0-----:R-:W-:-:S04]  /*1b5b0*/  @P0 LOP3.LUT R36, R37, R36, RZ, 0x3c, !PT ;  /* 0x0000002425240212 */ /* 0x001fc800078e3cff */
[----:B------:R-:W-:Y:S01]  /*1b5c0*/  @P0 LOP3.LUT R37, R37, R36, RZ, 0x3c, !PT ;  /* 0x0000002425250212 */ /* 0x000fe200078e3cff */
[----:B------:R0:W-:Y:S01]  /*1b5d0*/  STL [R1+0x620], R16 ;  /* 0x0006201001007387 */ /* 0x0001e20000100800 */
[----:B------:R-:W-:-:S03]  /*1b5e0*/  @!P1 IMAD.MOV R7, RZ, RZ, -R7 ;  /* 0x000000ffff079224 */ /* 0x000fc600078e0a07 */
[----:B------:R1:W3:Y:S01]  /*1b5f0*/  @P0 LDG.E.U16 R57, desc[UR24][R36.64] ;  /* 0x0000001824390981 */ /* 0x0002e2000c1e1500 */
[C---:B------:R-:W-:Y:S01]  /*1b600*/  SEL R34, R38.reuse, R34, !P6 ;  /* 0x0000002226227207 */ /* 0x040fe20007000000 */
[----:B------:R-:W-:Y:S01]  /*1b610*/  @!P3 IMAD.IADD R9, R9, 0x1, -R5 ;  /* 0x000000010909b824 */ /* 0x000fe200078e0a05 */
[----:B------:R-:W-:Y:S01]  /*1b620*/  SEL R7, R38, R7, !P6 ;  /* 0x0000000726077207 */ /* 0x000fe20007000000 */
[----:B-1----:R-:W-:Y:S02]  /*1b630*/  @P0 IMAD.MOV.U32 R37, RZ, RZ, R16 ;  /* 0x000000ffff250224 */ /* 0x002fe400078e0010 */
[----:B0-----:R-:W3:Y:S01]  /*1b640*/  LDL R16, [R1+0xabc] ;  /* 0x000abc0001107983 */ /* 0x001ee20000100800 */
[----:B------:R-:W-:Y:S02]  /*1b650*/  IMAD R34, R34, UR13, RZ ;  /* 0x0000000d22227c24 */ /* 0x000fe4000f8e02ff */
[----:B------:R-:W-:Y:S01]  /*1b660*/  IMAD R7, R7, UR13, RZ ;  /* 0x0000000d07077c24 */ /* 0x000fe2000f8e02ff */
[----:B------:R-:W-:Y:S01]  /*1b670*/  ISETP.GT.U32.AND P1, PT, R5, R8, PT ;  /* 0x000000080500720c */ /* 0x000fe20003f24070 */
[----:B------:R-:W-:Y:S01]  /*1b680*/  @P0 IMAD.MOV.U32 R36, RZ, RZ, R2 ;  /* 0x000000ffff240224 */ /* 0x000fe200078e0002 */
[----:B------:R-:W-:-:S11]  /*1b690*/  PRMT R55, RZ, 0x7610, R55 ;  /* 0x00007610ff377816 */ /* 0x000fd60000000037 */
[--C-:B------:R-:W-:Y:S01]  /*1b6a0*/  @!P1 IMAD.IADD R8, R8, 0x1, -R5.reuse ;  /* 0x0000000108089824 */ /* 0x100fe200078e0a05 */
[C---:B--2---:R-:W-:Y:S02]  /*1b6b0*/  ISETP.GT.U32.AND P4, PT, R5.reuse, R10, PT ;  /* 0x0000000a0500720c */ /* 0x044fe40003f84070 */
[----:B------:R-:W-:Y:S02]  /*1b6c0*/  ISETP.GT.U32.AND P2, PT, R5, R11, PT ;  /* 0x0000000b0500720c */ /* 0x000fe40003f44070 */
[----:B------:R-:W-:Y:S02]  /*1b6d0*/  ISETP.GE.AND P3, PT, R17, RZ, PT ;  /* 0x000000ff1100720c */ /* 0x000fe40003f66270 */
[----:B------:R-:W2:Y:S07]  /*1b6e0*/  LDL R17, [R1+0xa90] ;  /* 0x000a900001117983 */ /* 0x000eae0000100800 */
[----:B------:R-:W-:-:S02]  /*1b6f0*/  @!P4 IMAD.IADD R10, R10, 0x1, -R5 ;  /* 0x000000010a0ac824 */ /* 0x000fc400078e0a05 */
[----:B------:R-:W-:Y:S01]  /*1b700*/  @!P2 IMAD.IADD R11, R11, 0x1, -R5 ;  /* 0x000000010b0ba824 */ /* 0x000fe200078e0a05 */
[CC--:B------:R-:W-:Y:S02]  /*1b710*/  LEA R35, P2, R34.reuse, R4.reuse, 0x1 ;  /* 0x0000000422237211 */ /* 0x0c0fe400078408ff */
[----:B------:R-:W-:Y:S02]  /*1b720*/  LEA R2, P4, R7, R4, 0x1 ;  /* 0x0000000407027211 */ /* 0x000fe400078808ff */
[----:B------:R-:W-:Y:S01]  /*1b730*/  LEA.HI.X.SX32 R34, R34, R3, 0x1, P2 ;  /* 0x0000000322227211 */ /* 0x000fe200010f0eff */
[----:B------:R0:W-:Y:S04]  /*1b740*/  STL [R1+0x63c], R35 ;  /* 0x00063c2301007387 */ /* 0x0001e80000100800 */
[----:B------:R-:W-:Y:S01]  /*1b750*/  STL [R1+0x644], R2 ;  /* 0x0006440201007387 */ /* 0x000fe20000100800 */
[----:B0-----:R-:W-:-:S03]  /*1b760*/  @P0 LOP3.LUT R35, R35, R34, RZ, 0x3c, !PT ;  /* 0x0000002223230212 */ /* 0x001fc600078e3cff */
[----:B------:R0:W-:Y:S01]  /*1b770*/  STL [R1+0x638], R34 ;  /* 0x0006382201007387 */ /* 0x0001e20000100800 */
[----:B----4-:R-:W-:Y:S02]  /*1b780*/  ISETP.GE.AND P1, PT, R22, RZ, PT ;  /* 0x000000ff1600720c */ /* 0x010fe40003f26270 */
[----:B------:R-:W-:Y:S02]  /*1b790*/  LEA.HI.X.SX32 R22, R7, R3, 0x1, P4 ;  /* 0x0000000307167211 */ /* 0x000fe400020f0eff */
[----:B0-----:R-:W-:-:S04]  /*1b7a0*/  @P0 LOP3.LUT R34, R35, R34, RZ, 0x3c, !PT ;  /* 0x0000002223220212 */ /* 0x001fc800078e3cff */
[----:B------:R-:W-:Y:S01]  /*1b7b0*/  @P0 LOP3.LUT R35, R35, R34, RZ, 0x3c, !PT ;  /* 0x0000002223230212 */ /* 0x000fe200078e3cff */
[----:B------:R0:W-:Y:S04]  /*1b7c0*/  STL [R1+0x640], R22 ;  /* 0x0006401601007387 */ /* 0x0001e80000100800 */
[----:B------:R1:W4:Y:S04]  /*1b7d0*/  @P0 LDG.E.U16 R55, desc[UR24][R34.64] ;  /* 0x0000001822370981 */ /* 0x000328000c1e1500 */
[----:B------:R-:W4:Y:S01]  /*1b7e0*/  LDL R7, [R1+0xaac] ;  /* 0x000aac0001077983 */ /* 0x000f220000100800 */
[----:B-1----:R-:W-:-:S03]  /*1b7f0*/  @P0 IMAD.MOV.U32 R34, RZ, RZ, R2 ;  /* 0x000000ffff220224 */ /* 0x002fc600078e0002 */
[----:B------:R-:W4:Y:S01]  /*1b800*/  LDL R2, [R1+0xaa8] ;  /* 0x000aa80001027983 */ /* 0x000f220000100800 */
[----:B------:R-:W-:Y:S01]  /*1b810*/  @!P3 IMAD.MOV R9, RZ, RZ, -R9 ;  /* 0x000000ffff09b224 */ /* 0x000fe200078e0a09 */
[C---:B------:R-:W-:Y:S01]  /*1b820*/  ISETP.GT.U32.AND P3, PT, R5.reuse, R11, PT ;  /* 0x0000000b0500720c */ /* 0x040fe20003f64070 */
[----:B------:R-:W-:Y:S01]  /*1b830*/  @!P1 IMAD.MOV R8, RZ, RZ, -R8 ;  /* 0x000000ffff089224 */ /* 0x000fe200078e0a08 */
[C---:B------:R-:W-:Y:S02]  /*1b840*/  ISETP.GT.U32.AND P2, PT, R5.reuse, R13, PT ;  /* 0x0000000d0500720c */ /* 0x040fe40003f44070 */
[C---:B------:R-:W-:Y:S02]  /*1b850*/  ISETP.GT.U32.AND P4, PT, R5.reuse, R12, PT ;  /* 0x0000000c0500720c */ /* 0x040fe40003f84070 */
[----:B------:R-:W-:Y:S02]  /*1b860*/  ISETP.GT.U32.AND P1, PT, R5, R10, PT ;  /* 0x0000000a0500720c */ /* 0x000fe40003f24070 */
[----:B------:R-:W-:-:S02]  /*1b870*/  SEL R9, R38, R9, !P6 ;  /* 0x0000000926097207 */ /* 0x000fc40007000000 */
[----:B------:R-:W-:-:S03]  /*1b880*/  SEL R8, R38, R8, !P6 ;  /* 0x0000000826087207 */ /* 0x000fc60007000000 */
[----:B------:R-:W-:Y:S02]  /*1b890*/  IMAD R9, R9, UR13, RZ ;  /* 0x0000000d09097c24 */ /* 0x000fe4000f8e02ff */
[----:B------:R-:W-:Y:S02]  /*1b8a0*/  IMAD R8, R8, UR13, RZ ;  /* 0x0000000d08087c24 */ /* 0x000fe4000f8e02ff */
[--C-:B------:R-:W-:Y:S02]  /*1b8b0*/  @!P3 IMAD.IADD R11, R11, 0x1, -R5.reuse ;  /* 0x000000010b0bb824 */ /* 0x100fe400078e0a05 */
[----:B------:R-:W-:Y:S02]  /*1b8c0*/  @P0 IMAD.MOV.U32 R35, RZ, RZ, R22 ;  /* 0x000000ffff230224 */ /* 0x000fe400078e0016 */
[--C-:B------:R-:W-:Y:S02]  /*1b8d0*/  @!P2 IMAD.IADD R13, R13, 0x1, -R5.reuse ;  /* 0x000000010d0da824 */ /* 0x100fe400078e0a05 */
[----:B------:R-:W-:Y:S01]  /*1b8e0*/  @!P4 IMAD.IADD R12, R12, 0x1, -R5 ;  /* 0x000000010c0cc824 */ /* 0x000fe200078e0a05 */
[----:B---3--:R-:W-:-:S02]  /*1b8f0*/  ISETP.GE.AND P3, PT, R16, RZ, PT ;  /* 0x000000ff1000720c */ /* 0x008fc40003f66270 */
[CC--:B------:R-:W-:Y:S02]  /*1b900*/  LEA R16, P2, R9.reuse, R4.reuse, 0x1 ;  /* 0x0000000409107211 */ /* 0x0c0fe400078408ff */
[----:B0-----:R-:W-:Y:S01]  /*1b910*/  LEA R22, P4, R8, R4, 0x1 ;  /* 0x0000000408167211 */ /* 0x001fe200078808ff */
[----:B------:R-:W-:Y:S01]  /*1b920*/  @!P1 IMAD.IADD R10, R10, 0x1, -R5 ;  /* 0x000000010a0a9824 */ /* 0x000fe200078e0a05 */
[----:B------:R-:W-:Y:S02]  /*1b930*/  PRMT R53, RZ, 0x7610, R53 ;  /* 0x00007610ff357816 */ /* 0x000fe40000000035 */
[----:B------:R-:W-:Y:S01]  /*1b940*/  LEA.HI.X.SX32 R9, R9, R3, 0x1, P2 ;  /* 0x0000000309097211 */ /* 0x000fe200010f0eff */
[----:B------:R0:W-:Y:S04]  /*1b950*/  STL [R1+0x65c], R16 ;  /* 0x00065c1001007387 */ /* 0x0001e80000100800 */
[----:B------:R-:W-:Y:S04]  /*1b960*/  STL [R1+0x664], R22 ;  /* 0x0006641601007387 */ /* 0x000fe80000100800 */
[----:B------:R1:W-:Y:S01]  /*1b970*/  STL [R1+0x658], R9 ;  /* 0x0006580901007387 */ /* 0x0003e20000100800 */
[----:B------:R-:W-:Y:S01]  /*1b980*/  @!P3 IMAD.MOV R11, RZ, RZ, -R11 ;  /* 0x000000ffff0bb224 */ /* 0x000fe200078e0a0b */
[----:B------:R-:W-:-:S02]  /*1b990*/  ISETP.GT.U32.AND P3, PT, R5, R13, PT ;  /* 0x0000000d0500720c */ /* 0x000fc40003f64070 */
[----:B------:R-:W-:Y:S02]  /*1b9a0*/  ISETP.GT.U32.AND P2, PT, R5, R15, PT ;  /* 0x0000000f0500720c */ /* 0x000fe40003f44070 */
[----:B------:R-:W-:Y:S02]  /*1b9b0*/  SEL R11, R38, R11, !P6 ;  /* 0x0000000b260b7207 */ /* 0x000fe40007000000 */
[----:B------:R-:W-:-:S03]  /*1b9c0*/  PRMT R52, RZ, 0x7610, R52 ;  /* 0x00007610ff347816 */ /* 0x000fc60000000034 */
[----:B------:R-:W-:-:S04]  /*1b9d0*/  IMAD R11, R11, UR13, RZ ;  /* 0x0000000d0b0b7c24 */ /* 0x000fc8000f8e02ff */
[--C-:B------:R-:W-:Y:S02]  /*1b9e0*/  @!P3 IMAD.IADD R13, R13, 0x1, -R5.reuse ;  /* 0x000000010d0db824 */ /* 0x100fe400078e0a05 */
[----:B------:R-:W-:Y:S01]  /*1b9f0*/  @!P2 IMAD.IADD R15, R15, 0x1, -R5 ;  /* 0x000000010f0fa824 */ /* 0x000fe200078e0a05 */
[----:B------:R-:W-:Y:S02]  /*1ba00*/  PRMT R51, RZ, 0x7610, R51 ;  /* 0x00007610ff337816 */ /* 0x000fe40000000033 */
[----:B--2---:R-:W-:Y:S02]  /*1ba10*/  ISETP.GE.AND P1, PT, R17, RZ, PT ;  /* 0x000000ff1100720c */ /* 0x004fe40003f26270 */
[----:B------:R-:W-:Y:S01]  /*1ba20*/  LEA.HI.X.SX32 R17, R8, R3, 0x1, P4 ;  /* 0x0000000308117211 */ /* 0x000fe200020f0eff */
[----:B------:R-:W-:Y:S02]  /*1ba30*/  @P0 IMAD.MOV.U32 R8, RZ, RZ, R16 ;  /* 0x000000ffff080224 */ /* 0x000fe400078e0010 */
[----:B0-----:R-:W2:Y:S04]  /*1ba40*/  LDL.LU R16, [R1+0xe24] ;  /* 0x000e240001107983 */ /* 0x001ea80000300800 */
[----:B------:R1:W3:Y:S04]  /*1ba50*/  @P0 LDG.E.U16 R53, desc[UR24][R8.64] ;  /* 0x0000001808350981 */ /* 0x0002e8000c1e1500 */
[----:B------:R0:W-:Y:S01]  /*1ba60*/  STL [R1+0x660], R17 ;  /* 0x0006601101007387 */ /* 0x0001e20000100800 */
[----:B-1----:R-:W-:-:S03]  /*1ba70*/  @P0 IMAD.MOV.U32 R9, RZ, RZ, R17 ;  /* 0x000000ffff090224 */ /* 0x002fc600078e0011 */
[----:B0-----:R-:W3:Y:S01]  /*1ba80*/  LDL.LU R17, [R1+0xe20] ;  /* 0x000e200001117983 */ /* 0x001ee20000300800 */
[----:B------:R-:W-:-:S03]  /*1ba90*/  @P0 IMAD.MOV.U32 R8, RZ, RZ, R22 ;  /* 0x000000ffff080224 */ /* 0x000fc600078e0016 */
[----:B------:R-:W3:Y:S01]  /*1baa0*/  LDL R22, [R1+0xa94] ;  /* 0x000a940001167983 */ /* 0x000ee20000100800 */
[----:B------:R-:W-:Y:S01]  /*1bab0*/  @!P1 IMAD.MOV R10, RZ, RZ, -R10 ;  /* 0x000000ffff0a9224 */ /* 0x000fe200078e0a0a */
[C---:B------:R-:W-:Y:S02]  /*1bac0*/  ISETP.GT.U32.AND P1, PT, R5.reuse, R12, PT ;  /* 0x0000000c0500720c */ /* 0x040fe40003f24070 */
[----:B------:R-:W-:Y:S01]  /*1bad0*/  ISETP.GT.U32.AND P4, PT, R5, R14, PT ;  /* 0x0000000e0500720c */ /* 0x000fe20003f84070 */
[----:B------:R0:W3:Y:S01]  /*1bae0*/  @P0 LDG.E.U16 R52, desc[UR24][R8.64] ;  /* 0x0000001808340981 */ /* 0x0000e2000c1e1500 */
[----:B------:R-:W-:-:S05]  /*1baf0*/  SEL R10, R38, R10, !P6 ;  /* 0x0000000a260a7207 */ /* 0x000fca0007000000 */
[----:B------:R-:W-:-:S04]  /*1bb00*/  IMAD R10, R10, UR13, RZ ;  /* 0x0000000d0a0a7c24 */ /* 0x000fc8000f8e02ff */
[--C-:B------:R-:W-:Y:S01]  /*1bb10*/  @!P1 IMAD.IADD R12, R12, 0x1, -R5.reuse ;  /* 0x000000010c0c9824 */ /* 0x100fe200078e0a05 */
[-C--:B0-----:R-:W-:Y:S01]  /*1bb20*/  LEA R8, P2, R11, R4.reuse, 0x1 ;  /* 0x000000040b087211 */ /* 0x081fe200078408ff */
[----:B------:R-:W-:Y:S01]  /*1bb30*/  @!P4 IMAD.IADD R14, R14, 0x1, -R5 ;  /* 0x000000010e0ec824 */ /* 0x000fe200078e0a05 */
[----:B----4-:R-:W-:Y:S02]  /*1bb40*/  ISETP.GE.AND P3, PT, R7, RZ, PT ;  /* 0x000000ff0700720c */ /* 0x010fe40003f66270 */
[----:B------:R-:W4:Y:S01]  /*1bb50*/  LDL R7, [R1+0xa98] ;  /* 0x000a980001077983 */ /* 0x000f220000100800 */
[----:B------:R-:W-:Y:S02]  /*1bb60*/  LEA.HI.X.SX32 R9, R11, R3, 0x1, P2 ;  /* 0x000000030b097211 */ /* 0x000fe400010f0eff */
[----:B------:R-:W-:Y:S01]  /*1bb70*/  ISETP.GE.AND P1, PT, R2, RZ, PT ;  /* 0x000000ff0200720c */ /* 0x000fe20003f26270 */
[----:B------:R0:W-:Y:S01]  /*1bb80*/  STL [R1+0x67c], R8 ;  /* 0x00067c0801007387 */ /* 0x0001e20000100800 */
[----:B------:R-:W-:-:S03]  /*1bb90*/  LEA R2, P4, R10, R4, 0x1 ;  /* 0x000000040a027211 */ /* 0x000fc600078808ff */
[----:B------:R0:W4:Y:S01]  /*1bba0*/  @P0 LDG.E.U16 R51, desc[UR24][R8.64] ;  /* 0x0000001808330981 */ /* 0x000122000c1e1500 */
[----:B------:R-:W-:-:S03]  /*1bbb0*/  LEA.HI.X.SX32 R10, R10, R3, 0x1, P4 ;  /* 0x000000030a0a7211 */ /* 0x000fc600020f0eff */
[----:B------:R1:W-:Y:S04]  /*1bbc0*/  STL [R1+0x684], R2 ;  /* 0x0006840201007387 */ /* 0x0003e80000100800 */
[----:B------:R1:W-:Y:S01]  /*1bbd0*/  STL [R1+0x678], R9 ;  /* 0x0006780901007387 */ /* 0x0003e20000100800 */
[----:B0-----:R-:W-:-:S03]  /*1bbe0*/  @P0 IMAD.MOV.U32 R8, RZ, RZ, R2 ;  /* 0x000000ffff080224 */ /* 0x001fc600078e0002 */
[----:B------:R0:W-:Y:S04]  /*1bbf0*/  STL [R1+0x680], R10 ;  /* 0x0006800a01007387 */ /* 0x0001e80000100800 */
[----:B-1----:R-:W4:Y:S01]  /*1bc00*/  LDL R2, [R1+0xab8] ;  /* 0x000ab80001027983 */ /* 0x002f220000100800 */
[----:B------:R-:W-:Y:S01]  /*1bc10*/  @!P3 IMAD.MOV R13, RZ, RZ, -R13 ;  /* 0x000000ffff0db224 */ /* 0x000fe200078e0a0d */
[C---:B------:R-:W-:Y:S01]  /*1bc20*/  ISETP.GT.U32.AND P3, PT, R5.reuse, R15, PT ;  /* 0x0000000f0500720c */ /* 0x040fe20003f64070 */
[----:B------:R-:W-:Y:S01]  /*1bc30*/  @!P1 IMAD.MOV R12, RZ, RZ, -R12 ;  /* 0x000000ffff0c9224 */ /* 0x000fe200078e0a0c */
[----:B------:R-:W-:Y:S02]  /*1bc40*/  ISETP.GT.U32.AND P1, PT, R5, R14, PT ;  /* 0x0000000e0500720c */ /* 0x000fe40003f24070 */
[----:B------:R-:W-:-:S09]  /*1bc50*/  SEL R13, R38, R13, !P6 ;  /* 0x0000000d260d7207 */ /* 0x000fd20007000000 */
[--C-:B------:R-:W-:Y:S01]  /*1bc60*/  @!P3 IMAD.IADD R15, R15, 0x1, -R5.reuse ;  /* 0x000000010f0fb824 */ /* 0x100fe200078e0a05 */
[----:B------:R-:W-:Y:S01]  /*1bc70*/  SEL R12, R38, R12, !P6 ;  /* 0x0000000c260c7207 */ /* 0x000fe20007000000 */
[----:B------:R-:W-:Y:S01]  /*1bc80*/  @P0 IMAD.MOV.U32 R9, RZ, RZ, R10 ;  /* 0x000000ffff090224 */ /* 0x000fe200078e000a */
[----:B------:R-:W-:Y:S01]  /*1bc90*/  PRMT R50, RZ, 0x7610, R50 ;  /* 0x00007610ff327816 */ /* 0x000fe20000000032 */
[----:B------:R-:W-:Y:S02]  /*1bca0*/  IMAD R13, R13, UR13, RZ ;  /* 0x0000000d0d0d7c24 */ /* 0x000fe4000f8e02ff */
[----:B------:R-:W-:Y:S02]  /*1bcb0*/  IMAD R12, R12, UR13, RZ ;  /* 0x0000000d0c0c7c24 */ /* 0x000fe4000f8e02ff */
[----:B------:R-:W-:Y:S01]  /*1bcc0*/  @!P1 IMAD.IADD R14, R14, 0x1, -R5 ;  /* 0x000000010e0e9824 */ /* 0x000fe200078e0a05 */
[----:B------:R1:W4:Y:S01]  /*1bcd0*/  @P0 LDG.E.U16 R50, desc[UR24][R8.64] ;  /* 0x0000001808320981 */ /* 0x000322000c1e1500 */
[----:B------:R-:W-:-:S02]  /*1bce0*/  PRMT R49, RZ, 0x7610, R49 ;  /* 0x00007610ff317816 */ /* 0x000fc40000000031 */
[C---:B--2---:R-:W-:Y:S02]  /*1bcf0*/  ISETP.GT.U32.AND P4, PT, R5.reuse, R16, PT ;  /* 0x000000100500720c */ /* 0x044fe40003f84070 */
[----:B---3--:R-:W-:Y:S02]  /*1bd00*/  ISETP.GT.U32.AND P2, PT, R5, R17, PT ;  /* 0x000000110500720c */ /* 0x008fe40003f44070 */
[----:B------:R-:W-:Y:S02]  /*1bd10*/  ISETP.GE.AND P3, PT, R22, RZ, PT ;  /* 0x000000ff1600720c */ /* 0x000fe40003f66270 */
[----:B------:R-:W2:Y:S09]  /*1bd20*/  LDL R22, [R1+0xa8c] ;  /* 0x000a8c0001167983 */ /* 0x000eb20000100800 */
[----:B------:R-:W-:-:S02]  /*1bd30*/  @!P2 IMAD.IADD R17, R17, 0x1, -R5 ;  /* 0x000000011111a824 */ /* 0x000fc400078e0a05 */
[----:B------:R-:W-:-:S03]  /*1bd40*/  @!P3 IMAD.MOV R15, RZ, RZ, -R15 ;  /* 0x000000ffff0fb224 */ /* 0x000fc600078e0a0f */
[----:B------:R-:W-:Y:S01]  /*1bd50*/  ISETP.GT.U32.AND P3, PT, R5, R17, PT ;  /* 0x000000110500720c */ /* 0x000fe20003f64070 */
[--C-:B------:R-:W-:Y:S01]  /*1bd60*/  @!P4 IMAD.IADD R16, R16, 0x1, -R5.reuse ;  /* 0x000000011010c824 */ /* 0x100fe200078e0a05 */
[-C--:B-1----:R-:W-:Y:S02]  /*1bd70*/  LEA R8, P2, R13, R4.reuse, 0x1 ;  /* 0x000000040d087211 */ /* 0x082fe400078408ff */
[----:B----4-:R-:W-:Y:S02]  /*1bd80*/  ISETP.GE.AND P1, PT, R7, RZ, PT ;  /* 0x000000ff0700720c */ /* 0x010fe40003f26270 */
[C---:B------:R-:W-:Y:S02]  /*1bd90*/  LEA R7, P4, R12.reuse, R4, 0x1 ;  /* 0x000000040c077211 */ /* 0x040fe400078808ff */
[-C--:B------:R-:W-:Y:S02]  /*1bda0*/  LEA.HI.X.SX32 R9, R13, R3.reuse, 0x1, P2 ;  /* 0x000000030d097211 */ /* 0x080fe400010f0eff */
[----:B0-----:R-:W-:Y:S01]  /*1bdb0*/  LEA.HI.X.SX32 R10, R12, R3, 0x1, P4 ;  /* 0x000000030c0a7211 */ /* 0x001fe200020f0eff */
[----:B------:R0:W-:Y:S02]  /*1bdc0*/  STL [R1+0x69c], R8 ;  /* 0x00069c0801007387 */ /* 0x0001e40000100800 */
[----:B------:R-:W-:-:S02]  /*1bdd0*/  @!P3 IMAD.IADD R17, R17, 0x1, -R5 ;  /* 0x000000011111b824 */ /* 0x000fc400078e0a05 */
[----:B------:R1:W-:Y:S04]  /*1bde0*/  STL [R1+0x6a4], R7 ;  /* 0x0006a40701007387 */ /* 0x0003e80000100800 */
[----:B------:R3:W-:Y:S04]  /*1bdf0*/  STL [R1+0x698], R9 ;  /* 0x0006980901007387 */ /* 0x0007e80000100800 */
[----:B------:R4:W-:Y:S04]  /*1be00*/  STL [R1+0x6a0], R10 ;  /* 0x0006a00a01007387 */ /* 0x0009e80000100800 */
[----:B------:R0:W2:Y:S01]  /*1be10*/  @P0 LDG.E.U16 R49, desc[UR24][R8.64] ;  /* 0x0000001808310981 */ /* 0x0000a2000c1e1500 */
[----:B------:R-:W-:-:S03]  /*1be20*/  ISETP.GE.AND P3, PT, R2, RZ, PT ;  /* 0x000000ff0200720c */ /* 0x000fc60003f66270 */
[----:B------:R-:W2:Y:S04]  /*1be30*/  LDL R11, [R1+0xa88] ;  /* 0x000a8800010b7983 */ /* 0x000ea80000100800 */
[----:B------:R-:W2:Y:S01]  /*1be40*/  LDL R2, [R1+0xaa0] ;  /* 0x000aa00001027983 */ /* 0x000ea20000100800 */
[----:B0-----:R-:W-:-:S03]  /*1be50*/  @P0 IMAD.MOV.U32 R8, RZ, RZ, R7 ;  /* 0x000000ffff080224 */ /* 0x001fc600078e0007 */
[----:B-1----:R-:W2:Y:S01]  /*1be60*/  LDL R7, [R1+0xaa4] ;  /* 0x000aa40001077983 */ /* 0x002ea20000100800 */
[----:B------:R-:W-:Y:S01]  /*1be70*/  @!P1 IMAD.MOV R14, RZ, RZ, -R14 ;  /* 0x000000ffff0e9224 */ /* 0x000fe200078e0a0e */
[C---:B------:R-:W-:Y:S02]  /*1be80*/  ISETP.GT.U32.AND P1, PT, R5.reuse, R16, PT ;  /* 0x000000100500720c */ /* 0x040fe40003f24070 */
[C---:B------:R-:W-:Y:S02]  /*1be90*/  ISETP.GT.U32.AND P2, PT, R5.reuse, R18, PT ;  /* 0x000000120500720c */ /* 0x040fe40003f44070 */
[----:B------:R-:W-:Y:S02]  /*1bea0*/  ISETP.GT.U32.AND P4, PT, R5, R19, PT ;  /* 0x000000130500720c */ /* 0x000fe40003f84070 */
[C---:B------:R-:W-:Y:S02]  /*1beb0*/  SEL R15, R38.reuse, R15, !P6 ;  /* 0x0000000f260f7207 */ /* 0x040fe40007000000 */
[----:B------:R-:W-:Y:S01]  /*1bec0*/  SEL R14, R38, R14, !P6 ;  /* 0x0000000e260e7207 */ /* 0x000fe20007000000 */
[----:B---3--:R-:W-:Y:S01]  /*1bed0*/  @P0 IMAD.MOV.U32 R9, RZ, RZ, R10 ;  /* 0x000000ffff090224 */ /* 0x008fe200078e000a */
[----:B------:R-:W-:-:S03]  /*1bee0*/  PRMT R48, RZ, 0x7610, R48 ;  /* 0x00007610ff307816 */ /* 0x000fc60000000030 */
[--C-:B------:R-:W-:Y:S02]  /*1bef0*/  @!P1 IMAD.IADD R16, R16, 0x1, -R5.reuse ;  /* 0x0000000110109824 */ /* 0x100fe400078e0a05 */
[----:B------:R-:W-:Y:S01]  /*1bf00*/  IMAD R15, R15, UR13, RZ ;  /* 0x0000000d0f0f7c24 */ /* 0x000fe2000f8e02ff */
[----:B------:R0:W3:Y:S01]  /*1bf10*/  @P0 LDG.E.U16 R48, desc[UR24][R8.64] ;  /* 0x0000001808300981 */ /* 0x0000e2000c1e1500 */
[----:B------:R-:W-:Y:S02]  /*1bf20*/  IMAD R14, R14, UR13, RZ ;  /* 0x0000000d0e0e7c24 */ /* 0x000fe4000f8e02ff */
[--C-:B------:R-:W-:Y:S02]  /*1bf30*/  @!P2 IMAD.IADD R18, R18, 0x1, -R5.reuse ;  /* 0x000000011212a824 */ /* 0x100fe400078e0a05 */
[----:B------:R-:W-:Y:S02]  /*1bf40*/  @!P4 IMAD.IADD R19, R19, 0x1, -R5 ;  /* 0x000000011313c824 */ /* 0x000fe400078e0a05 */
[----:B------:R-:W-:Y:S01]  /*1bf50*/  @!P3 IMAD.MOV R17, RZ, RZ, -R17 ;  /* 0x000000ffff11b224 */ /* 0x000fe200078e0a11 */
[----:B----4-:R-:W-:-:S02]  /*1bf60*/  LEA R10, P3, R14, R4, 0x1 ;  /* 0x000000040e0a7211 */ /* 0x010fc400078608ff */
[C---:B0-----:R-:W-:Y:S02]  /*1bf70*/  LEA R8, P2, R15.reuse, R4, 0x1 ;  /* 0x000000040f087211 */ /* 0x041fe400078408ff */
[----:B------:R-:W-:Y:S02]  /*1bf80*/  PRMT R47, RZ, 0x7610, R47 ;  /* 0x00007610ff2f7816 */ /* 0x000fe4000000002f */
[----:B------:R-:W-:Y:S02]  /*1bf90*/  LEA.HI.X.SX32 R9, R15, R3, 0x1, P2 ;  /* 0x000000030f097211 */ /* 0x000fe400010f0eff */
[C---:B------:R-:W-:Y:S01]  /*1bfa0*/  ISETP.GT.U32.AND P2, PT, R5.reuse, R20, PT ;  /* 0x000000140500720c */ /* 0x040fe20003f44070 */
[----:B------:R0:W-:Y:S01]  /*1bfb0*/  STL [R1+0x6bc], R8 ;  /* 0x0006bc0801007387 */ /* 0x0001e20000100800 */
[----:B------:R-:W-:Y:S02]  /*1bfc0*/  ISETP.GT.U32.AND P4, PT, R5, R18, PT ;  /* 0x000000120500720c */ /* 0x000fe40003f84070 */
[----:B------:R-:W-:Y:S01]  /*1bfd0*/  SEL R17, R38, R17, !P6 ;  /* 0x0000001126117207 */ /* 0x000fe20007000000 */
[----:B------:R-:W-:Y:S01]  /*1bfe0*/  STL [R1+0x6c4], R10 ;  /* 0x0006c40a01007387 */ /* 0x000fe20000100800 */
[----:B------:R-:W-:-:S03]  /*1bff0*/  PRMT R46, RZ, 0x7610, R46 ;  /* 0x00007610ff2e7816 */ /* 0x000fc6000000002e */
[----:B------:R1:W-:Y:S01]  /*1c000*/  STL [R1+0x6b8], R9 ;  /* 0x0006b80901007387 */ /* 0x0003e20000100800 */
[----:B------:R-:W-:-:S03]  /*1c010*/  IMAD R17, R17, UR13, RZ ;  /* 0x0000000d11117c24 */ /* 0x000fc6000f8e02ff */
[----:B------:R0:W4:Y:S01]  /*1c020*/  @P0 LDG.E.U16 R47, desc[UR24][R8.64] ;  /* 0x00000018082f0981 */ /* 0x000122000c1e1500 */
[--C-:B------:R-:W-:Y:S02]  /*1c030*/  @!P2 IMAD.IADD R20, R20, 0x1, -R5.reuse ;  /* 0x000000011414a824 */ /* 0x100fe400078e0a05 */
[----:B0-----:R-:W-:Y:S02]  /*1c040*/  @P0 IMAD.MOV.U32 R8, RZ, RZ, R10 ;  /* 0x000000ffff080224 */ /* 0x001fe400078e000a */
[----:B------:R-:W-:Y:S01]  /*1c050*/  @!P4 IMAD.IADD R18, R18, 0x1, -R5 ;  /* 0x000000011212c824 */ /* 0x000fe200078e0a05 */
[----:B------:R-:W-:Y:S02]  /*1c060*/  PRMT R45, RZ, 0x7610, R45 ;  /* 0x00007610ff2d7816 */ /* 0x000fe4000000002d */
[----:B--2---:R-:W-:Y:S02]  /*1c070*/  ISETP.GE.AND P1, PT, R22, RZ, PT ;  /* 0x000000ff1600720c */ /* 0x004fe40003f26270 */
[----:B------:R-:W-:-:S02]  /*1c080*/  LEA.HI.X.SX32 R22, R14, R3, 0x1, P3 ;  /* 0x000000030e167211 */ /* 0x000fc400018f0eff */
[----:B------:R-:W-:-:S09]  /*1c090*/  ISETP.GT.U32.AND P3, PT, R5, R23, PT ;  /* 0x000000170500720c */ /* 0x000fd20003f64070 */
[----:B------:R-:W-:Y:S01]  /*1c0a0*/  @!P1 IMAD.MOV R16, RZ, RZ, -R16 ;  /* 0x000000ffff109224 */ /* 0x000fe200078e0a10 */
[----:B------:R-:W-:Y:S01]  /*1c0b0*/  ISETP.GT.U32.AND P1, PT, R5, R19, PT ;  /* 0x000000130500720c */ /* 0x000fe20003f24070 */
[----:B-1----:R-:W-:-:S03]  /*1c0c0*/  @P0 IMAD.MOV.U32 R9, RZ, RZ, R22 ;  /* 0x000000ffff090224 */ /* 0x002fc600078e0016 */
[----:B------:R-:W-:Y:S02]  /*1c0d0*/  SEL R16, R38, R16, !P6 ;  /* 0x0000001026107207 */ /* 0x000fe40007000000 */
[----:B------:R0:W2:Y:S03]  /*1c0e0*/  @P0 LDG.E.U16 R46, desc[UR24][R8.64] ;  /* 0x00000018082e0981 */ /* 0x0000a6000c1e1500 */
[----:B------:R-:W-:Y:S02]  /*1c0f0*/  IMAD R16, R16, UR13, RZ ;  /* 0x0000000d10107c24 */ /* 0x000fe4000f8e02ff */
[--C-:B------:R-:W-:Y:S02]  /*1c100*/  @!P3 IMAD.IADD R23, R23, 0x1, -R5.reuse ;  /* 0x000000011717b824 */ /* 0x100fe400078e0a05 */
[----:B------:R-:W-:Y:S01]  /*1c110*/  @!P1 IMAD.IADD R19, R19, 0x1, -R5 ;  /* 0x0000000113139824 */ /* 0x000fe200078e0a05 */
[C---:B0-----:R-:W-:Y:S01]  /*1c120*/  LEA R8, P2, R17.reuse, R4, 0x1 ;  /* 0x0000000411087211 */ /* 0x041fe200078408ff */
[----:B------:R0:W-:Y:S03]  /*1c130*/  STL [R1+0x6c0], R22 ;  /* 0x0006c01601007387 */ /* 0x0001e60000100800 */
[----:B------:R-:W-:-:S05]  /*1c140*/  LEA.HI.X.SX32 R9, R17, R3, 0x1, P2 ;  /* 0x0000000311097211 */ /* 0x000fca00010f0eff */
[----:B------:R1:W2:Y:S04]  /*1c150*/  @P0 LDG.E.U16 R45, desc[UR24][R8.64] ;  /* 0x00000018082d0981 */ /* 0x0002a8000c1e1500 */
[----:B0-----:R-:W2:Y:S01]  /*1c160*/  LDL.LU R22, [R1+0xe1c] ;  /* 0x000e1c0001167983 */ /* 0x001ea20000300800 */
[----:B------:R-:W-:Y:S02]  /*1c170*/  ISETP.GE.AND P1, PT, R2, RZ, PT ;  /* 0x000000ff0200720c */ /* 0x000fe40003f26270 */
[C---:B------:R-:W-:Y:S02]  /*1c180*/  LEA R2, P3, R16.reuse, R4, 0x1 ;  /* 0x0000000410027211 */ /* 0x040fe400078608ff */
[----:B------:R-:W-:Y:S02]  /*1c190*/  ISETP.GE.AND P4, PT, R7, RZ, PT ;  /* 0x000000ff0700720c */ /* 0x000fe40003f86270 */
[----:B------:R-:W2:Y:S01]  /*1c1a0*/  LDL R7, [R1+0xa84] ;  /* 0x000a840001077983 */ /* 0x000ea20000100800 */
[----:B------:R-:W-:-:S03]  /*1c1b0*/  LEA.HI.X.SX32 R10, R16, R3, 0x1, P3 ;  /* 0x00000003100a7211 */ /* 0x000fc600018f0eff */
[----:B------:R1:W-:Y:S01]  /*1c1c0*/  STL [R1+0x6dc], R8 ;  /* 0x0006dc0801007387 */ /* 0x0003e20000100800 */
[----:B------:R-:W-:-:S03]  /*1c1d0*/  ISETP.GE.AND P3, PT, R11, RZ, PT ;  /* 0x000000ff0b00720c */ /* 0x000fc60003f66270 */
[----:B------:R-:W-:Y:S04]  /*1c1e0*/  STL [R1+0x6d8], R9 ;  /* 0x0006d80901007387 */ /* 0x000fe80000100800 */
[----:B------:R0:W-:Y:S04]  /*1c1f0*/  STL [R1+0x6e4], R2 ;  /* 0x0006e40201007387 */ /* 0x0001e80000100800 */
[----:B------:R3:W-:Y:S04]  /*1c200*/  STL [R1+0x6e0], R10 ;  /* 0x0006e00a01007387 */ /* 0x0007e80000100800 */
[----:B------:R-:W4:Y:S01]  /*1c210*/  LDL R11, [R1+0xa80] ;  /* 0x000a8000010b7983 */ /* 0x000f220000100800 */
[----:B-1----:R-:W-:-:S03]  /*1c220*/  @P0 IMAD.MOV.U32 R8, RZ, RZ, R2 ;  /* 0x000000ffff080224 */ /* 0x002fc600078e0002 */
[----:B0-----:R-:W4:Y:S01]  /*1c230*/  LDL R2, [R1+0xa7c] ;  /* 0x000a7c0001027983 */ /* 0x001f220000100800 */
[----:B------:R-:W-:Y:S01]  /*1c240*/  @!P4 IMAD.MOV R18, RZ, RZ, -R18 ;  /* 0x000000ffff12c224 */ /* 0x000fe200078e0a12 */
[----:B------:R-:W-:-:S04]  /*1c250*/  ISETP.GT.U32.AND P4, PT, R5, R20, PT ;  /* 0x000000140500720c */ /* 0x000fc80003f84070 */
[----:B------:R-:W-:Y:S01]  /*1c260*/  SEL R18, R38, R18, !P6 ;  /* 0x0000001226127207 */ /* 0x000fe20007000000 */
[----:B------:R-:W-:Y:S01]  /*1c270*/  @!P1 IMAD.MOV R19, RZ, RZ, -R19 ;  /* 0x000000ffff139224 */ /* 0x000fe200078e0a13 */
[----:B------:R-:W-:-:S03]  /*1c280*/  ISETP.GT.U32.AND P1, PT, R5, R23, PT ;  /* 0x000000170500720c */ /* 0x000fc60003f24070 */
[----:B------:R-:W-:Y:S01]  /*1c290*/  IMAD R18, R18, UR13, RZ ;  /* 0x0000000d12127c24 */ /* 0x000fe2000f8e02ff */
[----:B------:R-:W-:-:S03]  /*1c2a0*/  PRMT R44, RZ, 0x7610, R44 ;  /* 0x00007610ff2c7816 */ /* 0x000fc6000000002c */
[----:B------:R-:W-:Y:S02]  /*1c2b0*/  @!P4 IMAD.IADD R20, R20, 0x1, -R5 ;  /* 0x000000011414c824 */ /* 0x000fe400078e0a05 */
[----:B------:R-:W-:Y:S01]  /*1c2c0*/  @P0 IMAD.MOV.U32 R9, RZ, RZ, R10 ;  /* 0x000000ffff090224 */ /* 0x000fe200078e000a */
[----:B---3--:R-:W-:Y:S01]  /*1c2d0*/  LEA R10, P4, R18, R4, 0x1 ;  /* 0x00000004120a7211 */ /* 0x008fe200078808ff */
[----:B------:R-:W-:Y:S01]  /*1c2e0*/  @!P3 IMAD.MOV R20, RZ, RZ, -R20 ;  /* 0x000000ffff14b224 */ /* 0x000fe200078e0a14 */
[----:B------:R-:W-:Y:S02]  /*1c2f0*/  ISETP.GT.U32.AND P3, PT, R5, R21, PT ;  /* 0x000000150500720c */ /* 0x000fe40003f64070 */
[C---:B------:R-:W-:Y:S01]  /*1c300*/  SEL R19, R38.reuse, R19, !P6 ;  /* 0x0000001326137207 */ /* 0x040fe20007000000 */
[----:B------:R0:W3:Y:S01]  /*1c310*/  @P0 LDG.E.U16 R44, desc[UR24][R8.64] ;  /* 0x00000018082c0981 */ /* 0x0000e2000c1e1500 */
[----:B------:R-:W-:Y:S02]  /*1c320*/  PRMT R43, RZ, 0x7610, R43 ;  /* 0x00007610ff2b7816 */ /* 0x000fe4000000002b */
[----:B------:R-:W-:Y:S01]  /*1c330*/  SEL R20, R38, R20, !P6 ;  /* 0x0000001426147207 */ /* 0x000fe20007000000 */
[----:B------:R-:W-:Y:S01]  /*1c340*/  IMAD R19, R19, UR13, RZ ;  /* 0x0000000d13137c24 */ /* 0x000fe2000f8e02ff */
[----:B0-----:R-:W-:Y:S01]  /*1c350*/  LEA.HI.X.SX32 R9, R18, R3, 0x1, P4 ;  /* 0x0000000312097211 */ /* 0x001fe200020f0eff */
[----:B------:R-:W-:-:S02]  /*1c360*/  @P0 IMAD.MOV.U32 R8, RZ, RZ, R10 ;  /* 0x000000ffff080224 */ /* 0x000fc400078e000a */
[----:B------:R-:W-:Y:S02]  /*1c370*/  IMAD R20, R20, UR13, RZ ;  /* 0x0000000d14147c24 */ /* 0x000fe4000f8e02ff */
[--C-:B------:R-:W-:Y:S01]  /*1c380*/  @!P1 IMAD.IADD R23, R23, 0x1, -R5.reuse ;  /* 0x0000000117179824 */ /* 0x100fe200078e0a05 */
[----:B------:R0:W3:Y:S01]  /*1c390*/  @P0 LDG.E.U16 R43, desc[UR24][R8.64] ;  /* 0x00000018082b0981 */ /* 0x0000e2000c1e1500 */
[----:B------:R-:W-:-:S03]  /*1c3a0*/  @!P3 IMAD.IADD R21, R21, 0x1, -R5 ;  /* 0x000000011515b824 */ /* 0x000fc600078e0a05 */
[----:B------:R-:W-:Y:S01]  /*1c3b0*/  STL [R1+0x6fc], R10 ;  /* 0x0006fc0a01007387 */ /* 0x000fe20000100800 */
[----:B0-----:R-:W-:-:S03]  /*1c3c0*/  LEA R8, P1, R19, R4, 0x1 ;  /* 0x0000000413087211 */ /* 0x001fc600078208ff */
[----:B------:R0:W-:Y:S01]  /*1c3d0*/  STL [R1+0x6f8], R9 ;  /* 0x0006f80901007387 */ /* 0x0001e20000100800 */
[----:B------:R-:W-:-:S03]  /*1c3e0*/  PRMT R42, RZ, 0x7610, R42 ;  /* 0x00007610ff2a7816 */ /* 0x000fc6000000002a */
[----:B------:R1:W-:Y:S01]  /*1c3f0*/  STL [R1+0x704], R8 ;  /* 0x0007040801007387 */ /* 0x0003e20000100800 */
[----:B0-----:R-:W-:-:S05]  /*1c400*/  LEA.HI.X.SX32 R9, R19, R3, 0x1, P1 ;  /* 0x0000000313097211 */ /* 0x001fca00008f0eff */
[----:B------:R1:W3:Y:S01]  /*1c410*/  @P0 LDG.E.U16 R42, desc[UR24][R8.64] ;  /* 0x00000018082a0981 */ /* 0x0002e2000c1e1500 */
[----:B--2---:R-:W-:Y:S02]  /*1c420*/  ISETP.GE.AND P4, PT, R7, RZ, PT ;  /* 0x000000ff0700720c */ /* 0x004fe40003f86270 */
[----:B------:R-:W-:-:S05]  /*1c430*/  LEA R7, P3, R20, R4, 0x1 ;  /* 0x0000000414077211 */ /* 0x000fca00078608ff */
[----:B------:R0:W-:Y:S01]  /*1c440*/  STL [R1+0x71c], R7 ;  /* 0x00071c0701007387 */ /* 0x0001e20000100800 */
[----:B------:R-:W-:-:S03]  /*1c450*/  LEA.HI.X.SX32 R10, R20, R3, 0x1, P3 ;  /* 0x00000003140a7211 */ /* 0x000fc600018f0eff */
[----:B------:R2:W-:Y:S01]  /*1c460*/  STL [R1+0x700], R9 ;  /* 0x0007000901007387 */ /* 0x0005e20000100800 */
[----:B-1----:R-:W-:Y:S01]  /*1c470*/  @P0 IMAD.MOV.U32 R8, RZ, RZ, R7 ;  /* 0x000000ffff080224 */ /* 0x002fe200078e0007 */
[----:B----4-:R-:W-:Y:S02]  /*1c480*/  ISETP.GE.AND P1, PT, R11, RZ, PT ;  /* 0x000000ff0b00720c */ /* 0x010fe40003f26270 */
[----:B------:R-:W4:Y:S04]  /*1c490*/  LDL R11, [R1+0xa78] ;  /* 0x000a7800010b7983 */ /* 0x000f280000100800 */
[----:B------:R1:W-:Y:S04]  /*1c4a0*/  STL [R1+0x718], R10 ;  /* 0x0007180a01007387 */ /* 0x0003e80000100800 */
[----:B0-----:R-:W3:Y:S01]  /*1c4b0*/  LDL R7, [R1+0xa74] ;  /* 0x000a740001077983 */ /* 0x001ee20000100800 */
[----:B------:R-:W-:Y:S01]  /*1c4c0*/  @!P4 IMAD.MOV R23, RZ, RZ, -R23 ;  /* 0x000000ffff17c224 */ /* 0x000fe200078e0a17 */
[----:B------:R-:W-:-:S02]  /*1c4d0*/  ISETP.GE.AND P4, PT, R2, RZ, PT ;  /* 0x000000ff0200720c */ /* 0x000fc40003f86270 */
[----:B------:R-:W3:Y:S01]  /*1c4e0*/  LDL R2, [R1+0xa70] ;  /* 0x000a700001027983 */ /* 0x000ee20000100800 */
[----:B------:R-:W-:-:S13]  /*1c4f0*/  ISETP.GT.U32.AND P2, PT, R5, R22, PT ;  /* 0x000000160500720c */ /* 0x000fda0003f44070 */
[----:B------:R-:W-:-:S05]  /*1c500*/  @!P2 IMAD.IADD R22, R22, 0x1, -R5 ;  /* 0x000000011616a824 */ /* 0x000fca00078e0a05 */
[C---:B------:R-:W-:Y:S02]  /*1c510*/  ISETP.GT.U32.AND P2, PT, R5.reuse, R22, PT ;  /* 0x000000160500720c */ /* 0x040fe40003f44070 */
[----:B------:R-:W-:-:S11]  /*1c520*/  ISETP.GT.U32.AND P3, PT, R5, R21, PT ;  /* 0x000000150500720c */ /* 0x000fd60003f64070 */
[----:B------:R-:W-:Y:S01]  /*1c530*/  @!P2 IMAD.IADD R22, R22, 0x1, -R5 ;  /* 0x000000011616a824 */ /* 0x000fe200078e0a05 */
[----:B------:R-:W-:Y:S02]  /*1c540*/  ISETP.GT.U32.AND P2, PT, R5, R24, PT ;  /* 0x000000180500720c */ /* 0x000fe40003f44070 */
[----:B------:R-:W-:Y:S01]  /*1c550*/  SEL R23, R38, R23, !P6 ;  /* 0x0000001726177207 */ /* 0x000fe20007000000 */
[----:B------:R-:W-:Y:S01]  /*1c560*/  @!P1 IMAD.MOV R22, RZ, RZ, -R22 ;  /* 0x000000ffff169224 */ /* 0x000fe200078e0a16 */
[----:B------:R-:W-:Y:S01]  /*1c570*/  PRMT R41, RZ, 0x7610, R41 ;  /* 0x00007610ff297816 */ /* 0x000fe20000000029 */
[----:B--2---:R-:W-:-:S08]  /*1c580*/  @P0 IMAD.MOV.U32 R9, RZ, RZ, R10 ;  /* 0x000000ffff090224 */ /* 0x004fd000078e000a */
[--C-:B------:R-:W-:Y:S01]  /*1c590*/  @!P2 IMAD.IADD R24, R24, 0x1, -R5.reuse ;  /* 0x000000011818a824 */ /* 0x100fe200078e0a05 */
[----:B------:R-:W-:Y:S01]  /*1c5a0*/  ISETP.GT.U32.AND P2, PT, R5, R25, PT ;  /* 0x000000190500720c */ /* 0x000fe20003f44070 */
[----:B------:R-:W-:Y:S02]  /*1c5b0*/  @!P3 IMAD.IADD R21, R21, 0x1, -R5 ;  /* 0x000000011515b824 */ /* 0x000fe400078e0a05 */
[----:B------:R-:W-:Y:S01]  /*1c5c0*/  IMAD R23, R23, UR13, RZ ;  /* 0x0000000d17177c24 */ /* 0x000fe2000f8e02ff */
[C---:B------:R-:W-:Y:S01]  /*1c5d0*/  ISETP.GT.U32.AND P1, PT, R5.reuse, R24, PT ;  /* 0x000000180500720c */ /* 0x040fe20003f24070 */
[----:B------:R0:W2:Y:S01]  /*1c5e0*/  @P0 LDG.E.U16 R41, desc[UR24][R8.64] ;  /* 0x0000001808290981 */ /* 0x0000a2000c1e1500 */
[----:B------:R-:W-:Y:S01]  /*1c5f0*/  SEL R22, R38, R22, !P6 ;  /* 0x0000001626167207 */ /* 0x000fe20007000000 */
[----:B------:R-:W-:Y:S01]  /*1c600*/  @!P4 IMAD.MOV R21, RZ, RZ, -R21 ;  /* 0x000000ffff15c224 */ /* 0x000fe200078e0a15 */
[----:B------:R-:W-:Y:S01]  /*1c610*/  ISETP.GT.U32.AND P3, PT, R5, R26, PT ;  /* 0x0000001a0500720c */ /* 0x000fe20003f64070 */
[----:B------:R-:W2:Y:S02]  /*1c620*/  LDCU UR13, c[0x0][0x3b0] ;  /* 0x00007600ff0d77ac */ /* 0x000ea40008000800 */
[----:B------:R-:W-:Y:S01]  /*1c630*/  IMAD R22, R22, UR4, RZ ;  /* 0x0000000416167c24 */ /* 0x000fe2000f8e02ff */
[-C--:B0-----:R-:W-:Y:S01]  /*1c640*/  LEA R8, P4, R23, R4.reuse, 0x1 ;  /* 0x0000000417087211 */ /* 0x081fe200078808ff */
[--C-:B------:R-:W-:Y:S01]  /*1c650*/  @!P2 IMAD.IADD R25, R25, 0x1, -R5.reuse ;  /* 0x000000011919a824 */ /* 0x100fe200078e0a05 */
[----:B------:R-:W0:Y:S02]  /*1c660*/  LDCU UR4, c[0x0][0x3b0] ;  /* 0x00007600ff0477ac */ /* 0x000e240008000800 */
[----:B------:R-:W-:Y:S01]  /*1c670*/  LEA.HI.X.SX32 R9, R23, R3, 0x1, P4 ;  /* 0x0000000317097211 */ /* 0x000fe200020f0eff */
[----:B------:R-:W-:Y:S01]  /*1c680*/  @!P1 IMAD.IADD R24, R24, 0x1, -R5 ;  /* 0x0000000118189824 */ /* 0x000fe200078e0a05 */
[----:B-1----:R-:W-:-:S02]  /*1c690*/  LEA R10, P1, R22, R4, 0x1 ;  /* 0x00000004160a7211 */ /* 0x002fc400078208ff */
[----:B------:R-:W-:Y:S02]  /*1c6a0*/  ISETP.GT.U32.AND P2, PT, R5, R25, PT ;  /* 0x000000190500720c */ /* 0x000fe40003f44070 */
[----:B------:R-:W-:Y:S02]  /*1c6b0*/  SEL R21, R38, R21, !P6 ;  /* 0x0000001526157207 */ /* 0x000fe40007000000 */
[----:B------:R-:W-:Y:S01]  /*1c6c0*/  PRMT R40, RZ, 0x7610, R40 ;  /* 0x00007610ff287816 */ /* 0x000fe20000000028 */
[----:B------:R-:W-:Y:S01]  /*1c6d0*/  @!P3 IMAD.IADD R26, R26, 0x1, -R5 ;  /* 0x000000011a1ab824 */ /* 0x000fe200078e0a05 */
[----:B------:R1:W-:Y:S01]  /*1c6e0*/  STL [R1+0x724], R8 ;  /* 0x0007240801007387 */ /* 0x0003e20000100800 */
[----:B------:R-:W-:Y:S01]  /*1c6f0*/  IMAD R21, R21, UR5, RZ ;  /* 0x0000000515157c24 */ /* 0x000fe2000f8e02ff */
[----:B------:R-:W0:Y:S01]  /*1c700*/  LDCU UR5, c[0x0][0x3b0] ;  /* 0x00007600ff0577ac */ /* 0x000e220008000800 */
[----:B------:R-:W-:Y:S01]  /*1c710*/  PRMT R39, RZ, 0x7610, R39 ;  /* 0x00007610ff277816 */ /* 0x000fe20000000027 */
[----:B------:R-:W-:Y:S01]  /*1c720*/  STL [R1+0x73c], R10 ;  /* 0x00073c0a01007387 */ /* 0x000fe20000100800 */
[----:B------:R-:W-:-:S03]  /*1c730*/  ISETP.GT.U32.AND P3, PT, R5, R26, PT ;  /* 0x0000001a0500720c */ /* 0x000fc60003f64070 */
[----:B------:R0:W-:Y:S01]  /*1c740*/  STL [R1+0x720], R9 ;  /* 0x0007200901007387 */ /* 0x0001e20000100800 */
[----:B------:R-:W-:-:S03]  /*1c750*/  @!P2 IMAD.IADD R25, R25, 0x1, -R5 ;  /* 0x000000011919a824 */ /* 0x000fc600078e0a05 */
[----:B------:R1:W2:Y:S01]  /*1c760*/  @P0 LDG.E.U16 R40, desc[UR24][R8.64] ;  /* 0x0000001808280981 */ /* 0x0002a2000c1e1500 */
[----:B------:R-:W-:-:S06]  /*1c770*/  PRMT R56, RZ, 0x7610, R56 ;  /* 0x00007610ff387816 */ /* 0x000fcc0000000038 */
[----:B------:R0:W2:Y:S01]  /*1c780*/  @P0 LDG.E.U16 R56, desc[UR24][R36.64] ;  /* 0x0000001824380981 */ /* 0x0000a2000c1e1500 */
[----:B-1----:R-:W-:Y:S02]  /*1c790*/  @P0 IMAD.MOV.U32 R8, RZ, RZ, R10 ;  /* 0x000000ffff080224 */ /* 0x002fe400078e000a */
[----:B------:R-:W-:Y:S01]  /*1c7a0*/  @!P3 IMAD.IADD R26, R26, 0x1, -R5 ;  /* 0x000000011a1ab824 */ /* 0x000fe200078e0a05 */
[----:B0-----:R-:W-:Y:S02]  /*1c7b0*/  PRMT R37, RZ, 0x7610, R37 ;  /* 0x00007610ff257816 */ /* 0x001fe40000000025 */
[----:B------:R-:W-:Y:S02]  /*1c7c0*/  PRMT R36, RZ, 0x7610, R36 ;  /* 0x00007610ff247816 */ /* 0x000fe40000000024 */
[----:B----4-:R-:W-:Y:S02]  /*1c7d0*/  ISETP.GE.AND P4, PT, R11, RZ, PT ;  /* 0x000000ff0b00720c */ /* 0x010fe40003f86270 */
[----:B------:R-:W-:-:S02]  /*1c7e0*/  LEA.HI.X.SX32 R11, R22, R3, 0x1, P1 ;  /* 0x00000003160b7211 */ /* 0x000fc400008f0eff */
[----:B---3--:R-:W-:-:S03]  /*1c7f0*/  ISETP.GE.AND P1, PT, R7, RZ, PT ;  /* 0x000000ff0700720c */ /* 0x008fc60003f26270 */
[----:B------:R-:W-:Y:S01]  /*1c800*/  @P0 IMAD.MOV.U32 R9, RZ, RZ, R11 ;  /* 0x000000ffff090224 */ /* 0x000fe200078e000b */
[----:B------:R0:W-:Y:S05]  /*1c810*/  STL [R1+0x738], R11 ;  /* 0x0007380b01007387 */ /* 0x0001ea0000100800 */
[----:B------:R-:W-:Y:S01]  /*1c820*/  @!P4 IMAD.MOV R24, RZ, RZ, -R24 ;  /* 0x000000ffff18c224 */ /* 0x000fe200078e0a18 */
[----:B------:R-:W-:Y:S01]  /*1c830*/  LEA R7, P4, R21, R4, 0x1 ;  /* 0x0000000415077211 */ /* 0x000fe200078808ff */
[----:B------:R-:W3:Y:S03]  /*1c840*/  LDL R10, [R1+0xa6c] ;  /* 0x000a6c00010a7983 */ /* 0x000ee60000100800 */
[----:B------:R-:W-:Y:S01]  /*1c850*/  SEL R24, R38, R24, !P6 ;  /* 0x0000001826187207 */ /* 0x000fe20007000000 */
[----:B------:R1:W4:Y:S01]  /*1c860*/  @P0 LDG.E.U16 R39, desc[UR24][R8.64] ;  /* 0x0000001808270981 */ /* 0x000322000c1e1500 */
[----:B------:R-:W-:-:S03]  /*1c870*/  @!P1 IMAD.MOV R25, RZ, RZ, -R25 ;  /* 0x000000ffff199224 */ /* 0x000fc600078e0a19 */
[----:B------:R-:W-:Y:S01]  /*1c880*/  IMAD R24, R24, UR4, RZ ;  /* 0x0000000418187c24 */ /* 0x000fe2000f8e02ff */
[----:B------:R-:W-:Y:S01]  /*1c890*/  STL [R1+0x744], R7 ;  /* 0x0007440701007387 */ /* 0x000fe20000100800 */
[----:B-1----:R-:W-:Y:S01]  /*1c8a0*/  LEA.HI.X.SX32 R8, R21, R3, 0x1, P4 ;  /* 0x0000000315087211 */ /* 0x002fe200020f0eff */
[----:B------:R-:W1:Y:S01]  /*1c8b0*/  LDCU UR4, c[0x0][0x3b0] ;  /* 0x00007600ff0477ac */ /* 0x000e620008000800 */
[----:B------:R-:W-:Y:S02]  /*1c8c0*/  ISETP.GT.U32.AND P4, PT, R5, R27, PT ;  /* 0x0000001b0500720c */ /* 0x000fe40003f84070 */
[----:B------:R-:W-:Y:S01]  /*1c8d0*/  SEL R25, R38, R25, !P6 ;  /* 0x0000001926197207 */ /* 0x000fe20007000000 */
[----:B------:R0:W-:Y:S01]  /*1c8e0*/  STL [R1+0x740], R8 ;  /* 0x0007400801007387 */ /* 0x0001e20000100800 */
[----:B------:R-:W-:-:S03]  /*1c8f0*/  @P0 IMAD.MOV.U32 R9, RZ, RZ, R8 ;  /* 0x000000ffff090224 */ /* 0x000fc600078e0008 */
[----:B------:R-:W-:Y:S01]  /*1c900*/  IMAD R25, R25, UR5, RZ ;  /* 0x0000000519197c24 */ /* 0x000fe2000f8e02ff */
[----:B0-----:R-:W2:Y:S01]  /*1c910*/  LDL R11, [R1+0xa68] ;  /* 0x000a6800010b7983 */ /* 0x001ea20000100800 */
[----:B------:R-:W-:Y:S01]  /*1c920*/  ISETP.GE.AND P2, PT, R2, RZ, PT ;  /* 0x000000ff0200720c */ /* 0x000fe20003f46270 */
[----:B------:R-:W0:Y:S01]  /*1c930*/  LDCU UR5, c[0x0][0x3b0] ;  /* 0x00007600ff0577ac */ /* 0x000e220008000800 */
[----:B------:R-:W-:Y:S01]  /*1c940*/  @P0 IMAD.MOV.U32 R8, RZ, RZ, R7 ;  /* 0x000000ffff080224 */ /* 0x000fe200078e0007 */
[----:B------:R-:W-:Y:S01]  /*1c950*/  LEA R7, P3, R24, R4, 0x1 ;  /* 0x0000000418077211 */ /* 0x000fe200078608ff */
[----:B------:R-:W-:-:S03]  /*1c960*/  @!P4 IMAD.IADD R27, R27, 0x1, -R5 ;  /* 0x000000011b1bc824 */ /* 0x000fc600078e0a05 */
[----:B------:R1:W4:Y:S01]  /*1c970*/  @P0 LDG.E.U16 R37, desc[UR24][R8.64] ;  /* 0x0000001808250981 */ /* 0x000322000c1e1500 */
[----:B------:R-:W-:-:S03]  /*1c980*/  LEA R2, P4, R25, R4, 0x1 ;  /* 0x0000000419027211 */ /* 0x000fc600078808ff */
[----:B------:R-:W-:Y:S01]  /*1c990*/  STL [R1+0x75c], R7 ;  /* 0x00075c0701007387 */ /* 0x000fe20000100800 */
[----:B-1----:R-:W-:-:S05]  /*1c9a0*/  LEA.HI.X.SX32 R8, R24, R3, 0x1, P3 ;  /* 0x0000000318087211 */ /* 0x002fca00018f0eff */
[----:B------:R1:W-:Y:S01]  /*1c9b0*/  STL [R1+0x758], R8 ;  /* 0x0007580801007387 */ /* 0x0003e20000100800 */
[----:B------:R-:W-:-:S03]  /*1c9c0*/  @P0 IMAD.MOV.U32 R9, RZ, RZ, R8 ;  /* 0x000000ffff090224 */ /* 0x000fc600078e0008 */
[----:B------:R0:W-:Y:S01]  /*1c9d0*/  STL [R1+0x764], R2 ;  /* 0x0007640201007387 */ /* 0x0001e20000100800 */
[----:B-1----:R-:W-:Y:S01]  /*1c9e0*/  @P0 IMAD.MOV.U32 R8, RZ, RZ, R7 ;  /* 0x000000ffff080224 */ /* 0x002fe200078e0007 */
[----:B------:R-:W-:-:S04]  /*1c9f0*/  LEA.HI.X.SX32 R7, R25, R3, 0x1, P4 ;  /* 0x0000000319077211 */ /* 0x000fc800020f0eff */
[----:B------:R1:W4:Y:S04]  /*1ca00*/  @P0 LDG.E.U16 R36, desc[UR24][R8.64] ;  /* 0x0000001808240981 */ /* 0x000328000c1e1500 */
[----:B------:R0:W-:Y:S01]  /*1ca10*/  STL [R1+0x760], R7 ;  /* 0x0007600701007387 */ /* 0x0001e20000100800 */
[----:B-1----:R-:W-:-:S03]  /*1ca20*/  @P0 IMAD.MOV.U32 R8, RZ, RZ, R2 ;  /* 0x000000ffff080224 */ /* 0x002fc600078e0002 */
[----:B0-----:R-:W4:Y:S01]  /*1ca30*/  LDL R2, [R1+0xa64] ;  /* 0x000a640001027983 */ /* 0x001f220000100800 */
[C---:B------:R-:W-:Y:S01]  /*1ca40*/  ISETP.GT.U32.AND P1, PT, R5.reuse, R28, PT ;  /* 0x0000001c0500720c */ /* 0x040fe20003f24070 */
[----:B------:R-:W-:Y:S01]  /*1ca50*/  @!P2 IMAD.MOV R26, RZ, RZ, -R26 ;  /* 0x000000ffff1aa224 */ /* 0x000fe200078e0a1a */
[C---:B------:R-:W-:Y:S02]  /*1ca60*/  ISETP.GT.U32.AND P2, PT, R5.reuse, R27, PT ;  /* 0x0000001b0500720c */ /* 0x040fe40003f44070 */
[----:B------:R-:W-:Y:S02]  /*1ca70*/  ISETP.GT.U32.AND P3, PT, R5, R29, PT ;  /* 0x0000001d0500720c */ /* 0x000fe40003f64070 */
[----:B------:R-:W-:-:S07]  /*1ca80*/  SEL R26, R38, R26, !P6 ;  /* 0x0000001a261a7207 */ /* 0x000fce0007000000 */
[----:B------:R-:W-:Y:S02]  /*1ca90*/  @!P1 IMAD.IADD R28, R28, 0x1, -R5 ;  /* 0x000000011c1c9824 */ /* 0x000fe400078e0a05 */
[----:B------:R-:W-:Y:S01]  /*1caa0*/  IMAD R26, R26, UR8, RZ ;  /* 0x000000081a1a7c24 */ /* 0x000fe2000f8e02ff */
[----:B------:R-:W-:Y:S01]  /*1cab0*/  PRMT R54, RZ, 0x7610, R54 ;  /* 0x00007610ff367816 */ /* 0x000fe20000000036 */
[----:B------:R-:W-:Y:S01]  /*1cac0*/  @P0 IMAD.MOV.U32 R9, RZ, RZ, R7 ;  /* 0x000000ffff090224 */ /* 0x000fe200078e0007 */
[----:B------:R-:W0:Y:S01]  /*1cad0*/  LDCU UR8, c[0x0][0x3b0] ;  /* 0x00007600ff0877ac */ /* 0x000e220008000800 */
[--C-:B------:R-:W-:Y:S01]  /*1cae0*/  @!P2 IMAD.IADD R27, R27, 0x1, -R5.reuse ;  /* 0x000000011b1ba824 */ /* 0x100fe200078e0a05 */
[----:B------:R-:W-:Y:S01]  /*1caf0*/  LEA R7, P4, R26, R4, 0x1 ;  /* 0x000000041a077211 */ /* 0x000fe200078808ff */
[----:B------:R-:W-:Y:S01]  /*1cb00*/  @!P3 IMAD.IADD R29, R29, 0x1, -R5 ;  /* 0x000000011d1db824 */ /* 0x000fe200078e0a05 */
[----:B------:R-:W-:Y:S01]  /*1cb10*/  ISETP.GT.U32.AND P3, PT, R5, R28, PT ;  /* 0x0000001c0500720c */ /* 0x000fe20003f64070 */
[----:B------:R1:W4:Y:S02]  /*1cb20*/  @P0 LDG.E.U16 R54, desc[UR24][R34.64] ;  /* 0x0000001822360981 */ /* 0x000324000c1e1500 */
[----:B-1----:R-:W-:-:S02]  /*1cb30*/  PRMT R35, RZ, 0x7610, R35 ;  /* 0x00007610ff237816 */ /* 0x002fc40000000023 */
[----:B------:R1:W-:Y:S08]  /*1cb40*/  STL [R1+0x77c], R7 ;  /* 0x00077c0701007387 */ /* 0x0003f00000100800 */
[----:B------:R-:W-:Y:S01]  /*1cb50*/  @!P3 IMAD.IADD R28, R28, 0x1, -R5 ;  /* 0x000000011c1cb824 */ /* 0x000fe200078e0a05 */
[----:B------:R0:W4:Y:S01]  /*1cb60*/  @P0 LDG.E.U16 R35, desc[UR24][R8.64] ;  /* 0x0000001808230981 */ /* 0x000122000c1e1500 */
[----:B------:R-:W-:Y:S01]  /*1cb70*/  PRMT R34, RZ, 0x7610, R34 ;  /* 0x00007610ff227816 */ /* 0x000fe20000000022 */
[----:B0-----:R-:W-:Y:S01]  /*1cb80*/  @P0 IMAD.MOV.U32 R8, RZ, RZ, R7 ;  /* 0x000000ffff080224 */ /* 0x001fe200078e0007 */
[----:B---3--:R-:W-:-:S02]  /*1cb90*/  ISETP.GE.AND P1, PT, R10, RZ, PT ;  /* 0x000000ff0a00720c */ /* 0x008fc40003f26270 */
[----:B------:R-:W-:-:S11]  /*1cba0*/  LEA.HI.X.SX32 R10, R26, R3, 0x1, P4 ;  /* 0x000000031a0a7211 */ /* 0x000fd600020f0eff */
[----:B------:R-:W-:Y:S01]  /*1cbb0*/  @!P1 IMAD.MOV R27, RZ, RZ, -R27 ;  /* 0x000000ffff1b9224 */ /* 0x000fe200078e0a1b */
[----:B------:R-:W-:-:S04]  /*1cbc0*/  ISETP.GT.U32.AND P1, PT, R5, R32, PT ;  /* 0x000000200500720c */ /* 0x000fc80003f24070 */
[----:B------:R-:W-:Y:S02]  /*1cbd0*/  SEL R27, R38, R27, !P6 ;  /* 0x0000001b261b7207 */ /* 0x000fe40007000000 */
[----:B--2---:R-:W-:-:S03]  /*1cbe0*/  ISETP.GE.AND P4, PT, R11, RZ, PT ;  /* 0x000000ff0b00720c */ /* 0x004fc60003f86270 */
[----:B-1----:R-:W-:-:S04]  /*1cbf0*/  IMAD R7, R27, UR4, RZ ;  /* 0x000000041b077c24 */ /* 0x002fc8000f8e02ff */
[----:B------:R-:W-:Y:S02]  /*1cc00*/  @!P1 IMAD.IADD R32, R32, 0x1, -R5 ;  /* 0x0000000120209824 */ /* 0x000fe400078e0a05 */
[----:B------:R-:W-:Y:S01]  /*1cc10*/  @P0 IMAD.MOV.U32 R9, RZ, RZ, R10 ;  /* 0x000000ffff090224 */ /* 0x000fe200078e000a */
[----:B------:R0:W-:Y:S03]  /*1cc20*/  STL [R1+0x778], R10 ;  /* 0x0007780a01007387 */ /* 0x0001e60000100800 */
[----:B------:R-:W-:Y:S01]  /*1cc30*/  @!P4 IMAD.MOV R28, RZ, RZ, -R28 ;  /* 0x000000ffff1cc224 */ /* 0x000fe200078e0a1c */
[----:B------:R-:W2:Y:S01]  /*1cc40*/  LDL R11, [R1+0xa58] ;  /* 0x000a5800010b7983 */ /* 0x000ea20000100800 */
[----:B------:R-:W-:Y:S01]  /*1cc50*/  ISETP.GT.U32.AND P3, PT, R5, R31, PT ;  /* 0x0000001f0500720c */ /* 0x000fe20003f64070 */
[----:B------:R-:W1:Y:S02]  /*1cc60*/  LDCU UR4, c[0x0][0x3b0] ;  /* 0x00007600ff0477ac */ /* 0x000e640008000800 */
[----:B0-----:R-:W3:Y:S04]  /*1cc70*/  LDL R10, [R1+0xa5c] ;  /* 0x000a5c00010a7983 */ /* 0x001ee80000100800 */
[----:B------:R0:W2:Y:S01]  /*1cc80*/  @P0 LDG.E.U16 R34, desc[UR24][R8.64] ;  /* 0x0000001808220981 */ /* 0x0000a2000c1e1500 */
[----:B----4-:R-:W-:-:S02]  /*1cc90*/  ISETP.GE.AND P1, PT, R2, RZ, PT ;  /* 0x000000ff0200720c */ /* 0x010fc40003f26270 */
[----:B------:R-:W-:-:S04]  /*1cca0*/  LEA R2, P4, R7, R4, 0x1 ;  /* 0x0000000407027211 */ /* 0x000fc800078808ff */
[----:B0-----:R-:W-:Y:S01]  /*1ccb0*/  LEA.HI.X.SX32 R8, R7, R3, 0x1, P4 ;  /* 0x0000000307087211 */ /* 0x001fe200020f0eff */
[----:B------:R-:W-:Y:S04]  /*1ccc0*/  STL [R1+0x784], R2 ;  /* 0x0007840201007387 */ /* 0x000fe80000100800 */
[----:B------:R-:W4:Y:S01]  /*1ccd0*/  LDL R7, [R1+0xa60] ;  /* 0x000a600001077983 */ /* 0x000f220000100800 */
[----:B------:R-:W-:Y:S01]  /*1cce0*/  ISETP.GT.U32.AND P2, PT, R5, R29, PT ;  /* 0x0000001d0500720c */ /* 0x000fe20003f44070 */
[----:B------:R-:W-:Y:S01]  /*1ccf0*/  @!P3 IMAD.IADD R31, R31, 0x1, -R5 ;  /* 0x000000011f1fb824 */ /* 0x000fe200078e0a05 */
[----:B------:R-:W-:Y:S02]  /*1cd00*/  ISETP.GT.U32.AND P3, PT, R5, R32, PT ;  /* 0x000000200500720c */ /* 0x000fe40003f64070 */
[----:B------:R-:W-:Y:S01]  /*1cd10*/  SEL R28, R38, R28, !P6 ;  /* 0x0000001c261c7207 */ /* 0x000fe20007000000 */
[----:B------:R0:W-:Y:S01]  /*1cd20*/  STL [R1+0x780], R8 ;  /* 0x0007800801007387 */ /* 0x0001e20000100800 */
[----:B------:R-:W-:-:S03]  /*1cd30*/  @P0 IMAD.MOV.U32 R9, RZ, RZ, R8 ;  /* 0x000000ffff090224 */ /* 0x000fc600078e0008 */
[----:B------:R-:W-:-:S04]  /*1cd40*/  IMAD R28, R28, UR5, RZ ;  /* 0x000000051c1c7c24 */ /* 0x000fc8000f8e02ff */
[----:B------:R-:W-:Y:S01]  /*1cd50*/  @!P2 IMAD.IADD R29, R29, 0x1, -R5 ;  /* 0x000000011d1da824 */ /* 0x000fe200078e0a05 */
[C---:B------:R-:W-:Y:S01]  /*1cd60*/  ISETP.GT.U32.AND P4, PT, R5.reuse, R31, PT ;  /* 0x0000001f0500720c */ /* 0x040fe20003f84070 */
[----:B0-----:R-:W-:Y:S01]  /*1cd70*/  @P0 IMAD.MOV.U32 R8, RZ, RZ, R2 ;  /* 0x000000ffff080224 */ /* 0x001fe200078e0002 */
[----:B------:R-:W-:Y:S01]  /*1cd80*/  PRMT R27, RZ, 0x7610, R27 ;  /* 0x00007610ff1b7816 */ /* 0x000fe2000000001b */
[----:B------:R-:W-:Y:S01]  /*1cd90*/  @!P1 IMAD.MOV R29, RZ, RZ, -R29 ;  /* 0x000000ffff1d9224 */ /* 0x000fe200078e0a1d */
[----:B------:R-:W-:Y:S01]  /*1cda0*/  LEA R2, P1, R28, R4, 0x1 ;  /* 0x000000041c027211 */ /* 0x000fe200078208ff */
[--C-:B------:R-:W-:Y:S01]  /*1cdb0*/  @!P3 IMAD.IADD R32, R32, 0x1, -R5.reuse ;  /* 0x000000012020b824 */ /* 0x100fe200078e0a05 */
[----:B------:R-:W-:Y:S01]  /*1cdc0*/  ISETP.GT.U32.AND P2, PT, R5, R30, PT ;  /* 0x0000001e0500720c */ /* 0x000fe20003f44070 */
[----:B------:R-:W0:Y:S01]  /*1cdd0*/  LDCU UR5, c[0x0][0x3b0] ;  /* 0x00007600ff0577ac */ /* 0x000e220008000800 */
[----:B------:R0:W2:Y:S04]  /*1cde0*/  @P0 LDG.E.U16 R27, desc[UR24][R8.64] ;  /* 0x00000018081b0981 */ /* 0x0000a8000c1e1500 */
[----:B------:R0:W-:Y:S07]  /*1cdf0*/  STL [R1+0x79c], R2 ;  /* 0x00079c0201007387 */ /* 0x0001ee0000100800 */
[----:B------:R-:W-:Y:S01]  /*1ce00*/  @!P2 IMAD.IADD R30, R30, 0x1, -R5 ;  /* 0x000000011e1ea824 */ /* 0x000fe200078e0a05 */
[----:B----4-:R-:W-:-:S02]  /*1ce10*/  ISETP.GE.AND P3, PT, R7, RZ, PT ;  /* 0x000000ff0700720c */ /* 0x010fc40003f66270 */
[----:B------:R-:W-:-:S05]  /*1ce20*/  LEA.HI.X.SX32 R7, R28, R3, 0x1, P1 ;  /* 0x000000031c077211 */ /* 0x000fca00008f0eff */
[----:B------:R4:W-:Y:S04]  /*1ce30*/  STL [R1+0x798], R7 ;  /* 0x0007980701007387 */ /* 0x0009e80000100800 */
[----:B------:R-:W4:Y:S01]  /*1ce40*/  LDL R28, [R1+0xa54] ;  /* 0x000a5400011c7983 */ /* 0x000f220000100800 */
[----:B------:R-:W-:Y:S02]  /*1ce50*/  ISETP.GT.U32.AND P2, PT, R5, R30, PT ;  /* 0x0000001e0500720c */ /* 0x000fe40003f44070 */
[----:B---3--:R-:W-:Y:S02]  /*1ce60*/  ISETP.GE.AND P1, PT, R10, RZ, PT ;  /* 0x000000ff0a00720c */ /* 0x008fe40003f26270 */
[----:B------:R-:W-:Y:S01]  /*1ce70*/  SEL R29, R38, R29, !P6 ;  /* 0x0000001d261d7207 */ /* 0x000fe20007000000 */
[----:B------:R-:W-:-:S02]  /*1ce80*/  @!P3 IMAD.MOV R32, RZ, RZ, -R32 ;  /* 0x000000ffff20b224 */ /* 0x000fc400078e0a20 */
[--C-:B------:R-:W-:Y:S02]  /*1ce90*/  @!P4 IMAD.IADD R31, R31, 0x1, -R5.reuse ;  /* 0x000000011f1fc824 */ /* 0x100fe400078e0a05 */
[----:B------:R-:W-:Y:S01]  /*1cea0*/  IMAD R29, R29, UR8, RZ ;  /* 0x000000081d1d7c24 */ /* 0x000fe2000f8e02ff */
[----:B--2---:R-:W-:Y:S01]  /*1ceb0*/  ISETP.GE.AND P4, PT, R11, RZ, PT ;  /* 0x000000ff0b00720c */ /* 0x004fe20003f86270 */
[----:B0-----:R-:W-:Y:S02]  /*1cec0*/  @P0 IMAD.MOV.U32 R8, RZ, RZ, R2 ;  /* 0x000000ffff080224 */ /* 0x001fe400078e0002 */
[----:B------:R-:W-:Y:S01]  /*1ced0*/  @!P2 IMAD.IADD R30, R30, 0x1, -R5 ;  /* 0x000000011e1ea824 */ /* 0x000fe200078e0a05 */
[----:B------:R-:W-:Y:S01]  /*1cee0*/  ISETP.GT.U32.AND P2, PT, R5, R33, PT ;  /* 0x000000210500720c */ /* 0x000fe20003f44070 */
[----:B------:R-:W-:Y:S01]  /*1cef0*/  @!P1 IMAD.MOV R31, RZ, RZ, -R31 ;  /* 0x000000ffff1f9224 */ /* 0x000fe200078e0a1f */
[----:B------:R-:W-:Y:S02]  /*1cf00*/  LEA R2, P3, R29, R4, 0x1 ;  /* 0x000000041d027211 */ /* 0x000fe400078608ff */
[----:B------:R-:W-:Y:S01]  /*1cf10*/  SEL R32, R38, R32, !P6 ;  /* 0x0000002026207207 */ /* 0x000fe20007000000 */
[----:B------:R-:W-:Y:S01]  /*1cf20*/  @P0 IMAD.MOV.U32 R9, RZ, RZ, R7 ;  /* 0x000000ffff090224 */ /* 0x000fe200078e0007 */
[----:B------:R-:W-:-:S02]  /*1cf30*/  PRMT R26, RZ, 0x7610, R26 ;  /* 0x00007610ff1a7816 */ /* 0x000fc4000000001a */
[----:B----4-:R-:W-:Y:S01]  /*1cf40*/  LEA.HI.X.SX32 R7, R29, R3, 0x1, P3 ;  /* 0x000000031d077211 */ /* 0x010fe200018f0eff */
[----:B------:R-:W-:Y:S01]  /*1cf50*/  IMAD R32, R32, UR13, RZ ;  /* 0x0000000d20207c24 */ /* 0x000fe2000f8e02ff */
[----:B------:R-:W-:Y:S01]  /*1cf60*/  SEL R31, R38, R31, !P6 ;  /* 0x0000001f261f7207 */ /* 0x000fe20007000000 */
[----:B------:R-:W-:Y:S01]  /*1cf70*/  STL [R1+0x7a4], R2 ;  /* 0x0007a40201007387 */ /* 0x000fe20000100800 */
[----:B------:R-:W-:-:S03]  /*1cf80*/  @!P4 IMAD.MOV R30, RZ, RZ, -R30 ;  /* 0x000000ffff1ec224 */ /* 0x000fc600078e0a1e */
[----:B------:R0:W2:Y:S01]  /*1cf90*/  @P0 LDG.E.U16 R26, desc[UR24][R8.64] ;  /* 0x00000018081a0981 */ /* 0x0000a2000c1e1500 */
[----:B-1----:R-:W-:-:S03]  /*1cfa0*/  IMAD R31, R31, UR4, RZ ;  /* 0x000000041f1f7c24 */ /* 0x002fc6000f8e02ff */
[----:B------:R1:W-:Y:S01]  /*1cfb0*/  STL [R1+0x7a0], R7 ;  /* 0x0007a00701007387 */ /* 0x0003e20000100800 */
[----:B------:R-:W-:Y:S01]  /*1cfc0*/  PRMT R25, RZ, 0x7610, R25 ;  /* 0x00007610ff197816 */ /* 0x000fe20000000019 */
[----:B------:R-:W-:Y:S02]  /*1cfd0*/  @!P2 IMAD.IADD R33, R33, 0x1, -R5 ;  /* 0x000000012121a824 */ /* 0x000fe400078e0a05 */
[----:B0-----:R-:W-:Y:S01]  /*1cfe0*/  @P0 IMAD.MOV.U32 R9, RZ, RZ, R7 ;  /* 0x000000ffff090224 */ /* 0x001fe200078e0007 */
[----:B------:R-:W-:Y:S01]  /*1cff0*/  SEL R30, R38, R30, !P6 ;  /* 0x0000001e261e7207 */ /* 0x000fe20007000000 */
[----:B------:R-:W-:Y:S01]  /*1d000*/  @P0 IMAD.MOV.U32 R8, RZ, RZ, R2 ;  /* 0x000000ffff080224 */ /* 0x000fe200078e0002 */
[----:B------:R-:W-:Y:S01]  /*1d010*/  PRMT R24, RZ, 0x7610, R24 ;  /* 0x00007610ff187816 */ /* 0x000fe20000000018 */
[----:B------:R-:W0:Y:S01]  /*1d020*/  LDCU UR4, c[0x0][0x3b0] ;  /* 0x00007600ff0477ac */ /* 0x000e220008000800 */
[CC--:B-1----:R-:W-:Y:S02]  /*1d030*/  LEA R7, P1, R32.reuse, R4.reuse, 0x1 ;  /* 0x0000000420077211 */ /* 0x0c2fe400078208ff */
[----:B------:R-:W-:Y:S01]  /*1d040*/  LEA R10, P2, R31, R4, 0x1 ;  /* 0x000000041f0a7211 */ /* 0x000fe200078408ff */
[----:B------:R1:W3:Y:S01]  /*1d050*/  @P0 LDG.E.U16 R25, desc[UR24][R8.64] ;  /* 0x0000001808190981 */ /* 0x0002e2000c1e1500 */
[----:B------:R-:W-:-:S02]  /*1d060*/  LEA.HI.X.SX32 R11, R32, R3, 0x1, P1 ;  /* 0x00000003200b7211 */ /* 0x000fc400008f0eff */
[----:B------:R-:W-:Y:S01]  /*1d070*/  ISETP.GT.U32.AND P1, PT, R5, R33, PT ;  /* 0x000000210500720c */ /* 0x000fe20003f24070 */
[----:B------:R-:W-:Y:S01]  /*1d080*/  STL [R1+0x7bc], R7 ;  /* 0x0007bc0701007387 */ /* 0x000fe20000100800 */
[----:B------:R-:W-:Y:S02]  /*1d090*/  IMAD R30, R30, UR5, RZ ;  /* 0x000000051e1e7c24 */ /* 0x000fe4000f8e02ff */
[----:B-1----:R-:W-:Y:S01]  /*1d0a0*/  @P0 IMAD.MOV.U32 R8, RZ, RZ, R7 ;  /* 0x000000ffff080224 */ /* 0x002fe200078e0007 */
[----:B------:R1:W-:Y:S01]  /*1d0b0*/  STL [R1+0x7b8], R11 ;  /* 0x0007b80b01007387 */ /* 0x0003e20000100800 */
[----:B------:R-:W-:Y:S01]  /*1d0c0*/  @P0 IMAD.MOV.U32 R9, RZ, RZ, R11 ;  /* 0x000000ffff090224 */ /* 0x000fe200078e000b */
[C---:B------:R-:W-:Y:S01]  /*1d0d0*/  LEA R2, P3, R30.reuse, R4, 0x1 ;  /* 0x000000041e027211 */ /* 0x040fe200078608ff */
[----:B------:R-:W4:Y:S01]  /*1d0e0*/  LDCU UR5, c[0x0][0x3b0] ;  /* 0x00007600ff0577ac */ /* 0x000f220008000800 */
[----:B------:R-:W-:Y:S02]  /*1d0f0*/  PRMT R23, RZ, 0x7610, R23 ;  /* 0x00007610ff177816 */ /* 0x000fe40000000017 */
[----:B------:R0:W2:Y:S01]  /*1d100*/  @P0 LDG.E.U16 R24, desc[UR24][R8.64] ;  /* 0x0000001808180981 */ /* 0x0000a2000c1e1500 */
[-C--:B-1----:R-:W-:Y:S01]  /*1d110*/  LEA.HI.X.SX32 R11, R31, R3.reuse, 0x1, P2 ;  /* 0x000000031f0b7211 */ /* 0x082fe200010f0eff */
[----:B------:R-:W-:Y:S01]  /*1d120*/  @!P1 IMAD.IADD R33, R33, 0x1, -R5 ;  /* 0x0000000121219824 */ /* 0x000fe200078e0a05 */
[----:B------:R-:W-:Y:S01]  /*1d130*/  LEA.HI.X.SX32 R7, R30, R3, 0x1, P3 ;  /* 0x000000031e077211 */ /* 0x000fe200018f0eff */
[----:B------:R1:W-:Y:S01]  /*1d140*/  STL [R1+0x7c4], R10 ;  /* 0x0007c40a01007387 */ /* 0x0003e20000100800 */
[----:B0-----:R-:W-:-:S02]  /*1d150*/  @P0 IMAD.MOV.U32 R8, RZ, RZ, R10 ;  /* 0x000000ffff080224 */ /* 0x001fc400078e000a */
[----:B------:R-:W-:Y:S01]  /*1d160*/  @P0 IMAD.MOV.U32 R9, RZ, RZ, R11 ;  /* 0x000000ffff090224 */ /* 0x000fe200078e000b */
[----:B------:R-:W-:Y:S01]  /*1d170*/  STL [R1+0x7dc], R2 ;  /* 0x0007dc0201007387 */ /* 0x000fe20000100800 */
[----:B------:R-:W-:Y:S02]  /*1d180*/  PRMT R22, RZ, 0x7610, R22 ;  /* 0x00007610ff167816 */ /* 0x000fe40000000016 */
[----:B-1----:R-:W-:Y:S01]  /*1d190*/  LOP3.LUT R10, R0, 0x1cc, RZ, 0xfc, !PT ;  /* 0x000001cc000a7812 */ /* 0x002fe200078efcff */
[----:B------:R-:W-:Y:S04]  /*1d1a0*/  STL [R1+0x7c0], R11 ;  /* 0x0007c00b01007387 */ /* 0x000fe80000100800 */
[----:B------:R0:W2:Y:S04]  /*1d1b0*/  @P0 LDG.E.U16 R23, desc[UR24][R8.64] ;  /* 0x0000001808170981 */ /* 0x0000a8000c1e1500 */
[----:B------:R1:W-:Y:S01]  /*1d1c0*/  STL [R1+0x7d8], R7 ;  /* 0x0007d80701007387 */ /* 0x0003e20000100800 */
[----:B0-----:R-:W-:-:S02]  /*1d1d0*/  @P0 IMAD.MOV.U32 R8, RZ, RZ, R2 ;  /* 0x000000ffff080224 */ /* 0x001fc400078e0002 */
[----:B------:R-:W-:Y:S01]  /*1d1e0*/  @P0 IMAD.MOV.U32 R9, RZ, RZ, R7 ;  /* 0x000000ffff090224 */ /* 0x000fe200078e0007 */
[----:B-1----:R-:W-:-:S04]  /*1d1f0*/  IABS R7, R10 ;  /* 0x0000000a00077213 */ /* 0x002fc80000000000 */
[----:B------:R0:W2:Y:S02]  /*1d200*/  @P0 LDG.E.U16 R22, desc[UR24][R8.64] ;  /* 0x0000001808160981 */ /* 0x0000a4000c1e1500 */
[----:B0-----:R-:W-:-:S04]  /*1d210*/  IMAD.HI.U32 R8, R6, R7, RZ ;  /* 0x0000000706087227 */ /* 0x001fc800078e00ff */
[----:B------:R-:W-:-:S04]  /*1d220*/  IMAD.MOV R8, RZ, RZ, -R8 ;  /* 0x000000ffff087224 */ /* 0x000fc800078e0a08 */
[----:B------:R-:W-:Y:S01]  /*1d230*/  IMAD R7, R5, R8, R7 ;  /* 0x0000000805077224 */ /* 0x000fe200078e0207 */
[----:B------:R-:W-:Y:S01]  /*1d240*/  PRMT R21, RZ, 0x7610, R21 ;  /* 0x00007610ff157816 */ /* 0x000fe20000000015 */
[----:B------:R-:W-:Y:S01]  /*1d250*/  STL [R1+0xa40], R10 ;  /* 0x000a400a01007387 */ /* 0x000fe20000100800 */
[----:B------:R-:W-:Y:S02]  /*1d260*/  PRMT R20, RZ, 0x7610, R20 ;  /* 0x00007610ff147816 */ /* 0x000fe40000000014 */
[----:B------:R-:W-:Y:S02]  /*1d270*/  PRMT R19, RZ, 0x7610, R19 ;  /* 0x00007610ff137816 */ /* 0x000fe40000000013 */
[----:B------:R-:W-:-:S13]  /*1d280*/  ISETP.GE.AND P2, PT, R28, RZ, PT ;  /* 0x000000ff1c00720c */ /* 0x000fda0003f46270 */
[----:B------:R-:W-:-:S05]  /*1d290*/  @!P2 IMAD.MOV R33, RZ, RZ, -R33 ;  /* 0x000000ffff21a224 */ /* 0x000fca00078e0a21 */
[----:B------:R-:W-:-:S05]  /*1d2a0*/  SEL R33, R38, R33, !P6 ;  /* 0x0000002126217207 */ /* 0x000fca0007000000 */
[----:B------:R-:W-:Y:S01]  /*1d2b0*/  IMAD R33, R33, UR4, RZ ;  /* 0x0000000421217c24 */ /* 0x000fe2000f8e02ff */
[----:B------:R-:W-:Y:S01]  /*1d2c0*/  ISETP.GE.AND P2, PT, R10, RZ, PT ;  /* 0x000000ff0a00720c */ /* 0x000fe20003f46270 */
[----:B------:R-:W0:Y:S03]  /*1d2d0*/  LDCU UR4, c[0x0][0x3b0] ;  /* 0x00007600ff0477ac */ /* 0x000e260008000800 */
[----:B------:R-:W-:-:S04]  /*1d2e0*/  LEA R2, P1, R33, R4, 0x1 ;  /* 0x0000000421027211 */ /* 0x000fc800078208ff */
[----:B------:R-:W-:Y:S02]  /*1d2f0*/  LEA.HI.X.SX32 R11, R33, R3, 0x1, P1 ;  /* 0x00000003210b7211 */ /* 0x000fe400008f0eff */
[----:B------:R-:W-:Y:S01]  /*1d300*/  ISETP.GT.U32.AND P1, PT, R5, R7, PT ;  /* 0x000000070500720c */ /* 0x000fe20003f24070 */
[----:B------:R-:W-:Y:S01]  /*1d310*/  @P0 IMAD.MOV.U32 R8, RZ, RZ, R2 ;  /* 0x000000ffff080224 */ /* 0x000fe200078e0002 */
[----:B------:R1:W-:Y:S01]  /*1d320*/  STL [R1+0x7e4], R2 ;  /* 0x0007e40201007387 */ /* 0x0003e20000100800 */
[----:B------:R-:W-:-:S05]  /*1d330*/  @P0 IMAD.MOV.U32 R9, RZ, RZ, R11 ;  /* 0x000000ffff090224 */ /* 0x000fca00078e000b */
[----:B------:R0:W2:Y:S01]  /*1d340*/  @P0 LDG.E.U16 R21, desc[UR24][R8.64] ;  /* 0x0000001808150981 */ /* 0x0000a2000c1e1500 */
[----:B-1----:R-:W-:-:S04]  /*1d350*/  LOP3.LUT R2, R0, 0x1ce, RZ, 0xfc, !PT ;  /* 0x000001ce00027812 */ /* 0x002fc800078efcff */
[----:B------:R-:W-:Y:S01]  /*1d360*/  @!P1 IMAD.IADD R7, R7, 0x1, -R5 ;  /* 0x0000000107079824 */ /* 0x000fe200078e0a05 */
[----:B0-----:R-:W-:-:S04]  /*1d370*/  IABS R8, R2 ;  /* 0x0000000200087213 */ /* 0x001fc80000000000 */
[----:B------:R-:W-:Y:S01]  /*1d380*/  ISETP.GT.U32.AND P1, PT, R5, R7, PT ;  /* 0x000000070500720c */ /* 0x000fe20003f24070 */
[----:B------:R-:W-:-:S04]  /*1d390*/  IMAD.HI.U32 R9, R6, R8, RZ ;  /* 0x0000000806097227 */ /* 0x000fc800078e00ff */
[----:B------:R-:W-:-:S04]  /*1d3a0*/  IMAD.MOV R9, RZ, RZ, -R9 ;  /* 0x000000ffff097224 */ /* 0x000fc800078e0a09 */
[----:B------:R-:W-:-:S04]  /*1d3b0*/  IMAD R8, R5, R9, R8 ;  /* 0x0000000905087224 */ /* 0x000fc800078e0208 */
[----:B------:R-:W-:Y:S01]  /*1d3c0*/  @!P1 IMAD.IADD R7, R7, 0x1, -R5 ;  /* 0x0000000107079824 */ /* 0x000fe200078e0a05 */
[----:B------:R-:W-:-:S03]  /*1d3d0*/  ISETP.GT.U32.AND P1, PT, R5, R8, PT ;  /* 0x000000080500720c */ /* 0x000fc60003f24070 */
[----:B------:R-:W-:-:S05]  /*1d3e0*/  @!P2 IMAD.MOV R7, RZ, RZ, -R7 ;  /* 0x000000ffff07a224 */ /* 0x000fca00078e0a07 */
[----:B------:R-:W-:-:S05]  /*1d3f0*/  SEL R7, R38, R7, !P6 ;  /* 0x0000000726077207 */ /* 0x000fca0007000000 */
[----:B------:R-:W-:Y:S01]  /*1d400*/  IMAD R7, R7, UR4, RZ ;  /* 0x0000000407077c24 */ /* 0x000fe2000f8e02ff */
[----:B------:R0:W-:Y:S01]  /*1d410*/  STL [R1+0x7e0], R11 ;  /* 0x0007e00b01007387 */ /* 0x0001e20000100800 */
[--C-:B------:R-:W-:Y:S01]  /*1d420*/  @!P1 IMAD.IADD R8, R8, 0x1, -R5.reuse ;  /* 0x0000000108089824 */ /* 0x100fe200078e0a05 */
[----:B------:R-:W1:Y:S02]  /*1d430*/  LDCU UR4, c[0x0][0x3b0] ;  /* 0x00007600ff0477ac */ /* 0x000e640008000800 */
[----:B------:R-:W-:Y:S02]  /*1d440*/  LEA R10, P2, R7, R4, 0x1 ;  /* 0x00000004070a7211 */ /* 0x000fe400078408ff */
[----:B------:R-:W-:Y:S02]  /*1d450*/  ISETP.GT.U32.AND P1, PT, R5, R8, PT ;  /* 0x000000080500720c */ /* 0x000fe40003f24070 */
[----:B0-----:R-:W-:Y:S02]  /*1d460*/  LEA.HI.X.SX32 R11, R7, R3, 0x1, P2 ;  /* 0x00000003070b7211 */ /* 0x001fe400010f0eff */
[----:B------:R-:W-:Y:S01]  /*1d470*/  ISETP.GE.AND P2, PT, R2, RZ, PT ;  /* 0x000000ff0200720c */ /* 0x000fe20003f46270 */
[----:B------:R-:W-:Y:S04]  /*1d480*/  STL [R1+0xa3c], R2 ;  /* 0x000a3c0201007387 */ /* 0x000fe80000100800 */
[----:B------:R0:W-:Y:S04]  /*1d490*/  STL [R1+0x7fc], R10 ;  /* 0x0007fc0a01007387 */ /* 0x0001e80000100800 */
[----:B------:R-:W-:Y:S01]  /*1d4a0*/  @!P1 IMAD.IADD R8, R8, 0x1, -R5 ;  /* 0x0000000108089824 */ /* 0x000fe200078e0a05 */
[----:B------:R0:W2:Y:S03]  /*1d4b0*/  @P0 LDG.E.U16 R20, desc[UR24][R10.64] ;  /* 0x000000180a140981 */ /* 0x0000a6000c1e1500 */
[----:B------:R-:W-:Y:S01]  /*1d4c0*/  @!P2 IMAD.MOV R8, RZ, RZ, -R8 ;  /* 0x000000ffff08a224 */ /* 0x000fe200078e0a08 */
[----:B0-----:R-:W-:-:S04]  /*1d4d0*/  LOP3.LUT R10, R0, 0x1d4, RZ, 0xfc, !PT ;  /* 0x000001d4000a7812 */ /* 0x001fc800078efcff */
[----:B------:R-:W-:Y:S02]  /*1d4e0*/  IABS R7, R10 ;  /* 0x0000000a00077213 */ /* 0x000fe40000000000 */
[----:B------:R-:W-:-:S03]  /*1d4f0*/  SEL R9, R38, R8, !P6 ;  /* 0x0000000826097207 */ /* 0x000fc60007000000 */
[----:B------:R-:W-:-:S04]  /*1d500*/  IMAD.HI.U32 R8, R6, R7, RZ ;  /* 0x0000000706087227 */ /* 0x000fc800078e00ff */
[----:B-1----:R-:W-:Y:S01]  /*1d510*/  IMAD R9, R9, UR4, RZ ;  /* 0x0000000409097c24 */ /* 0x002fe2000f8e02ff */
[----:B------:R0:W-:Y:S01]  /*1d520*/  STL [R1+0x7f8], R11 ;  /* 0x0007f80b01007387 */ /* 0x0001e20000100800 */
[----:B------:R-:W-:Y:S01]  /*1d530*/  IMAD.MOV R8, RZ, RZ, -R8 ;  /* 0x000000ffff087224 */ /* 0x000fe200078e0a08 */
[----:B------:R-:W-:Y:S01]  /*1d540*/  ISETP.GE.AND P2, PT, R10, RZ, PT ;  /* 0x000000ff0a00720c */ /* 0x000fe20003f46270 */
[----:B------:R-:W1:Y:S01]  /*1d550*/  LDCU UR4, c[0x0][0x3b0] ;  /* 0x00007600ff0477ac */ /* 0x000e620008000800 */
[----:B------:R-:W-:Y:S01]  /*1d560*/  LEA R2, P1, R9, R4, 0x1 ;  /* 0x0000000409027211 */ /* 0x000fe200078208ff */
[----:B------:R-:W-:-:S03]  /*1d570*/  IMAD R7, R5, R8, R7 ;  /* 0x0000000805077224 */ /* 0x000fc600078e0207 */
[----:B0-----:R-:W-:Y:S02]  /*1d580*/  LEA.HI.X.SX32 R11, R9, R3, 0x1, P1 ;  /* 0x00000003090b7211 */ /* 0x001fe400008f0eff */
[----:B------:R-:W-:Y:S01]  /*1d590*/  ISETP.GT.U32.AND P1, PT, R5, R7, PT ;  /* 0x000000070500720c */ /* 0x000fe20003f24070 */
[----:B------:R-:W-:Y:S01]  /*1d5a0*/  STL [R1+0xa38], R10 ;  /* 0x000a380a01007387 */ /* 0x000fe20000100800 */
[----:B------:R-:W-:Y:S02]  /*1d5b0*/  @P0 IMAD.MOV.U32 R8, RZ, RZ, R2 ;  /* 0x000000ffff080224 */ /* 0x000fe400078e0002 */
[----:B------:R-:W-:Y:S01]  /*1d5c0*/  @P0 IMAD.MOV.U32 R9, RZ, RZ, R11 ;  /* 0x000000ffff090224 */ /* 0x000fe200078e000b */
[----:B------:R0:W-:Y:S04]  /*1d5d0*/  STL [R1+0x804], R2 ;  /* 0x0008040201007387 */ /* 0x0001e80000100800 */
[----:B------:R1:W2:Y:S04]  /*1d5e0*/  @P0 LDG.E.U16 R19, desc[UR24][R8.64] ;  /* 0x0000001808130981 */ /* 0x0002a8000c1e1500 */
[----:B------:R-:W-:Y:S01]  /*1d5f0*/  @!P1 IMAD.IADD R7, R7, 0x1, -R5 ;  /* 0x0000000107079824 */ /* 0x000fe200078e0a05 */
[----:B0-----:R-:W-:-:S04]  /*1d600*/  LOP3.LUT R2, R0, 0x1d6, RZ, 0xfc, !PT ;  /* 0x000001d600027812 */ /* 0x001fc800078efcff */
[----:B-1----:R-:W-:Y:S02]  /*1d610*/  IABS R8, R2 ;  /* 0x0000000200087213 */ /* 0x002fe40000000000 */
[----:B------:R-:W-:-:S03]  /*1d620*/  ISETP.GT.U32.AND P1, PT, R5, R7, PT ;  /* 0x000000070500720c */ /* 0x000fc60003f24070 */
[----:B------:R-:W-:-:S04]  /*1d630*/  IMAD.HI.U32 R9, R6, R8, RZ ;  /* 0x0000000806097227 */ /* 0x000fc800078e00ff */
[----:B------:R-:W-:-:S04]  /*1d640*/  IMAD.MOV R9, RZ, RZ, -R9 ;  /* 0x000000ffff097224 */ /* 0x000fc800078e0a09 */
[----:B------:R-:W-:Y:S02]  /*1d650*/  IMAD R8, R5, R9, R8 ;  /* 0x0000000905087224 */ /* 0x000fe400078e0208 */
[----:B------:R-:W-:-:S03]  /*1d660*/  @!P1 IMAD.IADD R7, R7, 0x1, -R5 ;  /* 0x0000000107079824 */ /* 0x000fc600078e0a05 */
[----:B------:R-:W-:Y:S01]  /*1d670*/  ISETP.GT.U32.AND P1, PT, R5, R8, PT ;  /* 0x000000080500720c */ /* 0x000fe20003f24070 */
[----:B------:R-:W-:-:S05]  /*1d680*/  @!P2 IMAD.MOV R7, RZ, RZ, -R7 ;  /* 0x000000ffff07a224 */ /* 0x000fca00078e0a07 */
[----:B------:R-:W-:-:S05]  /*1d690*/  SEL R7, R38, R7, !P6 ;  /* 0x0000000726077207 */ /* 0x000fca0007000000 */
[----:B------:R-:W-:Y:S01]  /*1d6a0*/  IMAD R7, R7, UR4, RZ ;  /* 0x0000000407077c24 */ /* 0x000fe2000f8e02ff */
[----:B------:R0:W-:Y:S01]  /*1d6b0*/  STL [R1+0x800], R11 ;  /* 0x0008000b01007387 */ /* 0x0001e20000100800 */
[--C-:B------:R-:W-:Y:S01]  /*1d6c0*/  @!P1 IMAD.IADD R8, R8, 0x1, -R5.reuse ;  /* 0x0000000108089824 */ /* 0x100fe200078e0a05 */
[----:B------:R-:W-:Y:S01]  /*1d6d0*/  PRMT R18, RZ, 0x7610, R18 ;  /* 0x00007610ff127816 */ /* 0x000fe20000000012 */
[----:B------:R-:W1:Y:S01]  /*1d6e0*/  LDCU UR4, c[0x0][0x3b0] ;  /* 0x00007600ff0477ac */ /* 0x000e620008000800 */
        /* <DEDUP_REMOVED lines=16> */
[----:B------:R-:W-:Y:S01]  /*1d7f0*/  PRMT R17, RZ, 0x7610, R17 ;  /* 0x00007610ff117816 */ /* 0x000fe20000000011 */
        /* <DEDUP_REMOVED lines=14> */
[----:B------:R-:W-:Y:S01]  /*1d8e0*/  IMAD.HI.U32 R9, R6, R8, RZ ;  /* 0x0000000806097227 */ /* 0x000fe200078e00ff */
[----:B------:R-:W-:-:S03]  /*1d8f0*/  ISETP.GE.AND P2, PT, R10, RZ, PT ;  /* 0x000000ff0a00720c */ /* 0x000fc60003f46270 */
        /* <DEDUP_REMOVED lines=102> */
[----:B------:R0:W-:Y:S08]  /*1df60*/  STL [R1+0xa1c], R2 ;  /* 0x000a1c0201007387 */ /* 0x0001f00000100800 */
[----:B------:R-:W-:Y:S01]  /*1df70*/  @!P1 IMAD.IADD R8, R8, 0x1, -R5 ;  /* 0x0000000108089824 */ /* 0x000fe200078e0a05 */
[----:B0-----:R-:W-:-:S03]  /*1df80*/  LOP3.LUT R2, R0, 0x1e6, RZ, 0xfc, !PT ;  /* 0x000001e600027812 */ /* 0x001fc600078efcff */
[----:B------:R-:W-:Y:S01]  /*1df90*/  @!P2 IMAD.MOV R8, RZ, RZ, -R8 ;  /* 0x000000ffff08a224 */ /* 0x000fe200078e0a08 */
[----:B------:R-:W-:-:S04]  /*1dfa0*/  IABS R7, R2 ;  /* 0x0000000200077213 */ /* 0x000fc80000000000 */
[----:B------:R-:W-:Y:S01]  /*1dfb0*/  SEL R9, R38, R8, !P6 ;  /* 0x0000000826097207 */ /* 0x000fe20007000000 */
[----:B------:R-:W-:Y:S01]  /*1dfc0*/  IMAD.HI.U32 R8, R6, R7, RZ ;  /* 0x0000000706087227 */ /* 0x000fe200078e00ff */
[----:B------:R-:W-:-:S03]  /*1dfd0*/  PRMT R12, RZ, 0x7610, R12 ;  /* 0x00007610ff0c7816 */ /* 0x000fc6000000000c */
[----:B-1----:R-:W-:Y:S01]  /*1dfe0*/  IMAD R9, R9, UR4, RZ ;  /* 0x0000000409097c24 */ /* 0x002fe2000f8e02ff */
[----:B------:R0:W-:Y:S01]  /*1dff0*/  STL [R1+0x88c], R10 ;  /* 0x00088c0a01007387 */ /* 0x0001e20000100800 */
[----:B------:R-:W-:Y:S01]  /*1e000*/  IMAD.MOV R8, RZ, RZ, -R8 ;  /* 0x000000ffff087224 */ /* 0x000fe200078e0a08 */
[----:B------:R-:W-:Y:S01]  /*1e010*/  LOP3.LUT R33, R0, 0x1ee, RZ, 0xfc, !PT ;  /* 0x000001ee00217812 */ /* 0x000fe200078efcff */
[----:B------:R-:W1:Y:S01]  /*1e020*/  LDCU UR4, c[0x0][0x3b0] ;  /* 0x00007600ff0477ac */ /* 0x000e620008000800 */
[----:B------:R0:W2:Y:S01]  /*1e030*/  @P0 LDG.E.U16 R12, desc[UR24][R10.64] ;  /* 0x000000180a0c0981 */ /* 0x0000a2000c1e1500 */
[----:B------:R-:W-:Y:S01]  /*1e040*/  IMAD R7, R5, R8, R7 ;  /* 0x0000000805077224 */ /* 0x000fe200078e0207 */
[----:B0-----:R-:W-:-:S04]  /*1e050*/  LEA R10, P1, R9, R4, 0x1 ;  /* 0x00000004090a7211 */ /* 0x001fc800078208ff */
[----:B------:R-:W-:Y:S02]  /*1e060*/  LEA.HI.X.SX32 R28, R9, R3, 0x1, P1 ;  /* 0x00000003091c7211 */ /* 0x000fe400008f0eff */
[----:B------:R-:W-:Y:S01]  /*1e070*/  ISETP.GT.U32.AND P1, PT, R5, R7, PT ;  /* 0x000000070500720c */ /* 0x000fe20003f24070 */
[----:B------:R0:W-:Y:S01]  /*1e080*/  STL [R1+0x888], R11 ;  /* 0x0008880b01007387 */ /* 0x0001e20000100800 */
[----:B------:R-:W-:Y:S02]  /*1e090*/  @P0 IMAD.MOV.U32 R8, RZ, RZ, R10 ;  /* 0x000000ffff080224 */ /* 0x000fe400078e000a */
[----:B------:R-:W-:Y:S01]  /*1e0a0*/  @P0 IMAD.MOV.U32 R9, RZ, RZ, R28 ;  /* 0x000000ffff090224 */ /* 0x000fe200078e001c */
[----:B0-----:R-:W-:-:S08]  /*1e0b0*/  PRMT R11, RZ, 0x7610, R11 ;  /* 0x00007610ff0b7816 */ /* 0x001fd0000000000b */
[----:B------:R-:W-:Y:S01]  /*1e0c0*/  @!P1 IMAD.IADD R7, R7, 0x1, -R5 ;  /* 0x0000000107079824 */ /* 0x000fe200078e0a05 */
[C---:B------:R-:W-:Y:S01]  /*1e0d0*/  LOP3.LUT R32, R0.reuse, 0x1fe, RZ, 0xfc, !PT ;  /* 0x000001fe00207812 */ /* 0x040fe200078efcff */
[----:B------:R0:W2:Y:S03]  /*1e0e0*/  @P0 LDG.E.U16 R11, desc[UR24][R8.64] ;  /* 0x00000018080b0981 */ /* 0x0000a6000c1e1500 */
[----:B------:R-:W-:Y:S02]  /*1e0f0*/  ISETP.GT.U32.AND P2, PT, R5, R7, PT ;  /* 0x000000070500720c */ /* 0x000fe40003f44070 */
[----:B------:R-:W-:Y:S01]  /*1e100*/  LOP3.LUT R31, R0, 0x1f6, RZ, 0xfc, !PT ;  /* 0x000001f6001f7812 */ /* 0x000fe200078efcff */
[----:B------:R-:W-:Y:S01]  /*1e110*/  STL [R1+0xa18], R2 ;  /* 0x000a180201007387 */ /* 0x000fe20000100800 */
[----:B0-----:R-:W-:Y:S02]  /*1e120*/  IABS R9, R33 ;  /* 0x0000002100097213 */ /* 0x001fe40000000000 */
[----:B------:R-:W-:Y:S01]  /*1e130*/  IABS R8, R32 ;  /* 0x0000002000087213 */ /* 0x000fe20000000000 */
[----:B------:R0:W-:Y:S02]  /*1e140*/  STL [R1+0x8a4], R10 ;  /* 0x0008a40a01007387 */ /* 0x0001e40000100800 */
[----:B------:R-:W-:Y:S01]  /*1e150*/  IMAD.HI.U32 R29, R6, R9, RZ ;  /* 0x00000009061d7227 */ /* 0x000fe200078e00ff */
[----:B------:R-:W-:Y:S01]  /*1e160*/  ISETP.GE.AND P1, PT, R2, RZ, PT ;  /* 0x000000ff0200720c */ /* 0x000fe20003f26270 */
[----:B------:R1:W-:Y:S02]  /*1e170*/  STL [R1+0x8a0], R28 ;  /* 0x0008a01c01007387 */ /* 0x0003e40000100800 */
[----:B------:R-:W-:Y:S01]  /*1e180*/  IMAD.MOV R29, RZ, RZ, -R29 ;  /* 0x000000ffff1d7224 */ /* 0x000fe200078e0a1d */
[----:B0-----:R-:W-:Y:S01]  /*1e190*/  IABS R10, R31 ;  /* 0x0000001f000a7213 */ /* 0x001fe20000000000 */
[----:B-1----:R-:W-:-:S04]  /*1e1a0*/  IMAD.HI.U32 R28, R6, R8, RZ ;  /* 0x00000008061c7227 */ /* 0x002fc800078e00ff */
[----:B------:R-:W-:Y:S02]  /*1e1b0*/  IMAD.MOV R28, RZ, RZ, -R28 ;  /* 0x000000ffff1c7224 */ /* 0x000fe400078e0a1c */
[----:B------:R-:W-:Y:S02]  /*1e1c0*/  IMAD R9, R5, R29, R9 ;  /* 0x0000001d05097224 */ /* 0x000fe400078e0209 */
[----:B------:R-:W-:-:S04]  /*1e1d0*/  IMAD.HI.U32 R30, R6, R10, RZ ;  /* 0x0000000a061e7227 */ /* 0x000fc800078e00ff */
[----:B------:R-:W-:Y:S01]  /*1e1e0*/  @!P2 IMAD.IADD R7, R7, 0x1, -R5 ;  /* 0x000000010707a824 */ /* 0x000fe200078e0a05 */
[C---:B------:R-:W-:Y:S01]  /*1e1f0*/  ISETP.GT.U32.AND P2, PT, R5.reuse, R9, PT ;  /* 0x000000090500720c */ /* 0x040fe20003f44070 */
[C---:B------:R-:W-:Y:S02]  /*1e200*/  IMAD R6, R5.reuse, R28, R8 ;  /* 0x0000001c05067224 */ /* 0x040fe400078e0208 */
[----:B------:R-:W-:Y:S02]  /*1e210*/  IMAD.MOV R30, RZ, RZ, -R30 ;  /* 0x000000ffff1e7224 */ /* 0x000fe400078e0a1e */
[----:B------:R-:W-:Y:S01]  /*1e220*/  @!P1 IMAD.MOV R7, RZ, RZ, -R7 ;  /* 0x000000ffff079224 */ /* 0x000fe200078e0a07 */
[C---:B------:R-:W-:Y:S01]  /*1e230*/  ISETP.GT.U32.AND P4, PT, R5.reuse, R6, PT ;  /* 0x000000060500720c */ /* 0x040fe20003f84070 */
[----:B------:R-:W-:-:S03]  /*1e240*/  IMAD R8, R5, R30, R10 ;  /* 0x0000001e05087224 */ /* 0x000fc600078e020a */
[----:B------:R-:W-:Y:S02]  /*1e250*/  SEL R7, R38, R7, !P6 ;  /* 0x0000000726077207 */ /* 0x000fe40007000000 */
[----:B------:R-:W-:Y:S01]  /*1e260*/  ISETP.GT.U32.AND P3, PT, R5, R8, PT ;  /* 0x000000080500720c */ /* 0x000fe20003f64070 */
[--C-:B------:R-:W-:Y:S02]  /*1e270*/  @!P2 IMAD.IADD R9, R9, 0x1, -R5.reuse ;  /* 0x000000010909a824 */ /* 0x100fe400078e0a05 */
[----:B------:R-:W-:Y:S01]  /*1e280*/  IMAD R7, R7, UR4, RZ ;  /* 0x0000000407077c24 */ /* 0x000fe2000f8e02ff */
[----:B------:R-:W0:Y:S03]  /*1e290*/  LDCU UR4, c[0x0][0x3b0] ;  /* 0x00007600ff0477ac */ /* 0x000e260008000800 */
[----:B------:R-:W-:Y:S01]  /*1e2a0*/  @!P4 IMAD.IADD R6, R6, 0x1, -R5 ;  /* 0x000000010606c824 */ /* 0x000fe200078e0a05 */
[----:B------:R-:W-:-:S02]  /*1e2b0*/  LEA R28, P1, R7, R4, 0x1 ;  /* 0x00000004071c7211 */ /* 0x000fc400078208ff */
[----:B------:R-:W-:Y:S02]  /*1e2c0*/  ISETP.GT.U32.AND P4, PT, R5, R9, PT ;  /* 0x000000090500720c */ /* 0x000fe40003f84070 */
[----:B------:R-:W-:Y:S01]  /*1e2d0*/  LEA.HI.X.SX32 R29, R7, R3, 0x1, P1 ;  /* 0x00000003071d7211 */ /* 0x000fe200008f0eff */
[----:B------:R-:W-:Y:S01]  /*1e2e0*/  @!P3 IMAD.IADD R8, R8, 0x1, -R5 ;  /* 0x000000010808b824 */ /* 0x000fe200078e0a05 */
[----:B------:R-:W-:Y:S02]  /*1e2f0*/  ISETP.GT.U32.AND P2, PT, R5, R6, PT ;  /* 0x000000060500720c */ /* 0x000fe40003f44070 */
[----:B------:R-:W-:Y:S02]  /*1e300*/  ISETP.GE.AND P1, PT, R33, RZ, PT ;  /* 0x000000ff2100720c */ /* 0x000fe40003f26270 */
[----:B------:R-:W-:-:S05]  /*1e310*/  ISETP.GT.U32.AND P3, PT, R5, R8, PT ;  /* 0x000000080500720c */ /* 0x000fca0003f64070 */
[----:B------:R-:W-:-:S04]  /*1e320*/  @!P4 IMAD.IADD R9, R9, 0x1, -R5 ;  /* 0x000000010909c824 */ /* 0x000fc800078e0a05 */
[----:B------:R-:W-:Y:S01]  /*1e330*/  @!P2 IMAD.IADD R6, R6, 0x1, -R5 ;  /* 0x000000010606a824 */ /* 0x000fe200078e0a05 */
[----:B------:R-:W-:Y:S01]  /*1e340*/  ISETP.GE.AND P2, PT, R31, RZ, PT ;  /* 0x000000ff1f00720c */ /* 0x000fe20003f46270 */
[----:B------:R-:W-:Y:S02]  /*1e350*/  @!P1 IMAD.MOV R9, RZ, RZ, -R9 ;  /* 0x000000ffff099224 */ /* 0x000fe400078e0a09 */
[----:B------:R-:W-:Y:S01]  /*1e360*/  @!P3 IMAD.IADD R8, R8, 0x1, -R5 ;  /* 0x000000010808b824 */ /* 0x000fe200078e0a05 */
[----:B------:R-:W-:Y:S02]  /*1e370*/  ISETP.GE.AND P3, PT, R32, RZ, PT ;  /* 0x000000ff2000720c */ /* 0x000fe40003f66270 */
[----:B------:R-:W-:-:S05]  /*1e380*/  SEL R9, R38, R9, !P6 ;  /* 0x0000000926097207 */ /* 0x000fca0007000000 */
[----:B0-----:R-:W-:Y:S01]  /*1e390*/  IMAD R9, R9, UR4, RZ ;  /* 0x0000000409097c24 */ /* 0x001fe2000f8e02ff */
[----:B------:R-:W0:Y:S01]  /*1e3a0*/  LDCU UR4, c[0x0][0x3b0] ;  /* 0x00007600ff0477ac */ /* 0x000e220008000800 */
[----:B------:R-:W-:Y:S01]  /*1e3b0*/  @!P2 IMAD.MOV R8, RZ, RZ, -R8 ;  /* 0x000000ffff08a224 */ /* 0x000fe200078e0a08 */
[----:B------:R-:W-:Y:S01]  /*1e3c0*/  STL [R1+0xa0c], R32 ;  /* 0x000a0c2001007387 */ /* 0x000fe20000100800 */
[----:B------:R-:W-:Y:S02]  /*1e3d0*/  PRMT R7, RZ, 0x7610, R7 ;  /* 0x00007610ff077816 */ /* 0x000fe40000000007 */
[----:B------:R-:W-:Y:S01]  /*1e3e0*/  @!P3 IMAD.MOV R6, RZ, RZ, -R6 ;  /* 0x000000ffff06b224 */ /* 0x000fe200078e0a06 */
[----:B------:R-:W-:Y:S01]  /*1e3f0*/  SEL R8, R38, R8, !P6 ;  /* 0x0000000826087207 */ /* 0x000fe20007000000 */
[----:B------:R-:W-:Y:S01]  /*1e400*/  STL [R1+0xa14], R33 ;  /* 0x000a142101007387 */ /* 0x000fe20000100800 */
[----:B------:R-:W-:-:S03]  /*1e410*/  LEA R10, P1, R9, R4, 0x1 ;  /* 0x00000004090a7211 */ /* 0x000fc600078208ff */
[----:B------:R-:W-:Y:S01]  /*1e420*/  STL [R1+0xa10], R31 ;  /* 0x000a101f01007387 */ /* 0x000fe20000100800 */
[----:B------:R-:W-:Y:S01]  /*1e430*/  SEL R38, R38, R6, !P6 ;  /* 0x0000000626267207 */ /* 0x000fe20007000000 */
[----:B----4-:R-:W-:Y:S02]  /*1e440*/  IMAD R5, R8, UR5, RZ ;  /* 0x0000000508057c24 */ /* 0x010fe4000f8e02ff */
[----:B------:R-:W4:Y:S01]  /*1e450*/  LDL.LU R2, [R1+0xe18] ;  /* 0x000e180001027983 */ /* 0x000f220000300800 */
[----:B------:R-:W-:-:S03]  /*1e460*/  @P0 IMAD.MOV.U32 R8, RZ, RZ, R10 ;  /* 0x000000ffff080224 */ /* 0x000fc600078e000a */
[----:B------:R1:W-:Y:S04]  /*1e470*/  STL [R1+0x1fc], R28 ;  /* 0x0001fc1c01007387 */ /* 0x0003e80000100800 */
[----:B------:R1:W2:Y:S01]  /*1e480*/  @P0 LDG.E.U16 R7, desc[UR24][R28.64] ;  /* 0x000000181c070981 */ /* 0x0002a2000c1e1500 */
[----:B0-----:R-:W-:-:S03]  /*1e490*/  IMAD R38, R38, UR4, RZ ;  /* 0x0000000426267c24 */ /* 0x001fc6000f8e02ff */
[----:B------:R-:W-:Y:S01]  /*1e4a0*/  STL [R1+0x1e0], R29 ;  /* 0x0001e01d01007387 */ /* 0x000fe20000100800 */
[----:B------:R-:W-:-:S03]  /*1e4b0*/  PRMT R6, RZ, 0x7610, R6 ;  /* 0x00007610ff067816 */ /* 0x000fc60000000006 */
[----:B------:R0:W-:Y:S01]  /*1e4c0*/  STL [R1+0x1f0], R10 ;  /* 0x0001f00a01007387 */ /* 0x0001e20000100800 */
[----:B-1----:R-:W-:-:S05]  /*1e4d0*/  LEA.HI.X.SX32 R28, R9, R3, 0x1, P1 ;  /* 0x00000003091c7211 */ /* 0x002fca00008f0eff */
[----:B------:R-:W-:Y:S01]  /*1e4e0*/  @P0 IMAD.MOV.U32 R9, RZ, RZ, R28 ;  /* 0x000000ffff090224 */ /* 0x000fe200078e001c */
[CC--:B0-----:R-:W-:Y:S01]  /*1e4f0*/  LEA R10, P1, R5.reuse, R4.reuse, 0x1 ;  /* 0x00000004050a7211 */ /* 0x0c1fe200078208ff */
[----:B------:R0:W-:Y:S04]  /*1e500*/  STL [R1+0x1e4], R28 ;  /* 0x0001e41c01007387 */ /* 0x0001e80000100800 */
[----:B------:R1:W2:Y:S01]  /*1e510*/  @P0 LDG.E.U16 R6, desc[UR24][R8.64] ;  /* 0x0000001808060981 */ /* 0x0002a2000c1e1500 */
[----:B0-----:R-:W-:Y:S02]  /*1e520*/  LEA.HI.X.SX32 R28, R5, R3, 0x1, P1 ;  /* 0x00000003051c7211 */ /* 0x001fe400008f0eff */
[----:B------:R-:W-:Y:S01]  /*1e530*/  LEA R4, P1, R38, R4, 0x1 ;  /* 0x0000000426047211 */ /* 0x000fe200078208ff */
[----:B------:R0:W-:Y:S01]  /*1e540*/  STL [R1+0x1f8], R10 ;  /* 0x0001f80a01007387 */ /* 0x0001e20000100800 */
[----:B------:R-:W-:Y:S01]  /*1e550*/  PRMT R5, RZ, 0x7610, R5 ;  /* 0x00007610ff057816 */ /* 0x000fe20000000005 */
[----:B-1----:R-:W-:-:S02]  /*1e560*/  @P0 IMAD.MOV.U32 R8, RZ, RZ, R10 ;  /* 0x000000ffff080224 */ /* 0x002fc400078e000a */
[----:B------:R-:W-:Y:S01]  /*1e570*/  @P0 IMAD.MOV.U32 R9, RZ, RZ, R28 ;  /* 0x000000ffff090224 */ /* 0x000fe200078e001c */
[----:B------:R-:W-:Y:S01]  /*1e580*/  STL [R1+0x1f4], R28 ;  /* 0x0001f41c01007387 */ /* 0x000fe20000100800 */
[----:B0-----:R-:W-:-:S03]  /*1e590*/  LEA.HI.X.SX32 R10, R38, R3, 0x1, P1 ;  /* 0x00000003260a7211 */ /* 0x001fc600008f0eff */
[----:B------:R0:W-:Y:S01]  /*1e5a0*/  STL [R1+0x1ec], R4 ;  /* 0x0001ec0401007387 */ /* 0x0001e20000100800 */
[----:B------:R-:W-:-:S03]  /*1e5b0*/  PRMT R3, RZ, 0x7610, R3 ;  /* 0x00007610ff037816 */ /* 0x000fc60000000003 */
[----:B------:R1:W2:Y:S04]  /*1e5c0*/  @P0 LDG.E.U16 R5, desc[UR24][R8.64] ;  /* 0x0000001808050981 */ /* 0x0002a8000c1e1500 */
[----:B------:R3:W-:Y:S04]  /*1e5d0*/  STL [R1+0x1e8], R10 ;  /* 0x0001e80a01007387 */ /* 0x0007e80000100800 */
[----:B------:R-:W2:Y:S01]  /*1e5e0*/  LDL.LU R38, [R1+0x28] ;  /* 0x0000280001267983 */ /* 0x000ea20000300800 */
[----:B-1----:R-:W-:-:S03]  /*1e5f0*/  @P0 IMAD.MOV.U32 R8, RZ, RZ, R4 ;  /* 0x000000ffff080224 */ /* 0x002fc600078e0004 */
[----:B0-----:R-:W2:Y:S01]  /*1e600*/  LDL.LU R4, [R1+0x24] ;  /* 0x0000240001047983 */ /* 0x001ea20000300800 */
[----:B------:R-:W-:-:S03]  /*1e610*/  @P0 IMAD.MOV.U32 R9, RZ, RZ, R10 ;  /* 0x000000ffff090224 */ /* 0x000fc600078e000a */
[----:B------:R-:W2:Y:S04]  /*1e620*/  LDL.LU R28, [R1+0x20] ;  /* 0x00002000011c7983 */ /* 0x000ea80000300800 */
[----:B------:R-:W2:Y:S04]  /*1e630*/  LDL.LU R29, [R1+0x1c] ;  /* 0x00001c00011d7983 */ /* 0x000ea80000300800 */
[----:B------:R-:W2:Y:S04]  /*1e640*/  LDL.LU R30, [R1+0x18] ;  /* 0x00001800011e7983 */ /* 0x000ea80000300800 */
[----:B---3--:R-:W3:Y:S04]  /*1e650*/  LDL.LU R10, [R1+0x14] ;  /* 0x00001400010a7983 */ /* 0x008ee80000300800 */
[----:B------:R-:W3:Y:S04]  /*1e660*/  LDL.LU R33, [R1+0x10] ;  /* 0x0000100001217983 */ /* 0x000ee80000300800 */
[----:B------:R-:W3:Y:S04]  /*1e670*/  LDL.LU R31, [R1+0xc] ;  /* 0x00000c00011f7983 */ /* 0x000ee80000300800 */
[----:B------:R4:W3:Y:S04]  /*1e680*/  @P0 LDG.E.U16 R3, desc[UR24][R8.64] ;  /* 0x0000001808030981 */ /* 0x0008e8000c1e1500 */
[----:B------:R-:W3:Y:S01]  /*1e690*/  LDL.LU R9, [R1+0x2c] ;  /* 0x00002c0001097983 */ /* 0x000ee20000300800 */
[----:B------:R-:W-:-:S02]  /*1e6a0*/  USHF.R.S32.HI UR13, URZ, 0x1f, UR28 ;  /* 0x0000001fff0d7899 */ /* 0x000fc4000801141c */
[----:B------:R-:W-:Y:S02]  /*1e6b0*/  UISETP.NE.U32.AND UP1, UPT, UR12, URZ, UPT ;  /* 0x000000ff0c00728c */ /* 0x000fe4000bf25070 */
[----:B------:R-:W-:Y:S02]  /*1e6c0*/  ULEA.HI UR13, UR13, UR28, URZ, 0x6 ;  /* 0x0000001c0d0d7291 */ /* 0x000fe4000f8f30ff */
[----:B------:R-:W-:Y:S02]  /*1e6d0*/  UIADD3 UR12, UPT, UPT, UR10, 0x10000, URZ ;  /* 0x000100000a0c7890 */ /* 0x000fe4000fffe0ff */
[----:B------:R-:W-:Y:S02]  /*1e6e0*/  USHF.R.S32.HI UR13, URZ, 0x6, UR13 ;  /* 0x00000006ff0d7899 */ /* 0x000fe4000801140d */
[----:B------:R-:W-:Y:S02]  /*1e6f0*/  USHF.R.U32.HI UR12, URZ, 0x4, UR12 ;  /* 0x00000004ff0c7899 */ /* 0x000fe4000801160c */
[----:B------:R-:W-:-:S02]  /*1e700*/  UISETP.LT.AND UP3, UPT, UR13, 0x1, UPT ;  /* 0x000000010d00788c */ /* 0x000fc4000bf61270 */
[----:B------:R-:W-:Y:S02]  /*1e710*/  USGXT.U32 UR18, UR12, 0xe ;  /* 0x0000000e0c12789a */ /* 0x000fe40008000000 */
[----:B------:R-:W-:Y:S02]  /*1e720*/  USEL UR15, UR13, 0x1, !UP3 ;  /* 0x000000010d0f7887 */ /* 0x000fe4000d800000 */
[----:B------:R-:W-:Y:S02]  /*1e730*/  UIADD3 UR19, UP3, UPT, UR18, 0x2, URZ ;  /* 0x0000000212137890 */ /* 0x000fe4000ff7e0ff */
[----:B------:R-:W-:Y:S01]  /*1e740*/  USHF.L.U32 UR8, UR6, 0x6, URZ ;  /* 0x0000000606087899 */ /* 0x000fe200080006ff */
[----:B------:R-:W-:Y:S01]  /*1e750*/  UMOV UR5, URZ ;  /* 0x000000ff00057c82 */ /* 0x000fe20008000000 */
[----:B------:R-:W-:Y:S02]  /*1e760*/  UIADD3 UR6, UPT, UPT, UR10, 0x22000, URZ ;  /* 0x000220000a067890 */ /* 0x000fe4000fffe0ff */
[----:B------:R-:W-:-:S02]  /*1e770*/  UIADD3.X UR23, UPT, UPT, UR5, 0x40004040, URZ, UP3, !UPT ;  /* 0x4000404005177890 */ /* 0x000fc40009ffe4ff */
[----:B------:R-:W-:Y:S02]  /*1e780*/  UISETP.LT.OR UP3, UPT, UR28, 0x40, UP1 ;  /* 0x000000401c00788c */ /* 0x000fe40008f61670 */
[----:B------:R-:W-:-:S04]  /*1e790*/  USHF.R.U32.HI UR6, URZ, 0x4, UR6 ;  /* 0x00000004ff067899 */ /* 0x000fc80008011606 */
[----:B------:R-:W-:Y:S02]  /*1e7a0*/  USGXT.U32 UR20, UR6, 0xe ;  /* 0x0000000e0614789a */ /* 0x000fe40008000000 */
[----:B------:R-:W-:Y:S02]  /*1e7b0*/  UIADD3 UR15, UPT, UPT, UR15, -0x1, URZ ;  /* 0xffffffff0f0f7890 */ /* 0x000fe4000fffe0ff */
[----:B------:R-:W-:Y:S01]  /*1e7c0*/  UIADD3 UR21, UP2, UPT, UR20, 0x80, URZ ;  /* 0x0000008014157890 */ /* 0x000fe2000ff5e0ff */
[----:B------:R-:W-:Y:S01]  /*1e7d0*/  UMOV UR4, URZ ;  /* 0x000000ff00047c82 */ /* 0x000fe20008000000 */
[----:B------:R-:W-:Y:S02]  /*1e7e0*/  USHF.L.U32 UR7, UR7, 0x6, URZ ;  /* 0x0000000607077899 */ /* 0x000fe400080006ff */
[----:B------:R-:W-:Y:S02]  /*1e7f0*/  UIADD3.X UR22, UPT, UPT, UR4, 0x40004040, URZ, UP2, !UPT ;  /* 0x4000404004167890 */ /* 0x000fe400097fe4ff */
[----:B------:R-:W-:Y:S01]  /*1e800*/  UISETP.NE.U32.AND UP2, UPT, UR15, URZ, UPT ;  /* 0x000000ff0f00728c */ /* 0x000fe2000bf45070 */
[----:B----4-:R-:W-:-:S05]  /*1e810*/  LOP3.LUT R8, R2, 0x40, RZ, 0x3c, !PT ;  /* 0x0000004002087812 */ /* 0x010fca00078e3cff */
[----:B------:R0:W-:Y:S04]  /*1e820*/  STS.U16 [R8+UR10+0x9e00], R63 ;  /* 0x009e003f08007988 */ /* 0x0001e8000800040a */
        /* <DEDUP_REMOVED lines=14> */
[----:B--2---:R0:W-:Y:S04]  /*1e910*/  STS.U16 [R8+UR10+0xda00], R26 ;  /* 0x00da001a08007988 */ /* 0x0041e8000800040a */
[----:B------:R0:W-:Y:S01]  /*1e920*/  STS.U16 [R8+UR10+0xde00], R24 ;  /* 0x00de001808007988 */ /* 0x0001e2000800040a */
[----:B------:R-:W-:-:S03]  /*1e930*/  LOP3.LUT R32, R2, 0x60, RZ, 0x3c, !PT ;  /* 0x0000006002207812 */ /* 0x000fc600078e3cff */
        /* <DEDUP_REMOVED lines=8> */
[----:B---3--:R0:W-:Y:S04]  /*1e9c0*/  STS.U16 [R32+UR10+0x300], R9 ;  /* 0x0003000920007988 */ /* 0x0081e8000800040a */
        /* <DEDUP_REMOVED lines=62> */
[----:B------:R0:W-:Y:S01]  /*1edb0*/  STS.U16 [R32+UR10+0xff00], R3 ;  /* 0x00ff000320007988 */ /* 0x0001e2000800040a */
[----:B------:R1:W-:Y:S06]  /*1edc0*/  MEMBAR.ALL.CTA ;  /* 0x0000000000007992 */ /* 0x0003ec0000008000 */
[----:B-1----:R-:W1:Y:S02]  /*1edd0*/  FENCE.VIEW.ASYNC.S ;  /* 0x00000000000073c6 */ /* 0x002e640000000000 */
[----:B-1----:R-:W-:Y:S06]  /*1ede0*/  BAR.SYNC.DEFER_BLOCKING 0x0 ;  /* 0x0000000000007b1d */ /* 0x002fec0000010000 */
[----:B------:R-:W-:Y:S05]  /*1edf0*/  BRA.U UP3, `(.L_x_6) ;  /* 0x0000000103d87547 */ /* 0x000fea000b800000 */
[----:B------:R-:W-:Y:S02]  /*1ee00*/  USHF.R.U32.HI UR12, URZ, 0x4, UR10 ;  /* 0x00000004ff0c7899 */ /* 0x000fe4000801160a */
[----:B------:R-:W-:Y:S02]  /*1ee10*/  UIADD3 UR5, UPT, UPT, UR10, 0x20000, URZ ;  /* 0x000200000a057890 */ /* 0x000fe4000fffe0ff */
[----:B------:R-:W-:Y:S02]  /*1ee20*/  USGXT.U32 UR12, UR12, 0xe ;  /* 0x0000000e0c0c789a */ /* 0x000fe40008000000 */
[----:B------:R-:W-:Y:S02]  /*1ee30*/  USHF.R.U32.HI UR5, URZ, 0x4, UR5 ;  /* 0x00000004ff057899 */ /* 0x000fe40008011605 */
[----:B------:R-:W-:Y:S02]  /*1ee40*/  UIADD3 UR42, UP3, UPT, UR12, 0x2, URZ ;  /* 0x000000020c2a7890 */ /* 0x000fe4000ff7e0ff */
[----:B------:R-:W-:Y:S01]  /*1ee50*/  USGXT.U32 UR16, UR5, 0xe ;  /* 0x0000000e0510789a */ /* 0x000fe20008000000 */
[----:B------:R-:W-:Y:S01]  /*1ee60*/  UMOV UR4, URZ ;  /* 0x000000ff00047c82 */ /* 0x000fe20008000000 */
[----:B------:R-:W-:Y:S01]  /*1ee70*/  UMOV UR6, URZ ;  /* 0x000000ff00067c82 */ /* 0x000fe20008000000 */
[----:B------:R-:W-:-:S02]  /*1ee80*/  UIADD3.X UR43, UPT, UPT, UR4, 0x40004040, URZ, UP3, !UPT ;  /* 0x40004040042b7890 */ /* 0x000fc40009ffe4ff */
[----:B------:R-:W-:Y:S02]  /*1ee90*/  UIADD3 UR46, UP3, UPT, UR16, 0x80, URZ ;  /* 0x00000080102e7890 */ /* 0x000fe4000ff7e0ff */
[----:B------:R-:W-:Y:S02]  /*1eea0*/  UIADD3.64 UR48, UPT, UPT, UR42, 0x2, URZ ;  /* 0x000000022a307897 */ /* 0x000fe4000fffe0ff */
[----:B------:R-:W-:Y:S02]  /*1eeb0*/  UIADD3.X UR47, UPT, UPT, UR6, 0x40004040, URZ, UP3, !UPT ;  /* 0x40004040062f7890 */ /* 0x000fe40009ffe4ff */
[----:B------:R-:W-:Y:S02]  /*1eec0*/  UIADD3.64 UR50, UPT, UPT, UR42, 0x4, URZ ;  /* 0x000000042a327897 */ /* 0x000fe4000fffe0ff */
[----:B------:R-:W-:Y:S02]  /*1eed0*/  UIADD3.64 UR56, UPT, UPT, UR46, 0x80, URZ ;  /* 0x000000802e387897 */ /* 0x000fe4000fffe0ff */
[----:B------:R-:W-:-:S02]  /*1eee0*/  UIADD3.64 UR58, UPT, UPT, UR46, 0x100, URZ ;  /* 0x000001002e3a7897 */ /* 0x000fc4000fffe0ff */
[----:B------:R-:W-:Y:S02]  /*1eef0*/  UIADD3 UR29, UPT, UPT, UR9, 0x100000, URZ ;  /* 0x00100000091d7890 */ /* 0x000fe4000fffe0ff */
[----:B------:R-:W-:Y:S02]  /*1ef00*/  UIADD3.64 UR52, UPT, UPT, UR42, 0x7fe, URZ ;  /* 0x000007fe2a347897 */ /* 0x000fe4000fffe0ff */
[----:B------:R-:W-:Y:S02]  /*1ef10*/  UIADD3 UR64, UPT, UPT, UR9, 0x100000, URZ ;  /* 0x0010000009407890 */ /* 0x000fe4000fffe0ff */
[----:B------:R-:W-:Y:S02]  /*1ef20*/  UIADD3.64 UR54, UPT, UPT, UR42, 0x800, URZ ;  /* 0x000008002a367897 */ /* 0x000fe4000fffe0ff */
[----:B------:R-:W-:Y:S02]  /*1ef30*/  UIADD3 UR65, UPT, UPT, UR9, 0x100000, URZ ;  /* 0x0010000009417890 */ /* 0x000fe4000fffe0ff */
[----:B------:R-:W-:Y:S01]  /*1ef40*/  UIADD3.64 UR60, UPT, UPT, UR42, 0x802, URZ ;  /* 0x000008022a3c7897 */ /* 0x000fe2000fffe0ff */
[----:B------:R-:W-:Y:S01]  /*1ef50*/  UMOV UR34, 0x0 ;  /* 0x0000000000227882 */ /* 0x000fe20000000000 */
[----:B------:R-:W-:Y:S01]  /*1ef60*/  UMOV UR35, 0x4408490 ;  /* 0x0440849000237882 */ /* 0x000fe20000000000 */
[----:B------:R-:W-:Y:S01]  /*1ef70*/  UIADD3 UR66, UPT, UPT, UR9, 0x100000, URZ ;  /* 0x0010000009427890 */ /* 0x000fe2000fffe0ff */
[----:B------:R-:W-:Y:S01]  /*1ef80*/  UMOV UR13, 0x40004040 ;  /* 0x40004040000d7882 */ /* 0x000fe20000000000 */
[----:B------:R-:W-:Y:S01]  /*1ef90*/  UIADD3.64 UR62, UPT, UPT, UR42, 0x804, URZ ;  /* 0x000008042a3e7897 */ /* 0x000fe2000fffe0ff */
[----:B------:R-:W-:Y:S01]  /*1efa0*/  UMOV UR17, 0x40004040 ;  /* 0x4000404000117882 */ /* 0x000fe20000000000 */
[----:B------:R-:W-:Y:S01]  /*1efb0*/  UMOV UR26, 0x0 ;  /* 0x00000000001a7882 */ /* 0x000fe20000000000 */
[----:B------:R-:W-:Y:S01]  /*1efc0*/  UMOV UR27, 0x4408490 ;  /* 0x04408490001b7882 */ /* 0x000fe20000000000 */
[----:B------:R-:W-:Y:S01]  /*1efd0*/  UMOV UR30, 0x0 ;  /* 0x00000000001e7882 */ /* 0x000fe20000000000 */
[----:B------:R-:W-:Y:S01]  /*1efe0*/  UMOV UR31, 0x4408490 ;  /* 0x04408490001f7882 */ /* 0x000fe20000000000 */
[----:B------:R1:W-:Y:S01]  /*1eff0*/  UTCHMMA gdesc[UR16], gdesc[UR12], tmem[UR9], tmem[UR34], idesc[UR35], !UPT ;  /* 0x00ff220c100075ea */ /* 0x0003e2000f800009 */
[----:B------:R-:W-:Y:S01]  /*1f000*/  UMOV UR38, 0x0 ;  /* 0x0000000000267882 */ /* 0x000fe20000000000 */
[----:B------:R-:W-:Y:S01]  /*1f010*/  UMOV UR39, 0x4408490 ;  /* 0x0440849000277882 */ /* 0x000fe20000000000 */
[----:B------:R1:W-:Y:S01]  /*1f020*/  UTCHMMA gdesc[UR46], gdesc[UR42], tmem[UR9], tmem[UR26], idesc[UR27], UPT ;  /* 0x00ff1a2a2e0075ea */ /* 0x0003e2000b800009 */
        /* <DEDUP_REMOVED lines=8> */
[----:B------:R-:W-:Y:S01]  /*1f0b0*/  UMOV UR4, UR14 ;  /* 0x0000000e00047c82 */ /* 0x000fe20008000000 */
[----:B------:R-:W-:Y:S01]  /*1f0c0*/  UMOV UR5, URZ ;  /* 0x000000ff00057c82 */ /* 0x000fe20008000000 */
[----:B------:R1:W-:Y:S01]  /*1f0d0*/  UTCHMMA gdesc[UR16], gdesc[UR52], tmem[UR29], tmem[UR36], idesc[UR37], !UPT ;  /* 0x00ff2434100075ea */ /* 0x0003e2000f80001d */
[----:B------:R-:W-:Y:S01]  /*1f0e0*/  UMOV UR44, 0x0 ;  /* 0x00000000002c7882 */ /* 0x000fe20000000000 */
[----:B------:R-:W-:Y:S01]  /*1f0f0*/  UMOV UR45, 0x4408490 ;  /* 0x04408490002d7882 */ /* 0x000fe20000000000 */
[----:B------:R1:W-:Y:S01]  /*1f100*/  UTCHMMA gdesc[UR46], gdesc[UR54], tmem[UR64], tmem[UR32], idesc[UR33], UPT ;  /* 0x00ff20362e0075ea */ /* 0x0003e2000b800040 */
[----:B------:R-:W-:Y:S01]  /*1f110*/  UMOV UR4, UR4 ;  /* 0x0000000400047c82 */ /* 0x000fe20008000000 */
[----:B------:R1:W-:Y:S01]  /*1f120*/  UTCHMMA gdesc[UR56], gdesc[UR60], tmem[UR65], tmem[UR40], idesc[UR41], UPT ;  /* 0x00ff283c380075ea */ /* 0x0003e2000b800041 */
[----:B------:R1:W-:Y:S01]  /*1f130*/  UTCHMMA gdesc[UR58], gdesc[UR62], tmem[UR66], tmem[UR44], idesc[UR45], UPT ;  /* 0x00ff2c3e3a0075ea */ /* 0x0003e2000b800042 */
[----:B------:R1:W-:Y:S01]  /*1f140*/  UTCBAR [UR4], URZ ;  /* 0x000000ff040073e9 */ /* 0x0003e200080000ff */
[----:B------:R-:W-:Y:S01]  /*1f150*/  NOP ;  /* 0x0000000000007918 */ /* 0x000fe20000000000 */
.L_x_6:
[----:B-1----:R-:W-:Y:S01]  /*1f160*/  UMOV UR4, URZ ;  /* 0x000000ff00047c82 */ /* 0x002fe20008000000 */
[----:B------:R-:W-:Y:S01]  /*1f170*/  UMOV UR5, URZ ;  /* 0x000000ff00057c82 */ /* 0x000fe20008000000 */
[----:B------:R-:W-:Y:S01]  /*1f180*/  UMOV UR12, UR21 ;  /* 0x00000015000c7c82 */ /* 0x000fe20008000000 */
[----:B------:R-:W-:Y:S01]  /*1f190*/  UMOV UR13, UR22 ;  /* 0x00000016000d7c82 */ /* 0x000fe20008000000 */
[----:B------:R-:W-:Y:S01]  /*1f1a0*/  UMOV UR16, UR19 ;  /* 0x0000001300107c82 */ /* 0x000fe20008000000 */
[----:B------:R-:W-:Y:S01]  /*1f1b0*/  UMOV UR17, UR23 ;  /* 0x0000001700117c82 */ /* 0x000fe20008000000 */
[----:B------:R-:W-:Y:S05]  /*1f1c0*/  BRA.U !UP2, `(.L_x_7) ;  /* 0x000001050a747547 */ /* 0x000fea000b800000 */
[----:B------:R-:W-:Y:S02]  /*1f1d0*/  USHF.R.S32.HI UR6, URZ, 0x1f, UR8 ;  /* 0x0000001fff067899 */ /* 0x000fe40008011408 */
[----:B------:R-:W-:Y:S02]  /*1f1e0*/  USHF.R.S32.HI UR19, URZ, 0x1f, UR7 ;  /* 0x0000001fff137899 */ /* 0x000fe40008011407 */
[----:B------:R-:W-:Y:S02]  /*1f1f0*/  USHF.L.U32 UR62, UR8, 0x1, URZ ;  /* 0x00000001083e7899 */ /* 0x000fe400080006ff */
[----:B------:R-:W-:Y:S02]  /*1f200*/  USHF.L.U64.HI UR27, UR8, 0x1, UR6 ;  /* 0x00000001081b7899 */ /* 0x000fe40008010206 */
[----:B------:R-:W-:Y:S02]  /*1f210*/  UIADD3.64 UR44, UPT, UPT, UR12, 0x80, URZ ;  /* 0x000000800c2c7897 */ /* 0x000fe4000fffe0ff */
[----:B------:R-:W-:-:S02]  /*1f220*/  UIADD3.64 UR42, UPT, UPT, UR16, 0x2, URZ ;  /* 0x00000002102a7897 */ /* 0x000fc4000fffe0ff */
[----:B------:R-:W-:Y:S02]  /*1f230*/  UIADD3.64 UR40, UPT, UPT, UR12, 0x100, URZ ;  /* 0x000001000c287897 */ /* 0x000fe4000fffe0ff */
[----:B------:R-:W-:Y:S02]  /*1f240*/  UIADD3.64 UR38, UPT, UPT, UR16, 0x4, URZ ;  /* 0x0000000410267897 */ /* 0x000fe4000fffe0ff */
[----:B------:R-:W-:Y:S02]  /*1f250*/  UIADD3.64 UR36, UPT, UPT, UR16, 0x7fe, URZ ;  /* 0x000007fe10247897 */ /* 0x000fe4000fffe0ff */
[----:B------:R-:W-:Y:S02]  /*1f260*/  UIADD3.64 UR34, UPT, UPT, UR16, 0x800, URZ ;  /* 0x0000080010227897 */ /* 0x000fe4000fffe0ff */
[----:B------:R-:W-:Y:S01]  /*1f270*/  UIADD3.64 UR32, UPT, UPT, UR16, 0x802, URZ ;  /* 0x0000080210207897 */ /* 0x000fe2000fffe0ff */
[----:B------:R-:W1:Y:S01]  /*1f280*/  LDCU UR60, c[0x0][0x3a0] ;  /* 0x00007400ff3c77ac */ /* 0x000e620008000800 */
[----:B------:R-:W-:-:S02]  /*1f290*/  UIADD3.64 UR30, UPT, UPT, UR16, 0x804, URZ ;  /* 0x00000804101e7897 */ /* 0x000fc4000fffe0ff */
[----:B------:R-:W-:Y:S02]  /*1f2a0*/  USHF.L.U32 UR61, UR7, 0x1, URZ ;  /* 0x00000001073d7899 */ /* 0x000fe400080006ff */
[----:B------:R-:W-:Y:S01]  /*1f2b0*/  USHF.L.U64.HI UR29, UR7, 0x1, UR19 ;  /* 0x00000001071d7899 */ /* 0x000fe20008010213 */
[----:B------:R-:W-:Y:S01]  /*1f2c0*/  UMOV UR26, 0x1 ;  /* 0x00000001001a7882 */ /* 0x000fe20000000000 */
[----:B------:R-:W-:Y:S01]  /*1f2d0*/  UMOV UR8, URZ ;  /* 0x000000ff00087c82 */ /* 0x000fe20008000000 */
[----:B------:R-:W-:-:S09]  /*1f2e0*/  UMOV UR21, 0x40004040 ;  /* 0x4000404000157882 */ /* 0x000fd20000000000 */
.L_x_10:
[----:B0-----:R-:W2:Y:S04]  /*1f2f0*/  LDL.LU R23, [R1+0x1ec] ;  /* 0x0001ec0001177983 */ /* 0x001ea80000300800 */
[----:B------:R-:W3:Y:S04]  /*1f300*/  LDL.LU R22, [R1+0x8a4] ;  /* 0x0008a40001167983 */ /* 0x000ee80000300800 */
[----:B------:R-:W4:Y:S04]  /*1f310*/  LDL.LU R21, [R1+0x89c] ;  /* 0x00089c0001157983 */ /* 0x000f280000300800 */
[----:B-----5:R-:W5:Y:S04]  /*1f320*/  LDL.LU R20, [R1+0x894] ;  /* 0x0008940001147983 */ /* 0x020f680000300800 */
[----:B------:R-:W5:Y:S04]  /*1f330*/  LDL.LU R19, [R1+0x1f8] ;  /* 0x0001f80001137983 */ /* 0x000f680000300800 */
        /* <DEDUP_REMOVED lines=10> */
[----:B------:R-:W5:Y:S01]  /*1f3e0*/  LDL.LU R4, [R1+0x888] ;  /* 0x0008880001047983 */ /* 0x000f620000300800 */
[----:B------:R-:W0:Y:S03]  /*1f3f0*/  S2R R8, SR_TID.X ;  /* 0x0000000000087919 */ /* 0x000e260000002100 */
[----:B------:R-:W5:Y:S04]  /*1f400*/  LDL.LU R6, [R1+0x86c] ;  /* 0x00086c0001067983 */ /* 0x000f680000300800 */
[----:B------:R-:W5:Y:S04]  /*1f410*/  LDL.LU R7, [R1+0x880] ;  /* 0x0008800001077983 */ /* 0x000f680000300800 */
[----:B------:R-:W5:Y:S01]  /*1f420*/  LDL.LU R5, [R1+0x864] ;  /* 0x0008640001057983 */ /* 0x000f620000300800 */
[----:B------:R-:W-:-:S02]  /*1f430*/  UIADD3 UR4, UPT, UPT, UR4, 0x1, URZ ;  /* 0x0000000104047890 */ /* 0x000fc4000fffe0ff */
[----:B------:R-:W-:Y:S02]  /*1f440*/  USHF.L.U32 UR5, UR5, 0x1f, URZ ;  /* 0x0000001f05057899 */ /* 0x000fe400080006ff */
[----:B-1----:R-:W-:Y:S01]  /*1f450*/  UIMAD UR6, UR4, -0x40, UR60 ;  /* 0xffffffc0040678a4 */ /* 0x002fe2000f8e023c */
[----:B0-----:R-:W-:-:S04]  /*1f460*/  SHF.R.U32.HI R3, RZ, 0x6, R8 ;  /* 0x00000006ff037819 */ /* 0x001fc80000011608 */
[----:B------:R-:W-:-:S04]  /*1f470*/  SGXT.U32 R3, R3, 0x1 ;  /* 0x000000010303781a */ /* 0x000fc80000000000 */
[----:B------:R-:W-:Y:S02]  /*1f480*/  ISETP.GE.AND P0, PT, R3, UR6, PT ;  /* 0x0000000603007c0c */ /* 0x000fe4000bf06270 */
[----:B--2---:R-:W-:Y:S02]  /*1f490*/  IADD3 R23, P4, PT, R23, UR61, RZ ;  /* 0x0000003d17177c10 */ /* 0x004fe4000ff9e0ff */
[----:B---3--:R-:W-:-:S03]  /*1f4a0*/  IADD3 R22, P6, PT, R22, UR61, RZ ;  /* 0x0000003d16167c10 */ /* 0x008fc6000ffde0ff */
[----:B------:R-:W-:Y:S01]  /*1f4b0*/  STL [R1+0x1ec], R23 ;  /* 0x0001ec1701007387 */ /* 0x000fe20000100800 */
[----:B----4-:R-:W-:-:S03]  /*1f4c0*/  IADD3 R21, P1, PT, R21, UR61, RZ ;  /* 0x0000003d15157c10 */ /* 0x010fc6000ff3e0ff */
[----:B------:R-:W-:Y:S01]  /*1f4d0*/  STL [R1+0x8a4], R22 ;  /* 0x0008a41601007387 */ /* 0x000fe20000100800 */
[----:B-----5:R-:W-:-:S03]  /*1f4e0*/  IADD3 R20, P2, PT, R20, UR61, RZ ;  /* 0x0000003d14147c10 */ /* 0x020fc6000ff5e0ff */
[----:B------:R-:W-:Y:S01]  /*1f4f0*/  STL [R1+0x89c], R21 ;  /* 0x00089c1501007387 */ /* 0x000fe20000100800 */
[----:B------:R-:W-:-:S03]  /*1f500*/  IADD3 R19, P3, PT, R19, UR61, RZ ;  /* 0x0000003d13137c10 */ /* 0x000fc6000ff7e0ff */
[----:B------:R-:W-:Y:S01]  /*1f510*/  STL [R1+0x894], R20 ;  /* 0x0008941401007387 */ /* 0x000fe20000100800 */
[----:B------:R-:W-:-:S03]  /*1f520*/  IADD3.X R18, PT, PT, R18, UR29, RZ, P4, !PT ;  /* 0x0000001d12127c10 */ /* 0x000fc6000a7fe4ff */
        /* <DEDUP_REMOVED lines=8> */
[----:B------:R-:W2:Y:S01]  /*1f5b0*/  LDL.LU R3, [R1+0x878] ;  /* 0x0008780001037983 */ /* 0x000ea20000300800 */
        /* <DEDUP_REMOVED lines=8> */
[----:B------:R-:W-:-:S03]  /*1f640*/  IADD3.X R4, PT, PT, R4, UR29, RZ, P4, !PT ;  /* 0x0000001d04047c10 */ /* 0x000fc6000a7fe4ff */
[----:B------:R-:W-:Y:S04]  /*1f650*/  STL [R1+0x1f0], R11 ;  /* 0x0001f00b01007387 */ /* 0x000fe80000100800 */
[----:B------:R0:W-:Y:S04]  /*1f660*/  STL [R1+0x888], R4 ;  /* 0x0008880401007387 */ /* 0x0001e80000100800 */
[----:B------:R-:W-:Y:S04]  /*1f670*/  STL [R1+0x1f4], R10 ;  /* 0x0001f40a01007387 */ /* 0x000fe80000100800 */
[----:B0-----:R-:W3:Y:S01]  /*1f680*/  LDL.LU R4, [R1+0x1fc] ;  /* 0x0001fc0001047983 */ /* 0x001ee20000300800 */
[----:B------:R-:W-:-:S02]  /*1f690*/  IADD3 R9, P3, PT, R9, UR61, RZ ;  /* 0x0000003d09097c10 */ /* 0x000fc4000ff7e0ff */
[----:B------:R-:W-:Y:S02]  /*1f6a0*/  IADD3 R6, P4, PT, R6, UR61, RZ ;  /* 0x0000003d06067c10 */ /* 0x000fe4000ff9e0ff */
[----:B------:R-:W-:Y:S01]  /*1f6b0*/  IADD3.X R7, PT, PT, R7, UR29, RZ, P6, !PT ;  /* 0x0000001d07077c10 */ /* 0x000fe2000b7fe4ff */
[----:B------:R-:W-:Y:S01]  /*1f6c0*/  STL [R1+0x874], R9 ;  /* 0x0008740901007387 */ /* 0x000fe20000100800 */
[----:B------:R-:W-:-:S03]  /*1f6d0*/  IADD3 R5, P6, PT, R5, UR61, RZ ;  /* 0x0000003d05057c10 */ /* 0x000fc6000ffde0ff */
[----:B------:R0:W-:Y:S04]  /*1f6e0*/  STL [R1+0x86c], R6 ;  /* 0x00086c0601007387 */ /* 0x0001e80000100800 */
[----:B0-----:R-:W4:Y:S04]  /*1f6f0*/  LDL.LU R6, [R1+0x1e4] ;  /* 0x0001e40001067983 */ /* 0x001f280000300800 */
[----:B------:R-:W5:Y:S04]  /*1f700*/  LDL.LU R32, [R1+0x85c] ;  /* 0x00085c0001207983 */ /* 0x000f680000300800 */
[----:B------:R-:W5:Y:S04]  /*1f710*/  LDL.LU R31, [R1+0x870] ;  /* 0x00087000011f7983 */ /* 0x000f680000300800 */
[----:B------:R-:W-:Y:S04]  /*1f720*/  STL [R1+0x880], R7 ;  /* 0x0008800701007387 */ /* 0x000fe80000100800 */
[----:B------:R-:W5:Y:S04]  /*1f730*/  LDL.LU R30, [R1+0x854] ;  /* 0x00085400011e7983 */ /* 0x000f680000300800 */
[----:B------:R0:W-:Y:S04]  /*1f740*/  STL [R1+0x864], R5 ;  /* 0x0008640501007387 */ /* 0x0001e80000100800 */
        /* <DEDUP_REMOVED lines=16> */
[----:B0-----:R-:W5:Y:S04]  /*1f850*/  LDL.LU R5, [R1+0x830] ;  /* 0x0008300001057983 */ /* 0x001f680000300800 */
[----:B------:R-:W5:Y:S04]  /*1f860*/  LDL.LU R12, [R1+0x80c] ;  /* 0x00080c00010c7983 */ /* 0x000f680000300800 */
[----:B------:R-:W5:Y:S04]  /*1f870*/  LDL.LU R11, [R1+0x828] ;  /* 0x00082800010b7983 */ /* 0x000f680000300800 */
[----:B------:R-:W5:Y:S01]  /*1f880*/  LDL.LU R10, [R1+0x804] ;  /* 0x00080400010a7983 */ /* 0x000f620000300800 */
[----:B--2---:R-:W-:-:S05]  /*1f890*/  IADD3.X R3, PT, PT, R3, UR29, RZ, P1, !PT ;  /* 0x0000001d03037c10 */ /* 0x004fca0008ffe4ff */
[----:B------:R0:W-:Y:S04]  /*1f8a0*/  STL [R1+0x878], R3 ;  /* 0x0008780301007387 */ /* 0x0001e80000100800 */
[----:B------:R-:W2:Y:S04]  /*1f8b0*/  LDL.LU R9, [R1+0x820] ;  /* 0x0008200001097983 */ /* 0x000ea80000300800 */
[----:B0-----:R-:W2:Y:S01]  /*1f8c0*/  LDL.LU R3, [R1+0x7fc] ;  /* 0x0007fc0001037983 */ /* 0x001ea20000300800 */
[----:B---3--:R-:W-:-:S05]  /*1f8d0*/  IADD3 R4, P1, PT, R4, UR61, RZ ;  /* 0x0000003d04047c10 */ /* 0x008fca000ff3e0ff */
[----:B------:R0:W-:Y:S04]  /*1f8e0*/  STL [R1+0x1fc], R4 ;  /* 0x0001fc0401007387 */ /* 0x0001e80000100800 */
[----:B0-----:R-:W3:Y:S04]  /*1f8f0*/  LDL.LU R4, [R1+0x818] ;  /* 0x0008180001047983 */ /* 0x001ee80000300800 */
[----:B------:R-:W3:Y:S01]  /*1f900*/  LDL.LU R7, [R1+0x7f4] ;  /* 0x0007f40001077983 */ /* 0x000ee20000300800 */
[----:B----4-:R-:W-:Y:S02]  /*1f910*/  IADD3.X R6, PT, PT, R6, UR29, RZ, P2, !PT ;  /* 0x0000001d06067c10 */ /* 0x010fe400097fe4ff */
[----:B-----5:R-:W-:-:S03]  /*1f920*/  IADD3 R32, P2, PT, R32, UR61, RZ ;  /* 0x0000003d20207c10 */ /* 0x020fc6000ff5e0ff */
[----:B------:R0:W-:Y:S01]  /*1f930*/  STL [R1+0x1e4], R6 ;  /* 0x0001e40601007387 */ /* 0x0001e20000100800 */
[----:B------:R-:W-:-:S03]  /*1f940*/  IADD3.X R31, PT, PT, R31, UR29, RZ, P3, !PT ;  /* 0x0000001d1f1f7c10 */ /* 0x000fc60009ffe4ff */
[----:B0-----:R-:W4:Y:S01]  /*1f950*/  LDL.LU R6, [R1+0x810] ;  /* 0x0008100001067983 */ /* 0x001f220000300800 */
        /* <DEDUP_REMOVED lines=33> */
[----:B------:R-:W-:Y:S01]  /*1fb70*/  STL [R1+0x81c], R15 ;  /* 0x00081c0f01007387 */ /* 0x000fe20000100800 */
[----:B------:R-:W-:Y:S02]  /*1fb80*/  IADD3 R13, P1, PT, R13, UR61, RZ ;  /* 0x0000003d0d0d7c10 */ /* 0x000fe4000ff3e0ff */
[----:B------:R-:W-:Y:S01]  /*1fb90*/  IADD3 R12, P2, PT, R12, UR61, RZ ;  /* 0x0000003d0c0c7c10 */ /* 0x000fe2000ff5e0ff */
[----:B------:R0:W-:Y:S01]  /*1fba0*/  STL [R1+0x830], R5 ;  /* 0x0008300501007387 */ /* 0x0001e20000100800 */
[----:B------:R-:W-:-:S03]  /*1fbb0*/  IADD3.X R11, PT, PT, R11, UR29, RZ, P3, !PT ;  /* 0x0000001d0b0b7c10 */ /* 0x000fc60009ffe4ff */
[----:B------:R-:W-:Y:S01]  /*1fbc0*/  STL [R1+0x838], R14 ;  /* 0x0008380e01007387 */ /* 0x000fe20000100800 */
[----:B------:R-:W-:-:S03]  /*1fbd0*/  IADD3 R10, P3, PT, R10, UR61, RZ ;  /* 0x0000003d0a0a7c10 */ /* 0x000fc6000ff7e0ff */
[----:B0-----:R-:W5:Y:S04]  /*1fbe0*/  LDL.LU R5, [R1+0x7ec] ;  /* 0x0007ec0001057983 */ /* 0x001f680000300800 */
[----:B------:R-:W-:Y:S04]  /*1fbf0*/  STL [R1+0x814], R13 ;  /* 0x0008140d01007387 */ /* 0x000fe80000100800 */
[----:B------:R-:W-:Y:S04]  /*1fc00*/  STL [R1+0x80c], R12 ;  /* 0x00080c0c01007387 */ /* 0x000fe80000100800 */
[----:B------:R-:W-:Y:S01]  /*1fc10*/  STL [R1+0x828], R11 ;  /* 0x0008280b01007387 */ /* 0x000fe20000100800 */
[----:B--2---:R-:W-:-:S02]  /*1fc20*/  IADD3.X R9, PT, PT, R9, UR29, RZ, P4, !PT ;  /* 0x0000001d09097c10 */ /* 0x004fc4000a7fe4ff */
[----:B------:R-:W-:-:S05]  /*1fc30*/  IADD3 R3, P4, PT, R3, UR61, RZ ;  /* 0x0000003d03037c10 */ /* 0x000fca000ff9e0ff */
[----:B------:R0:W-:Y:S04]  /*1fc40*/  STL [R1+0x7fc], R3 ;  /* 0x0007fc0301007387 */ /* 0x0001e80000100800 */
[----:B------:R-:W-:Y:S04]  /*1fc50*/  STL [R1+0x804], R10 ;  /* 0x0008040a01007387 */ /* 0x000fe80000100800 */
[----:B0-----:R-:W2:Y:S04]  /*1fc60*/  LDL.LU R3, [R1+0x808] ;  /* 0x0008080001037983 */ /* 0x001ea80000300800 */
[----:B------:R-:W-:Y:S01]  /*1fc70*/  STL [R1+0x820], R9 ;  /* 0x0008200901007387 */ /* 0x000fe20000100800 */
[----:B---3--:R-:W-:-:S05]  /*1fc80*/  IADD3.X R4, PT, PT, R4, UR29, RZ, P6, !PT ;  /* 0x0000001d04047c10 */ /* 0x008fca000b7fe4ff */
[----:B------:R0:W-:Y:S04]  /*1fc90*/  STL [R1+0x818], R4 ;  /* 0x0008180401007387 */ /* 0x0001e80000100800 */
[----:B0-----:R-:W3:Y:S01]  /*1fca0*/  LDL.LU R4, [R1+0x7e4] ;  /* 0x0007e40001047983 */ /* 0x001ee20000300800 */
[----:B------:R-:W-:-:S03]  /*1fcb0*/  IADD3 R7, P6, PT, R7, UR61, RZ ;  /* 0x0000003d07077c10 */ /* 0x000fc6000ffde0ff */
[----:B------:R-:W3:Y:S01]  /*1fcc0*/  LDL.LU R32, [R1+0x800] ;  /* 0x0008000001207983 */ /* 0x000ee20000300800 */
[----:B----4-:R-:W-:-:S03]  /*1fcd0*/  IADD3.X R6, PT, PT, R6, UR29, RZ, P1, !PT ;  /* 0x0000001d06067c10 */ /* 0x010fc60008ffe4ff */
[----:B------:R-:W4:Y:S04]  /*1fce0*/  LDL.LU R31, [R1+0x7dc] ;  /* 0x0007dc00011f7983 */ /* 0x000f280000300800 */
[----:B------:R-:W-:Y:S04]  /*1fcf0*/  STL [R1+0x7f4], R7 ;  /* 0x0007f40701007387 */ /* 0x000fe80000100800 */
[----:B------:R-:W4:Y:S04]  /*1fd00*/  LDL.LU R30, [R1+0x7f8] ;  /* 0x0007f800011e7983 */ /* 0x000f280000300800 */
[----:B------:R0:W-:Y:S04]  /*1fd10*/  STL [R1+0x810], R6 ;  /* 0x0008100601007387 */ /* 0x0001e80000100800 */
        /* <DEDUP_REMOVED lines=16> */
[----:B0-----:R-:W4:Y:S04]  /*1fe20*/  LDL.LU R6, [R1+0x794] ;  /* 0x0007940001067983 */ /* 0x001f280000300800 */
[----:B------:R-:W4:Y:S01]  /*1fe30*/  LDL.LU R12, [R1+0x7b0] ;  /* 0x0007b000010c7983 */ /* 0x000f220000300800 */
[----:B-----5:R-:W-:-:S03]  /*1fe40*/  IADD3 R5, P1, PT, R5, UR61, RZ ;  /* 0x0000003d05057c10 */ /* 0x020fc6000ff3e0ff */
[----:B------:R-:W5:Y:S04]  /*1fe50*/  LDL.LU R11, [R1+0x78c] ;  /* 0x00078c00010b7983 */ /* 0x000f680000300800 */
[----:B------:R-:W5:Y:S04]  /*1fe60*/  LDL.LU R10, [R1+0x7a8] ;  /* 0x0007a800010a7983 */ /* 0x000f680000300800 */
[----:B------:R0:W-:Y:S04]  /*1fe70*/  STL [R1+0x7ec], R5 ;  /* 0x0007ec0501007387 */ /* 0x0001e80000100800 */
[----:B------:R-:W5:Y:S04]  /*1fe80*/  LDL.LU R9, [R1+0x784] ;  /* 0x0007840001097983 */ /* 0x000f680000300800 */
[----:B0-----:R-:W5:Y:S01]  /*1fe90*/  LDL.LU R5, [R1+0x7a0] ;  /* 0x0007a00001057983 */ /* 0x001f620000300800 */
[----:B--2---:R-:W-:-:S05]  /*1fea0*/  IADD3.X R3, PT, PT, R3, UR29, RZ, P2, !PT ;  /* 0x0000001d03037c10 */ /* 0x004fca00097fe4ff */
[----:B------:R0:W-:Y:S04]  /*1feb0*/  STL [R1+0x808], R3 ;  /* 0x0008080301007387 */ /* 0x0001e80000100800 */
[----:B0-----:R-:W2:Y:S04]  /*1fec0*/  LDL.LU R3, [R1+0x77c] ;  /* 0x00077c0001037983 */ /* 0x001ea80000300800 */
[----:B------:R-:W2:Y:S01]  /*1fed0*/  LDL.LU R7, [R1+0x798] ;  /* 0x0007980001077983 */ /* 0x000ea20000300800 */
[----:B---3--:R-:W-:-:S05]  /*1fee0*/  IADD3 R4, P2, PT, R4, UR61, RZ ;  /* 0x0000003d04047c10 */ /* 0x008fca000ff5e0ff */
[----:B------:R0:W-:Y:S04]  /*1fef0*/  STL [R1+0x7e4], R4 ;  /* 0x0007e40401007387 */ /* 0x0001e80000100800 */
[----:B0-----:R-:W3:Y:S01]  /*1ff00*/  LDL.LU R4, [R1+0x774] ;  /* 0x0007740001047983 */ /* 0x001ee20000300800 */
[----:B------:R-:W-:Y:S02]  /*1ff10*/  IADD3.X R32, PT, PT, R32, UR29, RZ, P3, !PT ;  /* 0x0000001d20207c10 */ /* 0x000fe40009ffe4ff */
[----:B----4-:R-:W-:Y:S02]  /*1ff20*/  IADD3 R31, P3, PT, R31, UR61, RZ ;  /* 0x0000003d1f1f7c10 */ /* 0x010fe4000ff7e0ff */
[----:B------:R-:W-:Y:S01]  /*1ff30*/  IADD3.X R30, PT, PT, R30, UR29, RZ, P4, !PT ;  /* 0x0000001d1e1e7c10 */ /* 0x000fe2000a7fe4ff */
        /* <DEDUP_REMOVED lines=29> */
[----:B------:R-:W-:Y:S02]  /*20110*/  IADD3 R14, P1, PT, R14, UR61, RZ ;  /* 0x0000003d0e0e7c10 */ /* 0x000fe4000ff3e0ff */
[----:B------:R-:W-:Y:S01]  /*20120*/  IADD3.X R13, PT, PT, R13, UR29, RZ, P2, !PT ;  /* 0x0000001d0d0d7c10 */ /* 0x000fe200097fe4ff */
[----:B------:R-:W-:Y:S01]  /*20130*/  STL [R1+0x7a4], R16 ;  /* 0x0007a41001007387 */ /* 0x000fe20000100800 */
[----:B------:R-:W-:-:S03]  /*20140*/  IADD3 R6, P2, PT, R6, UR61, RZ ;  /* 0x0000003d06067c10 */ /* 0x000fc6000ff5e0ff */
[----:B------:R-:W-:Y:S01]  /*20150*/  STL [R1+0x7c0], R15 ;  /* 0x0007c00f01007387 */ /* 0x000fe20000100800 */
[----:B------:R-:W-:-:S03]  /*20160*/  IADD3.X R12, PT, PT, R12, UR29, RZ, P3, !PT ;  /* 0x0000001d0c0c7c10 */ /* 0x000fc60009ffe4ff */
[----:B------:R0:W-:Y:S01]  /*20170*/  STL [R1+0x794], R6 ;  /* 0x0007940601007387 */ /* 0x0001e20000100800 */
[----:B-----5:R-:W-:-:S03]  /*20180*/  IADD3 R11, P3, PT, R11, UR61, RZ ;  /* 0x0000003d0b0b7c10 */ /* 0x020fc6000ff7e0ff */
[----:B------:R-:W-:Y:S01]  /*20190*/  STL [R1+0x79c], R14 ;  /* 0x00079c0e01007387 */ /* 0x000fe20000100800 */
[----:B------:R-:W-:-:S03]  /*201a0*/  IADD3.X R10, PT, PT, R10, UR29, RZ, P4, !PT ;  /* 0x0000001d0a0a7c10 */ /* 0x000fc6000a7fe4ff */
[----:B0-----:R-:W4:Y:S04]  /*201b0*/  LDL.LU R6, [R1+0x790] ;  /* 0x0007900001067983 */ /* 0x001f280000300800 */
[----:B------:R-:W-:Y:S01]  /*201c0*/  STL [R1+0x7b8], R13 ;  /* 0x0007b80d01007387 */ /* 0x000fe20000100800 */
[----:B------:R-:W-:-:S03]  /*201d0*/  IADD3 R9, P4, PT, R9, UR61, RZ ;  /* 0x0000003d09097c10 */ /* 0x000fc6000ff9e0ff */
[----:B------:R-:W-:Y:S01]  /*201e0*/  STL [R1+0x7b0], R12 ;  /* 0x0007b00c01007387 */ /* 0x000fe20000100800 */
[----:B------:R-:W-:-:S03]  /*201f0*/  IADD3.X R5, PT, PT, R5, UR29, RZ, P6, !PT ;  /* 0x0000001d05057c10 */ /* 0x000fc6000b7fe4ff */
[----:B------:R-:W-:Y:S04]  /*20200*/  STL [R1+0x78c], R11 ;  /* 0x00078c0b01007387 */ /* 0x000fe80000100800 */
[----:B------:R0:W-:Y:S04]  /*20210*/  STL [R1+0x7a0], R5 ;  /* 0x0007a00501007387 */ /* 0x0001e80000100800 */
[----:B------:R-:W-:Y:S04]  /*20220*/  STL [R1+0x7a8], R10 ;  /* 0x0007a80a01007387 */ /* 0x000fe80000100800 */
[----:B0-----:R-:W5:Y:S04]  /*20230*/  LDL.LU R5, [R1+0x76c] ;  /* 0x00076c0001057983 */ /* 0x001f680000300800 */
[----:B------:R-:W-:Y:S01]  /*20240*/  STL [R1+0x784], R9 ;  /* 0x0007840901007387 */ /* 0x000fe20000100800 */
[----:B--2---:R-:W-:-:S02]  /*20250*/  IADD3 R3, P6, PT, R3, UR61, RZ ;  /* 0x0000003d03037c10 */ /* 0x004fc4000ffde0ff */
[----:B------:R-:W-:-:S03]  /*20260*/  IADD3.X R7, PT, PT, R7, UR29, RZ, P1, !PT ;  /* 0x0000001d07077c10 */ /* 0x000fc60008ffe4ff */
[----:B------:R0:W-:Y:S04]  /*20270*/  STL [R1+0x77c], R3 ;  /* 0x00077c0301007387 */ /* 0x0001e80000100800 */
[----:B0-----:R-:W2:Y:S04]  /*20280*/  LDL.LU R3, [R1+0x788] ;  /* 0x0007880001037983 */ /* 0x001ea80000300800 */
[----:B------:R-:W2:Y:S04]  /*20290*/  LDL.LU R32, [R1+0x764] ;  /* 0x0007640001207983 */ /* 0x000ea80000300800 */
[----:B------:R-:W2:Y:S04]  /*202a0*/  LDL.LU R31, [R1+0x780] ;  /* 0x00078000011f7983 */ /* 0x000ea80000300800 */
[----:B------:R-:W-:Y:S04]  /*202b0*/  STL [R1+0x798], R7 ;  /* 0x0007980701007387 */ /* 0x000fe80000100800 */
[----:B------:R-:W2:Y:S01]  /*202c0*/  LDL.LU R30, [R1+0x75c] ;  /* 0x00075c00011e7983 */ /* 0x000ea20000300800 */
[----:B---3--:R-:W-:-:S05]  /*202d0*/  IADD3 R4, P1, PT, R4, UR61, RZ ;  /* 0x0000003d04047c10 */ /* 0x008fca000ff3e0ff */
[----:B------:R0:W-:Y:S04]  /*202e0*/  STL [R1+0x774], R4 ;  /* 0x0007740401007387 */ /* 0x0001e80000100800 */
[----:B------:R-:W3:Y:S04]  /*202f0*/  LDL.LU R29, [R1+0x778] ;  /* 0x00077800011d7983 */ /* 0x000ee80000300800 */
        /* <DEDUP_REMOVED lines=15> */
[----:B0-----:R-:W3:Y:S04]  /*203f0*/  LDL.LU R4, [R1+0x738] ;  /* 0x0007380001047983 */ /* 0x001ee80000300800 */
[----:B------:R-:W3:Y:S04]  /*20400*/  LDL.LU R12, [R1+0x714] ;  /* 0x00071400010c7983 */ /* 0x000ee80000300800 */
[----:B------:R-:W3:Y:S04]  /*20410*/  LDL.LU R11, [R1+0x730] ;  /* 0x00073000010b7983 */ /* 0x000ee80000300800 */
[----:B------:R-:W3:Y:S01]  /*20420*/  LDL.LU R10, [R1+0x70c] ;  /* 0x00070c00010a7983 */ /* 0x000ee20000300800 */
[----:B----4-:R-:W-:-:S05]  /*20430*/  IADD3.X R6, PT, PT, R6, UR29, RZ, P2, !PT ;  /* 0x0000001d06067c10 */ /* 0x010fca00097fe4ff */
[----:B------:R0:W-:Y:S04]  /*20440*/  STL [R1+0x790], R6 ;  /* 0x0007900601007387 */ /* 0x0001e80000100800 */
[----:B------:R-:W4:Y:S04]  /*20450*/  LDL.LU R9, [R1+0x728] ;  /* 0x0007280001097983 */ /* 0x000f280000300800 */
[----:B0-----:R-:W4:Y:S01]  /*20460*/  LDL.LU R6, [R1+0x704] ;  /* 0x0007040001067983 */ /* 0x001f220000300800 */
[----:B-----5:R-:W-:-:S05]  /*20470*/  IADD3 R5, P2, PT, R5, UR61, RZ ;  /* 0x0000003d05057c10 */ /* 0x020fca000ff5e0ff */
[----:B------:R0:W-:Y:S04]  /*20480*/  STL [R1+0x76c], R5 ;  /* 0x00076c0501007387 */ /* 0x0001e80000100800 */
[----:B0-----:R-:W5:Y:S04]  /*20490*/  LDL.LU R5, [R1+0x720] ;  /* 0x0007200001057983 */ /* 0x001f680000300800 */
[----:B------:R-:W5:Y:S01]  /*204a0*/  LDL.LU R7, [R1+0x6fc] ;  /* 0x0006fc0001077983 */ /* 0x000f620000300800 */
[----:B--2---:R-:W-:Y:S02]  /*204b0*/  IADD3.X R3, PT, PT, R3, UR29, RZ, P3, !PT ;  /* 0x0000001d03037c10 */ /* 0x004fe40009ffe4ff */
[----:B------:R-:W-:-:S03]  /*204c0*/  IADD3 R32, P3, PT, R32, UR61, RZ ;  /* 0x0000003d20207c10 */ /* 0x000fc6000ff7e0ff */
[----:B------:R0:W-:Y:S01]  /*204d0*/  STL [R1+0x788], R3 ;  /* 0x0007880301007387 */ /* 0x0001e20000100800 */
[----:B------:R-:W-:-:S03]  /*204e0*/  IADD3.X R31, PT, PT, R31, UR29, RZ, P4, !PT ;  /* 0x0000001d1f1f7c10 */ /* 0x000fc6000a7fe4ff */
[----:B0-----:R-:W2:Y:S01]  /*204f0*/  LDL.LU R3, [R1+0x718] ;  /* 0x0007180001037983 */ /* 0x001ea20000300800 */
[----:B------:R-:W-:-:S03]  /*20500*/  IADD3 R30, P4, PT, R30, UR61, RZ ;  /* 0x0000003d1e1e7c10 */ /* 0x000fc6000ff9e0ff */
[----:B------:R-:W-:Y:S04]  /*20510*/  STL [R1+0x764], R32 ;  /* 0x0007642001007387 */ /* 0x000fe80000100800 */
[----:B------:R-:W-:Y:S04]  /*20520*/  STL [R1+0x780], R31 ;  /* 0x0007801f01007387 */ /* 0x000fe80000100800 */
[----:B------:R-:W-:Y:S01]  /*20530*/  STL [R1+0x75c], R30 ;  /* 0x00075c1e01007387 */ /* 0x000fe20000100800 */
[----:B---3--:R-:W-:Y:S02]  /*20540*/  IADD3.X R29, PT, PT, R29, UR29, RZ, P6, !PT ;  /* 0x0000001d1d1d7c10 */ /* 0x008fe4000b7fe4ff */
        /* <DEDUP_REMOVED lines=28> */
[----:B------:R-:W-:-:S05]  /*20710*/  IADD3.X R4, PT, PT, R4, UR29, RZ, P3, !PT ;  /* 0x0000001d04047c10 */ /* 0x000fca0009ffe4ff */
[----:B------:R0:W-:Y:S04]  /*20720*/  STL [R1+0x738], R4 ;  /* 0x0007380401007387 */ /* 0x0001e80000100800 */
[----:B------:R-:W-:Y:S04]  /*20730*/  STL [R1+0x740], R14 ;  /* 0x0007400e01007387 */ /* 0x000fe80000100800 */
[----:B0-----:R-:W3:Y:S01]  /*20740*/  LDL.LU R4, [R1+0x6f4] ;  /* 0x0006f40001047983 */ /* 0x001ee20000300800 */
[----:B------:R-:W-:Y:S02]  /*20750*/  IADD3 R13, P2, PT, R13, UR61, RZ ;  /* 0x0000003d0d0d7c10 */ /* 0x000fe4000ff5e0ff */
[----:B------:R-:W-:-:S02]  /*20760*/  IADD3 R12, P3, PT, R12, UR61, RZ ;  /* 0x0000003d0c0c7c10 */ /* 0x000fc4000ff7e0ff */
[----:B------:R-:W-:Y:S01]  /*20770*/  IADD3.X R11, PT, PT, R11, UR29, RZ, P4, !PT ;  /* 0x0000001d0b0b7c10 */ /* 0x000fe2000a7fe4ff */
[----:B------:R-:W-:Y:S01]  /*20780*/  STL [R1+0x71c], R13 ;  /* 0x00071c0d01007387 */ /* 0x000fe20000100800 */
[----:B------:R-:W-:Y:S02]  /*20790*/  IADD3 R10, P4, PT, R10, UR61, RZ ;  /* 0x0000003d0a0a7c10 */ /* 0x000fe4000ff9e0ff */
[----:B----4-:R-:W-:Y:S01]  /*207a0*/  IADD3.X R9, PT, PT, R9, UR29, RZ, P6, !PT ;  /* 0x0000001d09097c10 */ /* 0x010fe2000b7fe4ff */
[----:B------:R-:W-:Y:S01]  /*207b0*/  STL [R1+0x714], R12 ;  /* 0x0007140c01007387 */ /* 0x000fe20000100800 */
[----:B------:R-:W-:-:S03]  /*207c0*/  IADD3 R6, P6, PT, R6, UR61, RZ ;  /* 0x0000003d06067c10 */ /* 0x000fc6000ffde0ff */
[----:B------:R-:W-:Y:S04]  /*207d0*/  STL [R1+0x730], R11 ;  /* 0x0007300b01007387 */ /* 0x000fe80000100800 */
[----:B------:R0:W-:Y:S04]  /*207e0*/  STL [R1+0x704], R6 ;  /* 0x0007040601007387 */ /* 0x0001e80000100800 */
[----:B------:R-:W-:Y:S04]  /*207f0*/  STL [R1+0x70c], R10 ;  /* 0x00070c0a01007387 */ /* 0x000fe80000100800 */
[----:B0-----:R-:W4:Y:S04]  /*20800*/  LDL.LU R6, [R1+0x710] ;  /* 0x0007100001067983 */ /* 0x001f280000300800 */
[----:B------:R-:W-:Y:S01]  /*20810*/  STL [R1+0x728], R9 ;  /* 0x0007280901007387 */ /* 0x000fe20000100800 */
[----:B-----5:R-:W-:-:S02]  /*20820*/  IADD3.X R5, PT, PT, R5, UR29, RZ, P1, !PT ;  /* 0x0000001d05057c10 */ /* 0x020fc40008ffe4ff */
[----:B------:R-:W-:-:S03]  /*20830*/  IADD3 R7, P1, PT, R7, UR61, RZ ;  /* 0x0000003d07077c10 */ /* 0x000fc6000ff3e0ff */
[----:B------:R0:W-:Y:S04]  /*20840*/  STL [R1+0x720], R5 ;  /* 0x0007200501007387 */ /* 0x0001e80000100800 */
[----:B0-----:R-:W5:Y:S04]  /*20850*/  LDL.LU R5, [R1+0x6ec] ;  /* 0x0006ec0001057983 */ /* 0x001f680000300800 */
[----:B------:R-:W5:Y:S04]  /*20860*/  LDL.LU R32, [R1+0x708] ;  /* 0x0007080001207983 */ /* 0x000f680000300800 */
[----:B------:R-:W5:Y:S04]  /*20870*/  LDL.LU R31, [R1+0x6e4] ;  /* 0x0006e400011f7983 */ /* 0x000f680000300800 */
[----:B------:R-:W-:Y:S04]  /*20880*/  STL [R1+0x6fc], R7 ;  /* 0x0006fc0701007387 */ /* 0x000fe80000100800 */
[----:B------:R-:W5:Y:S01]  /*20890*/  LDL.LU R30, [R1+0x700] ;  /* 0x00070000011e7983 */ /* 0x000f620000300800 */
[----:B--2---:R-:W-:-:S05]  /*208a0*/  IADD3.X R3, PT, PT, R3, UR29, RZ, P2, !PT ;  /* 0x0000001d03037c10 */ /* 0x004fca00097fe4ff */
[----:B------:R0:W-:Y:S04]  /*208b0*/  STL [R1+0x718], R3 ;  /* 0x0007180301007387 */ /* 0x0001e80000100800 */
        /* <DEDUP_REMOVED lines=16> */
[----:B0-----:R-:W2:Y:S04]  /*209c0*/  LDL.LU R3, [R1+0x69c] ;  /* 0x00069c0001037983 */ /* 0x001ea80000300800 */
[----:B------:R-:W2:Y:S04]  /*209d0*/  LDL.LU R12, [R1+0x6b8] ;  /* 0x0006b800010c7983 */ /* 0x000ea80000300800 */
[----:B------:R-:W2:Y:S04]  /*209e0*/  LDL.LU R11, [R1+0x694] ;  /* 0x00069400010b7983 */ /* 0x000ea80000300800 */
[----:B------:R-:W2:Y:S01]  /*209f0*/  LDL.LU R10, [R1+0x6b0] ;  /* 0x0006b000010a7983 */ /* 0x000ea20000300800 */
[----:B---3--:R-:W-:-:S05]  /*20a00*/  IADD3 R4, P2, PT, R4, UR61, RZ ;  /* 0x0000003d04047c10 */ /* 0x008fca000ff5e0ff */
[----:B------:R0:W-:Y:S04]  /*20a10*/  STL [R1+0x6f4], R4 ;  /* 0x0006f40401007387 */ /* 0x0001e80000100800 */
[----:B------:R-:W3:Y:S04]  /*20a20*/  LDL.LU R9, [R1+0x68c] ;  /* 0x00068c0001097983 */ /* 0x000ee80000300800 */
[----:B0-----:R-:W3:Y:S01]  /*20a30*/  LDL.LU R4, [R1+0x6a8] ;  /* 0x0006a80001047983 */ /* 0x001ee20000300800 */
[----:B----4-:R-:W-:-:S05]  /*20a40*/  IADD3.X R6, PT, PT, R6, UR29, RZ, P3, !PT ;  /* 0x0000001d06067c10 */ /* 0x010fca0009ffe4ff */
[----:B------:R0:W-:Y:S04]  /*20a50*/  STL [R1+0x710], R6 ;  /* 0x0007100601007387 */ /* 0x0001e80000100800 */
[----:B0-----:R-:W4:Y:S04]  /*20a60*/  LDL.LU R6, [R1+0x684] ;  /* 0x0006840001067983 */ /* 0x001f280000300800 */
[----:B------:R-:W4:Y:S01]  /*20a70*/  LDL.LU R7, [R1+0x6a0] ;  /* 0x0006a00001077983 */ /* 0x000f220000300800 */
[----:B-----5:R-:W-:Y:S02]  /*20a80*/  IADD3 R5, P3, PT, R5, UR61, RZ ;  /* 0x0000003d05057c10 */ /* 0x020fe4000ff7e0ff */
[----:B------:R-:W-:-:S03]  /*20a90*/  IADD3.X R32, PT, PT, R32, UR29, RZ, P4, !PT ;  /* 0x0000001d20207c10 */ /* 0x000fc6000a7fe4ff */
[----:B------:R0:W-:Y:S01]  /*20aa0*/  STL [R1+0x6ec], R5 ;  /* 0x0006ec0501007387 */ /* 0x0001e20000100800 */
[----:B------:R-:W-:-:S03]  /*20ab0*/  IADD3 R31, P4, PT, R31, UR61, RZ ;  /* 0x0000003d1f1f7c10 */ /* 0x000fc6000ff9e0ff */
[----:B0-----:R-:W5:Y:S01]  /*20ac0*/  LDL.LU R5, [R1+0x67c] ;  /* 0x00067c0001057983 */ /* 0x001f620000300800 */
[----:B------:R-:W-:-:S03]  /*20ad0*/  IADD3.X R30, PT, PT, R30, UR29, RZ, P6, !PT ;  /* 0x0000001d1e1e7c10 */ /* 0x000fc6000b7fe4ff */
[----:B------:R-:W-:Y:S04]  /*20ae0*/  STL [R1+0x708], R32 ;  /* 0x0007082001007387 */ /* 0x000fe80000100800 */
[----:B------:R-:W-:Y:S04]  /*20af0*/  STL [R1+0x6e4], R31 ;  /* 0x0006e41f01007387 */ /* 0x000fe80000100800 */
[----:B------:R-:W-:Y:S01]  /*20b00*/  STL [R1+0x700], R30 ;  /* 0x0007001e01007387 */ /* 0x000fe20000100800 */
[----:B--2---:R-:W-:Y:S02]  /*20b10*/  IADD3 R29, P6, PT, R29, UR61, RZ ;  /* 0x0000003d1d1d7c10 */ /* 0x004fe4000ffde0ff */
        /* <DEDUP_REMOVED lines=27> */
[----:B------:R-:W-:Y:S02]  /*20cd0*/  IADD3.X R13, PT, PT, R13, UR29, RZ, P3, !PT ;  /* 0x0000001d0d0d7c10 */ /* 0x000fe40009ffe4ff */
[----:B------:R-:W-:Y:S01]  /*20ce0*/  IADD3 R3, P3, PT, R3, UR61, RZ ;  /* 0x0000003d03037c10 */ /* 0x000fe2000ff7e0ff */
[----:B------:R-:W-:Y:S01]  /*20cf0*/  STL [R1+0x6c8], R15 ;  /* 0x0006c80f01007387 */ /* 0x000fe20000100800 */
[----:B------:R-:W-:-:S03]  /*20d00*/  IADD3.X R12, PT, PT, R12, UR29, RZ, P4, !PT ;  /* 0x0000001d0c0c7c10 */ /* 0x000fc6000a7fe4ff */
[----:B------:R0:W-:Y:S01]  /*20d10*/  STL [R1+0x69c], R3 ;  /* 0x00069c0301007387 */ /* 0x0001e20000100800 */
[----:B------:R-:W-:-:S03]  /*20d20*/  IADD3 R11, P4, PT, R11, UR61, RZ ;  /* 0x0000003d0b0b7c10 */ /* 0x000fc6000ff9e0ff */
[----:B------:R-:W-:Y:S01]  /*20d30*/  STL [R1+0x6a4], R14 ;  /* 0x0006a40e01007387 */ /* 0x000fe20000100800 */
[----:B------:R-:W-:-:S03]  /*20d40*/  IADD3.X R10, PT, PT, R10, UR29, RZ, P6, !PT ;  /* 0x0000001d0a0a7c10 */ /* 0x000fc6000b7fe4ff */
[----:B0-----:R-:W2:Y:S04]  /*20d50*/  LDL.LU R3, [R1+0x698] ;  /* 0x0006980001037983 */ /* 0x001ea80000300800 */
[----:B------:R-:W-:Y:S04]  /*20d60*/  STL [R1+0x6c0], R13 ;  /* 0x0006c00d01007387 */ /* 0x000fe80000100800 */
[----:B------:R-:W-:Y:S04]  /*20d70*/  STL [R1+0x6b8], R12 ;  /* 0x0006b80c01007387 */ /* 0x000fe80000100800 */
[----:B------:R-:W-:Y:S01]  /*20d80*/  STL [R1+0x694], R11 ;  /* 0x0006940b01007387 */ /* 0x000fe20000100800 */
[----:B---3--:R-:W-:-:S05]  /*20d90*/  IADD3.X R4, PT, PT, R4, UR29, RZ, P1, !PT ;  /* 0x0000001d04047c10 */ /* 0x008fca0008ffe4ff */
[----:B------:R0:W-:Y:S04]  /*20da0*/  STL [R1+0x6a8], R4 ;  /* 0x0006a80401007387 */ /* 0x0001e80000100800 */
[----:B------:R-:W-:Y:S04]  /*20db0*/  STL [R1+0x6b0], R10 ;  /* 0x0006b00a01007387 */ /* 0x000fe80000100800 */
[----:B0-----:R-:W3:Y:S01]  /*20dc0*/  LDL.LU R4, [R1+0x674] ;  /* 0x0006740001047983 */ /* 0x001ee20000300800 */
[----:B------:R-:W-:-:S05]  /*20dd0*/  IADD3 R9, P6, PT, R9, UR61, RZ ;  /* 0x0000003d09097c10 */ /* 0x000fca000ffde0ff */
[----:B------:R-:W-:Y:S01]  /*20de0*/  STL [R1+0x68c], R9 ;  /* 0x00068c0901007387 */ /* 0x000fe20000100800 */
[----:B----4-:R-:W-:Y:S02]  /*20df0*/  IADD3 R6, P1, PT, R6, UR61, RZ ;  /* 0x0000003d06067c10 */ /* 0x010fe4000ff3e0ff */
[----:B------:R-:W-:-:S03]  /*20e00*/  IADD3.X R7, PT, PT, R7, UR29, RZ, P2, !PT ;  /* 0x0000001d07077c10 */ /* 0x000fc600097fe4ff */
[----:B------:R0:W-:Y:S04]  /*20e10*/  STL [R1+0x684], R6 ;  /* 0x0006840601007387 */ /* 0x0001e80000100800 */
[----:B0-----:R-:W4:Y:S04]  /*20e20*/  LDL.LU R6, [R1+0x690] ;  /* 0x0006900001067983 */ /* 0x001f280000300800 */
[----:B------:R-:W4:Y:S04]  /*20e30*/  LDL.LU R32, [R1+0x66c] ;  /* 0x00066c0001207983 */ /* 0x000f280000300800 */
[----:B------:R-:W4:Y:S01]  /*20e40*/  LDL.LU R31, [R1+0x688] ;  /* 0x00068800011f7983 */ /* 0x000f220000300800 */
[----:B-----5:R-:W-:-:S03]  /*20e50*/  IADD3 R5, P2, PT, R5, UR61, RZ ;  /* 0x0000003d05057c10 */ /* 0x020fc6000ff5e0ff */
        /* <DEDUP_REMOVED lines=32> */
[----:B------:R-:W-:-:S03]  /*21060*/  IADD3 R32, P4, PT, R32, UR61, RZ ;  /* 0x0000003d20207c10 */ /* 0x000fc6000ff9e0ff */
[----:B------:R0:W-:Y:S01]  /*21070*/  STL [R1+0x690], R6 ;  /* 0x0006900601007387 */ /* 0x0001e20000100800 */
[----:B------:R-:W-:-:S03]  /*21080*/  IADD3.X R31, PT, PT, R31, UR29, RZ, P6, !PT ;  /* 0x0000001d1f1f7c10 */ /* 0x000fc6000b7fe4ff */
[----:B0-----:R-:W4:Y:S01]  /*21090*/  LDL.LU R6, [R1+0x620] ;  /* 0x0006200001067983 */ /* 0x001f220000300800 */
[----:B-----5:R-:W-:-:S03]  /*210a0*/  IADD3 R30, P6, PT, R30, UR61, RZ ;  /* 0x0000003d1e1e7c10 */ /* 0x020fc6000ffde0ff */
        /* <DEDUP_REMOVED lines=53> */
[----:B------:R-:W3:Y:S04]  /*21400*/  LDL.LU R32, [R1+0x610] ;  /* 0x0006100001207983 */ /* 0x000ee80000300800 */
[----:B------:R-:W3:Y:S04]  /*21410*/  LDL.LU R31, [R1+0x5ec] ;  /* 0x0005ec00011f7983 */ /* 0x000ee80000300800 */
[----:B------:R-:W-:Y:S01]  /*21420*/  STL [R1+0x604], R7 ;  /* 0x0006040701007387 */ /* 0x000fe20000100800 */
[----:B----4-:R-:W-:-:S03]  /*21430*/  IADD3.X R6, PT, PT, R6, UR29, RZ, P3, !PT ;  /* 0x0000001d06067c10 */ /* 0x010fc60009ffe4ff */
        /* <DEDUP_REMOVED lines=19> */
[----:B------:R-:W4:Y:S04]  /*21570*/  LDL.LU R12, [R1+0x5c0] ;  /* 0x0005c000010c7983 */ /* 0x000f280000300800 */
[----:B------:R-:W4:Y:S04]  /*21580*/  LDL.LU R11, [R1+0x59c] ;  /* 0x00059c00010b7983 */ /* 0x000f280000300800 */
[----:B------:R-:W4:Y:S01]  /*21590*/  LDL.LU R10, [R1+0x5b8] ;  /* 0x0005b800010a7983 */ /* 0x000f220000300800 */
[----:B-----5:R-:W-:-:S05]  /*215a0*/  IADD3 R5, P3, PT, R5, UR61, RZ ;  /* 0x0000003d05057c10 */ /* 0x020fca000ff7e0ff */
        /* <DEDUP_REMOVED lines=11> */
[----:B------:R-:W-:Y:S02]  /*21660*/  IADD3 R31, P6, PT, R31, UR61, RZ ;  /* 0x0000003d1f1f7c10 */ /* 0x000fe4000ffde0ff */
[----:B----4-:R-:W-:Y:S01]  /*21670*/  IADD3.X R30, PT, PT, R30, UR29, RZ, P1, !PT ;  /* 0x0000001d1e1e7c10 */ /* 0x010fe20008ffe4ff */
        /* <DEDUP_REMOVED lines=36> */
[----:B------:R-:W-:-:S03]  /*218c0*/  IADD3 R11, P6, PT, R11, UR61, RZ ;  /* 0x0000003d0b0b7c10 */ /* 0x000fc6000ffde0ff */
[----:B------:R-:W-:Y:S01]  /*218d0*/  STL [R1+0x5ac], R14 ;  /* 0x0005ac0e01007387 */ /* 0x000fe20000100800 */
[----:B------:R-:W-:-:S03]  /*218e0*/  IADD3.X R10, PT, PT, R10, UR29, RZ, P1, !PT ;  /* 0x0000001d0a0a7c10 */ /* 0x000fc60008ffe4ff */
[----:B0-----:R-:W4:Y:S04]  /*218f0*/  LDL.LU R6, [R1+0x5a0] ;  /* 0x0005a00001067983 */ /* 0x001f280000300800 */
[----:B------:R-:W-:Y:S04]  /*21900*/  STL [R1+0x5c8], R13 ;  /* 0x0005c80d01007387 */ /* 0x000fe80000100800 */
[----:B------:R-:W-:Y:S01]  /*21910*/  STL [R1+0x5c0], R12 ;  /* 0x0005c00c01007387 */ /* 0x000fe20000100800 */
[----:B-----5:R-:W-:Y:S02]  /*21920*/  IADD3 R9, P1, PT, R9, UR61, RZ ;  /* 0x0000003d09097c10 */ /* 0x020fe4000ff3e0ff */
[----:B------:R-:W-:Y:S01]  /*21930*/  IADD3.X R5, PT, PT, R5, UR29, RZ, P2, !PT ;  /* 0x0000001d05057c10 */ /* 0x000fe200097fe4ff */
        /* <DEDUP_REMOVED lines=196> */
[----:B------:R-:W4:Y:S04]  /*22580*/  LDL.LU R31, [R1+0x498] ;  /* 0x00049800011f7983 */ /* 0x000f280000300800 */
[----:B------:R-:W-:Y:S01]  /*22590*/  STL [R1+0x4b0], R7 ;  /* 0x0004b00701007387 */ /* 0x000fe20000100800 */
[----:B-----5:R-:W-:-:S03]  /*225a0*/  IADD3 R5, P4, PT, R5, UR61, RZ ;  /* 0x0000003d05057c10 */ /* 0x020fc6000ff9e0ff */
        /* <DEDUP_REMOVED lines=825> */
[----:B------:R-:W-:Y:S04]  /*25940*/  STL [R1+0x8e4], R3 ;  /* 0x0008e40301007387 */ /* 0x000fe80000100800 */
[----:B------:R-:W-:Y:S04]  /*25950*/  STL [R1+0x8ec], R10 ;  /* 0x0008ec0a01007387 */ /* 0x000fe80000100800 */
[----:B------:R-:W-:Y:S01]  /*25960*/  STL [R1+0x908], R9 ;  /* 0x0009080901007387 */ /* 0x000fe20000100800 */
[----:B---3--:R-:W-:-:S05]  /*25970*/  IADD3.X R4, PT, PT, R4, UR27, RZ, P3, !PT ;  /* 0x0000001b04047c10 */ /* 0x008fca0009ffe4ff */
[----:B------:R0:W-:Y:S04]  /*25980*/  STL [R1+0x900], R4 ;  /* 0x0009000401007387 */ /* 0x0001e80000100800 */
[----:B0-----:R-:W2:Y:S01]  /*25990*/  LDL.LU R4, [R1+0x964] ;  /* 0x0009640001047983 */ /* 0x001ea20000300800 */
[----:B------:R-:W-:-:S03]  /*259a0*/  IADD3 R7, P3, PT, R7, UR62, RZ ;  /* 0x0000003e07077c10 */ /* 0x000fc6000ff7e0ff */
[----:B------:R-:W3:Y:S04]  /*259b0*/  LDL.LU R33, [R1+0x8e8] ;  /* 0x0008e80001217983 */ /* 0x000ee80000300800 */
[----:B------:R-:W3:Y:S04]  /*259c0*/  LDL.LU R32, [R1+0x968] ;  /* 0x0009680001207983 */ /* 0x000ee80000300800 */
[----:B------:R0:W-:Y:S01]  /*259d0*/  STL [R1+0x8dc], R7 ;  /* 0x0008dc0701007387 */ /* 0x0001e20000100800 */
        /* <DEDUP_REMOVED lines=22> */
[----:B-----5:R-:W-:-:S05]  /*25b40*/  IADD3.X R5, PT, PT, R5, UR27, RZ, P6, !PT ;  /* 0x0000001b05057c10 */ /* 0x020fca000b7fe4ff */
[----:B------:R5:W-:Y:S04]  /*25b50*/  STL [R1+0x8f0], R5 ;  /* 0x0008f00501007387 */ /* 0x000be80000100800 */
[----:B------:R-:W4:Y:S04]  /*25b60*/  LDL.LU R11, [R1+0xa8] ;  /* 0x0000a800010b7983 */ /* 0x000f280000300800 */
[----:B------:R-:W4:Y:S04]  /*25b70*/  LDL.LU R10, [R1+0xa4] ;  /* 0x0000a400010a7983 */ /* 0x000f280000300800 */
[----:B0-----:R-:W4:Y:S04]  /*25b80*/  LDL.LU R7, [R1+0xa0] ;  /* 0x0000a00001077983 */ /* 0x001f280000300800 */
[----:B-1----:R-:W4:Y:S04]  /*25b90*/  LDL.LU R6, [R1+0x94] ;  /* 0x0000940001067983 */ /* 0x002f280000300800 */
[----:B-----5:R-:W5:Y:S01]  /*25ba0*/  LDL.LU R5, [R1+0x98] ;  /* 0x0000980001057983 */ /* 0x020f620000300800 */
[----:B--2---:R-:W-:-:S05]  /*25bb0*/  IADD3 R4, P6, PT, R4, UR62, RZ ;  /* 0x0000003e04047c10 */ /* 0x004fca000ffde0ff */
[----:B------:R0:W-:Y:S04]  /*25bc0*/  STL [R1+0x964], R4 ;  /* 0x0009640401007387 */ /* 0x0001e80000100800 */
[----:B0-----:R-:W2:Y:S01]  /*25bd0*/  LDL.LU R4, [R1+0x90] ;  /* 0x0000900001047983 */ /* 0x001ea20000300800 */
[----:B---3--:R-:W-:Y:S02]  /*25be0*/  IADD3.X R33, PT, PT, R33, UR27, RZ, P1, !PT ;  /* 0x0000001b21217c10 */ /* 0x008fe40008ffe4ff */
[----:B------:R-:W-:Y:S02]  /*25bf0*/  IADD3 R32, P1, PT, R32, UR62, RZ ;  /* 0x0000003e20207c10 */ /* 0x000fe4000ff3e0ff */
[----:B----4-:R-:W-:Y:S01]  /*25c00*/  IADD3.X R31, PT, PT, R31, UR27, RZ, P2, !PT ;  /* 0x0000001b1f1f7c10 */ /* 0x010fe200097fe4ff */
[----:B------:R-:W-:Y:S01]  /*25c10*/  STL [R1+0x8e8], R33 ;  /* 0x0008e82101007387 */ /* 0x000fe20000100800 */
[----:B------:R-:W-:Y:S01]  /*25c20*/  IADD3 R30, P2, PT, R30, UR62, RZ ;  /* 0x0000003e1e1e7c10 */ /* 0x000fe2000ff5e0ff */
[----:B------:R-:W-:-:S02]  /*25c30*/  IMAD.U32 R3, RZ, RZ, UR5 ;  /* 0x00000005ff037e24 */ /* 0x000fc4000f8e00ff */
[----:B------:R-:W-:Y:S01]  /*25c40*/  STL [R1+0x968], R32 ;  /* 0x0009682001007387 */ /* 0x000fe20000100800 */
[----:B------:R-:W-:Y:S01]  /*25c50*/  IADD3.X R29, PT, PT, R29, UR27, RZ, P3, !PT ;  /* 0x0000001b1d1d7c10 */ /* 0x000fe20009ffe4ff */
[----:B------:R-:W0:Y:S02]  /*25c60*/  SYNCS.PHASECHK.TRANS64.TRYWAIT P4, [UR14], R3 ;  /* 0x00000003ff0075a7 */ /* 0x000e24000808110e */
        /* <DEDUP_REMOVED lines=31> */
[----:B------:R-:W-:Y:S01]  /*25e60*/  STL [R1+0x988], R15 ;  /* 0x0009880f01007387 */ /* 0x000fe20000100800 */
[----:B------:R-:W-:-:S03]  /*25e70*/  IADD3 R9, P3, PT, R9, UR62, RZ ;  /* 0x0000003e09097c10 */ /* 0x000fc6000ff7e0ff */
[----:B------:R-:W-:Y:S04]  /*25e80*/  STL [R1+0xb0], R14 ;  /* 0x0000b00e01007387 */ /* 0x000fe80000100800 */
[----:B------:R1:W-:Y:S04]  /*25e90*/  STL [R1+0x9c], R9 ;  /* 0x00009c0901007387 */ /* 0x0003e80000100800 */
[----:B------:R3:W-:Y:S01]  /*25ea0*/  STL [R1+0x98c], R13 ;  /* 0x00098c0d01007387 */ /* 0x0007e20000100800 */
[----:B------:R-:W-:-:S03]  /*25eb0*/  IADD3.X R11, PT, PT, R11, UR27, RZ, P6, !PT ;  /* 0x0000001b0b0b7c10 */ /* 0x000fc6000b7fe4ff */
[----:B------:R3:W-:Y:S01]  /*25ec0*/  STL [R1+0xac], R12 ;  /* 0x0000ac0c01007387 */ /* 0x0007e20000100800 */
[----:B------:R-:W-:Y:S02]  /*25ed0*/  IADD3.X R10, PT, PT, R10, UR27, RZ, P1, !PT ;  /* 0x0000001b0a0a7c10 */ /* 0x000fe40008ffe4ff */
[----:B------:R-:W-:Y:S02]  /*25ee0*/  IADD3.X R7, PT, PT, R7, UR27, RZ, P2, !PT ;  /* 0x0000001b07077c10 */ /* 0x000fe400097fe4ff */
[----:B------:R-:W-:Y:S01]  /*25ef0*/  IADD3 R6, P2, PT, R6, UR62, RZ ;  /* 0x0000003e06067c10 */ /* 0x000fe2000ff5e0ff */
[----:B------:R3:W-:Y:S01]  /*25f00*/  STL [R1+0xa8], R11 ;  /* 0x0000a80b01007387 */ /* 0x0007e20000100800 */
[----:B-----5:R-:W-:-:S03]  /*25f10*/  IADD3.X R5, PT, PT, R5, UR27, RZ, P3, !PT ;  /* 0x0000001b05057c10 */ /* 0x020fc60009ffe4ff */
[----:B------:R3:W-:Y:S04]  /*25f20*/  STL [R1+0xa4], R10 ;  /* 0x0000a40a01007387 */ /* 0x0007e80000100800 */
[----:B------:R3:W-:Y:S04]  /*25f30*/  STL [R1+0xa0], R7 ;  /* 0x0000a00701007387 */ /* 0x0007e80000100800 */
[----:B------:R3:W-:Y:S01]  /*25f40*/  STL [R1+0x94], R6 ;  /* 0x0000940601007387 */ /* 0x0007e20000100800 */
[----:B------:R-:W-:-:S04]  /*25f50*/  SHF.R.U32.HI R8, RZ, 0x6, R8 ;  /* 0x00000006ff087819 */ /* 0x000fc80000011608 */
[----:B------:R-:W-:-:S04]  /*25f60*/  SGXT.U32 R8, R8, 0x1 ;  /* 0x000000010808781a */ /* 0x000fc80000000000 */
[C---:B-1----:R-:W-:Y:S02]  /*25f70*/  LOP3.LUT R9, R8.reuse, 0x2, RZ, 0xfc, !PT ;  /* 0x0000000208097812 */ /* 0x042fe400078efcff */
[----:B------:R-:W-:Y:S02]  /*25f80*/  LOP3.LUT R8, R8, 0x4, RZ, 0xfc, !PT ;  /* 0x0000000408087812 */ /* 0x000fe400078efcff */
[----:B------:R-:W-:Y:S02]  /*25f90*/  ISETP.GE.AND P1, PT, R9, UR6, PT ;  /* 0x0000000609007c0c */ /* 0x000fe4000bf26270 */
[----:B------:R-:W-:Y:S02]  /*25fa0*/  ISETP.GE.AND P6, PT, R8, UR6, PT ;  /* 0x0000000608007c0c */ /* 0x000fe4000bfc6270 */
[----:B------:R-:W-:Y:S02]  /*25fb0*/  PRMT R27, RZ, 0x7610, R27 ;  /* 0x00007610ff1b7816 */ /* 0x000fe4000000001b */
[----:B--2---:R-:W-:-:S05]  /*25fc0*/  IADD3.X R4, PT, PT, R4, UR27, RZ, P2, !PT ;  /* 0x0000001b04047c10 */ /* 0x004fca00097fe4ff */
[----:B------:R3:W-:Y:S04]  /*25fd0*/  STL [R1+0x90], R4 ;  /* 0x0000900401007387 */ /* 0x0007e80000100800 */
[----:B------:R3:W-:Y:S01]  /*25fe0*/  STL [R1+0x98], R5 ;  /* 0x0000980501007387 */ /* 0x0007e20000100800 */
[----:B0-----:R-:W-:Y:S05]  /*25ff0*/  @!P4 BRA `(.L_x_8) ;  /* 0x000001400088c947 */ /* 0x001fea0003800000 */
.L_x_16:
[----:B---3--:R-:W2:Y:S04]  /*26000*/  LDL R5, [R1+0x90] ;  /* 0x0000900001057983 */ /* 0x008ea80000100800 */
[----:B------:R-:W2:Y:S04]  /*26010*/  LDL R4, [R1+0x94] ;  /* 0x0000940001047983 */ /* 0x000ea80000100800 */
[----:B------:R0:W-:Y:S04]  /*26020*/  STL [R1+0xed0], R86 ;  /* 0x000ed05601007387 */ /* 0x0001e80000100800 */
[----:B0-----:R-:W3:Y:S04]  /*26030*/  LDL R86, [R1+0x98c] ;  /* 0x00098c0001567983 */ /* 0x001ee80000100800 */
[----:B------:R0:W-:Y:S04]  /*26040*/  STL [R1+0xecc], R87 ;  /* 0x000ecc5701007387 */ /* 0x0001e80000100800 */
[----:B0-----:R-:W4:Y:S01]  /*26050*/  LDL R87, [R1+0xa0] ;  /* 0x0000a00001577983 */ /* 0x001f220000100800 */
[----:B------:R-:W-:-:S03]  /*26060*/  PRMT R20, RZ, 0x7610, R20 ;  /* 0x00007610ff147816 */ /* 0x000fc60000000014 */
[----:B------:R-:W-:Y:S04]  /*26070*/  STL [R1+0xec8], R88 ;  /* 0x000ec85801007387 */ /* 0x000fe80000100800 */
[----:B------:R0:W-:Y:S04]  /*26080*/  STL [R1+0xec4], R89 ;  /* 0x000ec45901007387 */ /* 0x0001e80000100800 */
        /* <DEDUP_REMOVED lines=31> */
[----:B0-----:R-:W3:Y:S04]  /*26280*/  LDL R89, [R1+0xa4] ;  /* 0x0000a40001597983 */ /* 0x001ee80000100800 */
[----:B------:R-:W3:Y:S01]  /*26290*/  LDL R88, [R1+0x988] ;  /* 0x0009880001587983 */ /* 0x000ee20000100800 */
[----:B------:R-:W0:Y:S02]  /*262a0*/  S2R R46, SR_TID.X ;  /* 0x00000000002e7919 */ /* 0x000e240000002100 */
[----:B0-----:R-:W-:-:S04]  /*262b0*/  SHF.R.U32.HI R46, RZ, 0x6, R46 ;  /* 0x00000006ff2e7819 */ /* 0x001fc8000001162e */
[----:B------:R-:W-:-:S04]  /*262c0*/  SGXT.U32 R46, R46, 0x1 ;  /* 0x000000012e2e781a */ /* 0x000fc80000000000 */
[----:B------:R-:W-:Y:S02]  /*262d0*/  LOP3.LUT R47, R46, 0x6, RZ, 0xfc, !PT ;  /* 0x000000062e2f7812 */ /* 0x000fe400078efcff */
[----:B------:R-:W0:Y:S02]  /*262e0*/  S2R R46, SR_TID.X ;  /* 0x00000000002e7919 */ /* 0x000e240000002100 */
[----:B------:R-:W-:Y:S02]  /*262f0*/  ISETP.GE.AND P2, PT, R47, UR6, PT ;  /* 0x000000062f007c0c */ /* 0x000fe4000bf46270 */
[----:B------:R-:W3:Y:S04]  /*26300*/  LDL R47, [R1+0xa8] ;  /* 0x0000a800012f7983 */ /* 0x000ee80000100800 */
[----:B--2---:R2:W2:Y:S04]  /*26310*/  @!P0 LDG.E.U16 R27, desc[UR24][R4.64] ;  /* 0x00000018041b8981 */ /* 0x0044a8000c1e1500 */
[----:B------:R-:W2:Y:S04]  /*26320*/  LDL R4, [R1+0x98] ;  /* 0x0000980001047983 */ /* 0x000ea80000100800 */
[----:B------:R-:W2:Y:S01]  /*26330*/  LDL R5, [R1+0x9c] ;  /* 0x00009c0001057983 */ /* 0x000ea20000100800 */
[----:B0-----:R-:W-:-:S04]  /*26340*/  SHF.R.U32.HI R46, RZ, 0x6, R46 ;  /* 0x00000006ff2e7819 */ /* 0x001fc8000001162e */
[----:B------:R-:W-:-:S04]  /*26350*/  SGXT.U32 R46, R46, 0x1 ;  /* 0x000000012e2e781a */ /* 0x000fc80000000000 */
[----:B------:R-:W-:-:S04]  /*26360*/  LOP3.LUT R46, R46, 0x8, RZ, 0xfc, !PT ;  /* 0x000000082e2e7812 */ /* 0x000fc800078efcff */
[----:B------:R-:W-:Y:S02]  /*26370*/  ISETP.GE.AND P0, PT, R46, UR6, PT ;  /* 0x000000062e007c0c */ /* 0x000fe4000bf06270 */
[----:B------:R-:W3:Y:S01]  /*26380*/  LDL R46, [R1+0x984] ;  /* 0x00098400012e7983 */ /* 0x000ee20000100800 */
[----:B------:R-:W-:Y:S02]  /*26390*/  PRMT R35, RZ, 0x7610, R35 ;  /* 0x00007610ff237816 */ /* 0x000fe40000000023 */
[----:B--2---:R-:W-:-:S04]  /*263a0*/  @!P1 LOP3.LUT R5, R5, R4, RZ, 0x3c, !PT ;  /* 0x0000000405059212 */ /* 0x004fc800078e3cff */
[----:B------:R-:W-:-:S04]  /*263b0*/  @!P1 LOP3.LUT R4, R5, R4, RZ, 0x3c, !PT ;  /* 0x0000000405049212 */ /* 0x000fc800078e3cff */
[----:B------:R-:W-:-:S05]  /*263c0*/  @!P1 LOP3.LUT R5, R5, R4, RZ, 0x3c, !PT ;  /* 0x0000000405059212 */ /* 0x000fca00078e3cff */
[----:B------:R0:W2:Y:S02]  /*263d0*/  @!P1 LDG.E.U16 R20, desc[UR24][R4.64] ;  /* 0x0000001804149981 */ /* 0x0000a4000c1e1500 */
[----:B0-----:R-:W0:Y:S01]  /*263e0*/  S2R R5, SR_TID.X ;  /* 0x0000000000057919 */ /* 0x001e220000002100 */
[----:B---3--:R-:W-:Y:S02]  /*263f0*/  @!P6 IMAD.MOV.U32 R4, RZ, RZ, R86 ;  /* 0x000000ffff04e224 */ /* 0x008fe400078e0056 */
[----:B------:R-:W3:Y:S01]  /*26400*/  LDL R86, [R1+0x980] ;  /* 0x0009800001567983 */ /* 0x000ee20000100800 */
[----:B0-----:R-:W-:-:S04]  /*26410*/  SHF.R.U32.HI R5, RZ, 0x6, R5 ;  /* 0x00000006ff057819 */ /* 0x001fc80000011605 */
[----:B------:R-:W-:-:S04]  /*26420*/  SGXT.U32 R5, R5, 0x1 ;  /* 0x000000010505781a */ /* 0x000fc80000000000 */
[----:B------:R-:W-:-:S04]  /*26430*/  LOP3.LUT R5, R5, 0xa, RZ, 0xfc, !PT ;  /* 0x0000000a05057812 */ /* 0x000fc800078efcff */
[----:B------:R-:W-:Y:S01]  /*26440*/  ISETP.GE.AND P1, PT, R5, UR6, PT ;  /* 0x0000000605007c0c */ /* 0x000fe2000bf26270 */
[----:B----4-:R-:W-:Y:S02]  /*26450*/  @!P6 IMAD.MOV.U32 R5, RZ, RZ, R87 ;  /* 0x000000ffff05e224 */ /* 0x010fe400078e0057 */
[----:B------:R-:W4:Y:S04]  /*26460*/  LDL R87, [R1+0xac] ;  /* 0x0000ac0001577983 */ /* 0x000f280000100800 */
[----:B------:R0:W2:Y:S02]  /*26470*/  @!P6 LDG.E.U16 R35, desc[UR24][R4.64] ;  /* 0x000000180423e981 */ /* 0x0000a4000c1e1500 */
[----:B0-----:R-:W0:Y:S01]  /*26480*/  S2R R5, SR_TID.X ;  /* 0x0000000000057919 */ /* 0x001e220000002100 */
[----:B------:R-:W-:-:S02]  /*26490*/  @!P2 IMAD.MOV.U32 R4, RZ, RZ, R88 ;  /* 0x000000ffff04a224 */ /* 0x000fc400078e0058 */
[----:B------:R-:W2:Y:S01]  /*264a0*/  LDL R88, [R1+0x97c] ;  /* 0x00097c0001587983 */ /* 0x000ea20000100800 */
[----:B0-----:R-:W-:-:S04]  /*264b0*/  SHF.R.U32.HI R5, RZ, 0x6, R5 ;  /* 0x00000006ff057819 */ /* 0x001fc80000011605 */
[----:B------:R-:W-:-:S04]  /*264c0*/  SGXT.U32 R5, R5, 0x1 ;  /* 0x000000010505781a */ /* 0x000fc80000000000 */
[----:B------:R-:W-:-:S04]  /*264d0*/  LOP3.LUT R5, R5, 0xc, RZ, 0xfc, !PT ;  /* 0x0000000c05057812 */ /* 0x000fc800078efcff */
[----:B------:R-:W-:Y:S01]  /*264e0*/  ISETP.GE.AND P3, PT, R5, UR6, PT ;  /* 0x0000000605007c0c */ /* 0x000fe2000bf66270 */
[----:B------:R-:W-:Y:S02]  /*264f0*/  @!P2 IMAD.MOV.U32 R5, RZ, RZ, R89 ;  /* 0x000000ffff05a224 */ /* 0x000fe400078e0059 */
[----:B------:R-:W2:Y:S01]  /*26500*/  LDL R89, [R1+0xb0] ;  /* 0x0000b00001597983 */ /* 0x000ea20000100800 */
[----:B------:R-:W-:-:S06]  /*26510*/  PRMT R41, RZ, 0x7610, R41 ;  /* 0x00007610ff297816 */ /* 0x000fcc0000000029 */
[----:B------:R0:W2:Y:S02]  /*26520*/  @!P2 LDG.E.U16 R41, desc[UR24][R4.64] ;  /* 0x000000180429a981 */ /* 0x0000a4000c1e1500 */
[----:B0-----:R-:W0:Y:S01]  /*26530*/  S2R R5, SR_TID.X ;  /* 0x0000000000057919 */ /* 0x001e220000002100 */
[----:B------:R-:W-:Y:S01]  /*26540*/  PRMT R26, RZ, 0x7610, R26 ;  /* 0x00007610ff1a7816 */ /* 0x000fe2000000001a */
[----:B------:R-:W-:Y:S01]  /*26550*/  @!P0 IMAD.MOV.U32 R4, RZ, RZ, R46 ;  /* 0x000000ffff048224 */ /* 0x000fe200078e002e */
[----:B0-----:R-:W-:-:S04]  /*26560*/  SHF.R.U32.HI R5, RZ, 0x6, R5 ;  /* 0x00000006ff057819 */ /* 0x001fc80000011605 */
[----:B------:R-:W-:-:S04]  /*26570*/  SGXT.U32 R5, R5, 0x1 ;  /* 0x000000010505781a */ /* 0x000fc80000000000 */
[----:B------:R-:W-:-:S04]  /*26580*/  LOP3.LUT R5, R5, 0xe, RZ, 0xfc, !PT ;  /* 0x0000000e05057812 */ /* 0x000fc800078efcff */
[----:B------:R-:W-:Y:S01]  /*26590*/  ISETP.GE.AND P2, PT, R5, UR6, PT ;  /* 0x0000000605007c0c */ /* 0x000fe2000bf46270 */
[----:B------:R-:W-:Y:S01]  /*265a0*/  @!P0 IMAD.MOV.U32 R5, RZ, RZ, R47 ;  /* 0x000000ffff058224 */ /* 0x000fe200078e002f */
[----:B------:R-:W-:Y:S01]  /*265b0*/  PRMT R28, RZ, 0x7610, R28 ;  /* 0x00007610ff1c7816 */ /* 0x000fe2000000001c */
[----:B------:R-:W2:Y:S04]  /*265c0*/  LDL R47, [R1+0x978] ;  /* 0x00097800012f7983 */ /* 0x000ea80000100800 */
[----:B------:R0:W2:Y:S02]  /*265d0*/  @!P0 LDG.E.U16 R26, desc[UR24][R4.64] ;  /* 0x00000018041a8981 */ /* 0x0000a4000c1e1500 */
[----:B0-----:R-:W0:Y:S01]  /*265e0*/  S2R R5, SR_TID.X ;  /* 0x0000000000057919 */ /* 0x001e220000002100 */
[----:B------:R-:W-:-:S02]  /*265f0*/  PRMT R36, RZ, 0x7610, R36 ;  /* 0x00007610ff247816 */ /* 0x000fc40000000024 */
[----:B0-----:R-:W-:-:S04]  /*26600*/  SHF.R.U32.HI R5, RZ, 0x6, R5 ;  /* 0x00000006ff057819 */ /* 0x001fc80000011605 */
[----:B------:R-:W-:-:S04]  /*26610*/  SGXT.U32 R5, R5, 0x1 ;  /* 0x000000010505781a */ /* 0x000fc80000000000 */
[----:B------:R-:W-:-:S04]  /*26620*/  LOP3.LUT R5, R5, 0x10, RZ, 0xfc, !PT ;  /* 0x0000001005057812 */ /* 0x000fc800078efcff */
[----:B------:R-:W-:Y:S01]  /*26630*/  ISETP.GE.AND P0, PT, R5, UR6, PT ;  /* 0x0000000605007c0c */ /* 0x000fe2000bf06270 */
[----:B---3--:R-:W-:Y:S02]  /*26640*/  @!P1 IMAD.MOV.U32 R4, RZ, RZ, R86 ;  /* 0x000000ffff049224 */ /* 0x008fe400078e0056 */
[----:B----4-:R-:W-:Y:S01]  /*26650*/  @!P1 IMAD.MOV.U32 R5, RZ, RZ, R87 ;  /* 0x000000ffff059224 */ /* 0x010fe200078e0057 */
[----:B------:R-:W-:Y:S01]  /*26660*/  PRMT R40, RZ, 0x7610, R40 ;  /* 0x00007610ff287816 */ /* 0x000fe20000000028 */
[----:B------:R-:W0:Y:S03]  /*26670*/  S2R R46, SR_TID.X ;  /* 0x00000000002e7919 */ /* 0x000e260000002100 */
[----:B------:R2:W3:Y:S04]  /*26680*/  @!P1 LDG.E.U16 R28, desc[UR24][R4.64] ;  /* 0x00000018041c9981 */ /* 0x0004e8000c1e1500 */
[----:B------:R-:W4:Y:S01]  /*26690*/  LDL R87, [R1+0xbc] ;  /* 0x0000bc0001577983 */ /* 0x000f220000100800 */
[----:B--2---:R-:W-:-:S02]  /*266a0*/  @!P3 IMAD.MOV.U32 R4, RZ, RZ, R88 ;  /* 0x000000ffff04b224 */ /* 0x004fc400078e0058 */
[----:B------:R-:W-:Y:S01]  /*266b0*/  @!P3 IMAD.MOV.U32 R5, RZ, RZ, R89 ;  /* 0x000000ffff05b224 */ /* 0x000fe200078e0059 */
[----:B0-----:R-:W-:Y:S01]  /*266c0*/  SHF.R.U32.HI R46, RZ, 0x6, R46 ;  /* 0x00000006ff2e7819 */ /* 0x001fe2000001162e */
[----:B------:R-:W2:Y:S04]  /*266d0*/  LDL R89, [R1+0xc0] ;  /* 0x0000c00001597983 */ /* 0x000ea80000100800 */
[----:B------:R0:W2:Y:S04]  /*266e0*/  @!P3 LDG.E.U16 R36, desc[UR24][R4.64] ;  /* 0x000000180424b981 */ /* 0x0000a8000c1e1500 */
[----:B------:R-:W2:Y:S01]  /*266f0*/  LDL R5, [R1+0xb4] ;  /* 0x0000b40001057983 */ /* 0x000ea20000100800 */
[----:B0-----:R-:W-:Y:S01]  /*26700*/  @!P2 IMAD.MOV.U32 R4, RZ, RZ, R47 ;  /* 0x000000ffff04a224 */ /* 0x001fe200078e002f */
[----:B------:R-:W-:-:S02]  /*26710*/  SGXT.U32 R46, R46, 0x1 ;  /* 0x000000012e2e781a */ /* 0x000fc40000000000 */
[----:B------:R-:W3:Y:S02]  /*26720*/  LDL R47, [R1+0xc4] ;  /* 0x0000c400012f7983 */ /* 0x000ee40000100800 */
[----:B------:R-:W-:-:S04]  /*26730*/  LOP3.LUT R86, R46, 0x12, RZ, 0xfc, !PT ;  /* 0x000000122e567812 */ /* 0x000fc800078efcff */
[----:B------:R-:W-:Y:S02]  /*26740*/  ISETP.GE.AND P1, PT, R86, UR6, PT ;  /* 0x0000000656007c0c */ /* 0x000fe4000bf26270 */
[----:B------:R-:W3:Y:S01]  /*26750*/  LDL R86, [R1+0x970] ;  /* 0x0009700001567983 */ /* 0x000ee20000100800 */
[----:B------:R-:W0:Y:S02]  /*26760*/  S2R R46, SR_TID.X ;  /* 0x00000000002e7919 */ /* 0x000e240000002100 */
[----:B0-----:R-:W-:-:S04]  /*26770*/  SHF.R.U32.HI R46, RZ, 0x6, R46 ;  /* 0x00000006ff2e7819 */ /* 0x001fc8000001162e */
[----:B------:R-:W-:-:S04]  /*26780*/  SGXT.U32 R46, R46, 0x1 ;  /* 0x000000012e2e781a */ /* 0x000fc80000000000 */
[----:B------:R-:W-:-:S04]  /*26790*/  LOP3.LUT R88, R46, 0x14, RZ, 0xfc, !PT ;  /* 0x000000142e587812 */ /* 0x000fc800078efcff */
[----:B------:R-:W-:Y:S02]  /*267a0*/  ISETP.GE.AND P3, PT, R88, UR6, PT ;  /* 0x0000000658007c0c */ /* 0x000fe4000bf66270 */
[----:B------:R-:W3:Y:S04]  /*267b0*/  LDL R88, [R1+0x96c] ;  /* 0x00096c0001587983 */ /* 0x000ee80000100800 */
[----:B--2---:R0:W2:Y:S04]  /*267c0*/  @!P2 LDG.E.U16 R40, desc[UR24][R4.64] ;  /* 0x000000180428a981 */ /* 0x0040a8000c1e1500 */
[----:B------:R-:W0:Y:S04]  /*267d0*/  LDL R4, [R1+0xb8] ;  /* 0x0000b80001047983 */ /* 0x000e280000100800 */
[----:B------:R-:W0:Y:S01]  /*267e0*/  LDL R5, [R1+0x974] ;  /* 0x0009740001057983 */ /* 0x000e220000100800 */
[----:B------:R-:W-:Y:S01]  /*267f0*/  PRMT R25, RZ, 0x7610, R25 ;  /* 0x00007610ff197816 */ /* 0x000fe20000000019 */
[----:B------:R-:W1:Y:S01]  /*26800*/  S2R R46, SR_TID.X ;  /* 0x00000000002e7919 */ /* 0x000e620000002100 */
[----:B------:R-:W-:-:S02]  /*26810*/  PRMT R29, RZ, 0x7610, R29 ;  /* 0x00007610ff1d7816 */ /* 0x000fc4000000001d */
[----:B-1----:R-:W-:-:S04]  /*26820*/  SHF.R.U32.HI R46, RZ, 0x6, R46 ;  /* 0x00000006ff2e7819 */ /* 0x002fc8000001162e */
[----:B------:R-:W-:-:S04]  /*26830*/  SGXT.U32 R46, R46, 0x1 ;  /* 0x000000012e2e781a */ /* 0x000fc80000000000 */
[----:B------:R-:W-:-:S04]  /*26840*/  LOP3.LUT R46, R46, 0x16, RZ, 0xfc, !PT ;  /* 0x000000162e2e7812 */ /* 0x000fc800078efcff */
[----:B------:R-:W-:Y:S02]  /*26850*/  ISETP.GE.AND P2, PT, R46, UR6, PT ;  /* 0x000000062e007c0c */ /* 0x000fe4000bf46270 */
[----:B------:R-:W2:Y:S01]  /*26860*/  LDL R46, [R1+0x968] ;  /* 0x00096800012e7983 */ /* 0x000ea20000100800 */
[----:B0-----:R-:W-:-:S04]  /*26870*/  @!P0 LOP3.LUT R5, R5, R4, RZ, 0x3c, !PT ;  /* 0x0000000405058212 */ /* 0x001fc800078e3cff */
        /* <DEDUP_REMOVED lines=12> */
[----:B------:R0:W4:Y:S02]  /*26940*/  @!P1 LDG.E.U16 R29, desc[UR24][R4.64] ;  /* 0x00000018041d9981 */ /* 0x000124000c1e1500 */
[----:B0-----:R-:W0:Y:S01]  /*26950*/  S2R R5, SR_TID.X ;  /* 0x0000000000057919 */ /* 0x001e220000002100 */
[----:B------:R-:W-:-:S02]  /*26960*/  @!P3 IMAD.MOV.U32 R4, RZ, RZ, R88 ;  /* 0x000000ffff04b224 */ /* 0x000fc400078e0058 */
[----:B------:R-:W4:Y:S01]  /*26970*/  LDL R88, [R1+0x8dc] ;  /* 0x0008dc0001587983 */ /* 0x000f220000100800 */
[----:B0-----:R-:W-:-:S04]  /*26980*/  SHF.R.U32.HI R5, RZ, 0x6, R5 ;  /* 0x00000006ff057819 */ /* 0x001fc80000011605 */
[----:B------:R-:W-:-:S04]  /*26990*/  SGXT.U32 R5, R5, 0x1 ;  /* 0x000000010505781a */ /* 0x000fc80000000000 */
[----:B------:R-:W-:-:S04]  /*269a0*/  LOP3.LUT R5, R5, 0x1a, RZ, 0xfc, !PT ;  /* 0x0000001a05057812 */ /* 0x000fc800078efcff */
[----:B------:R-:W-:Y:S01]  /*269b0*/  ISETP.GE.AND P1, PT, R5, UR6, PT ;  /* 0x0000000605007c0c */ /* 0x000fe2000bf26270 */
[----:B------:R-:W-:Y:S02]  /*269c0*/  @!P3 IMAD.MOV.U32 R5, RZ, RZ, R89 ;  /* 0x000000ffff05b224 */ /* 0x000fe400078e0059 */
[----:B------:R-:W4:Y:S01]  /*269d0*/  LDL R89, [R1+0x8d8] ;  /* 0x0008d80001597983 */ /* 0x000f220000100800 */
[----:B------:R-:W-:-:S06]  /*269e0*/  PRMT R37, RZ, 0x7610, R37 ;  /* 0x00007610ff257816 */ /* 0x000fcc0000000025 */
[----:B------:R0:W4:Y:S02]  /*269f0*/  @!P3 LDG.E.U16 R37, desc[UR24][R4.64] ;  /* 0x000000180425b981 */ /* 0x000124000c1e1500 */
[----:B0-----:R-:W0:Y:S01]  /*26a00*/  S2R R5, SR_TID.X ;  /* 0x0000000000057919 */ /* 0x001e220000002100 */
[----:B------:R-:W-:Y:S01]  /*26a10*/  PRMT R39, RZ, 0x7610, R39 ;  /* 0x00007610ff277816 */ /* 0x000fe20000000027 */
[----:B--2---:R-:W-:Y:S01]  /*26a20*/  @!P2 IMAD.MOV.U32 R4, RZ, RZ, R46 ;  /* 0x000000ffff04a224 */ /* 0x004fe200078e002e */
        /* <DEDUP_REMOVED lines=16> */
[----:B------:R-:W0:Y:S04]  /*26b30*/  S2R R46, SR_TID.X ;  /* 0x00000000002e7919 */ /* 0x000e280000002100 */
[----:B------:R1:W3:Y:S01]  /*26b40*/  @!P0 LDG.E.U16 R24, desc[UR24][R4.64] ;  /* 0x0000001804188981 */ /* 0x0002e2000c1e1500 */
[----:B------:R-:W-:-:S03]  /*26b50*/  PRMT R38, RZ, 0x7610, R38 ;  /* 0x00007610ff267816 */ /* 0x000fc60000000026 */
[----:B------:R-:W4:Y:S01]  /*26b60*/  LDL R87, [R1+0x8f0] ;  /* 0x0008f00001577983 */ /* 0x000f220000100800 */
[----:B-1----:R-:W-:Y:S02]  /*26b70*/  @!P1 IMAD.MOV.U32 R4, RZ, RZ, R88 ;  /* 0x000000ffff049224 */ /* 0x002fe400078e0058 */
[----:B------:R-:W-:Y:S01]  /*26b80*/  @!P1 IMAD.MOV.U32 R5, RZ, RZ, R89 ;  /* 0x000000ffff059224 */ /* 0x000fe200078e0059 */
[----:B0-----:R-:W-:Y:S01]  /*26b90*/  SHF.R.U32.HI R46, RZ, 0x6, R46 ;  /* 0x00000006ff2e7819 */ /* 0x001fe2000001162e */
[----:B------:R-:W3:Y:S04]  /*26ba0*/  LDL R89, [R1+0x8f8] ;  /* 0x0008f80001597983 */ /* 0x000ee80000100800 */
[----:B------:R2:W3:Y:S04]  /*26bb0*/  @!P1 LDG.E.U16 R30, desc[UR24][R4.64] ;  /* 0x00000018041e9981 */ /* 0x0004e8000c1e1500 */
[----:B------:R-:W3:Y:S01]  /*26bc0*/  LDL R5, [R1+0x8e0] ;  /* 0x0008e00001057983 */ /* 0x000ee20000100800 */
[----:B------:R-:W-:-:S04]  /*26bd0*/  SGXT.U32 R46, R46, 0x1 ;  /* 0x000000012e2e781a */ /* 0x000fc80000000000 */
[----:B------:R-:W-:Y:S02]  /*26be0*/  LOP3.LUT R86, R46, 0x20, RZ, 0xfc, !PT ;  /* 0x000000202e567812 */ /* 0x000fe400078efcff */
[----:B------:R-:W0:Y:S02]  /*26bf0*/  S2R R46, SR_TID.X ;  /* 0x00000000002e7919 */ /* 0x000e240000002100 */
[----:B------:R-:W-:Y:S02]  /*26c00*/  ISETP.GE.AND P0, PT, R86, UR6, PT ;  /* 0x0000000656007c0c */ /* 0x000fe4000bf06270 */
[----:B------:R-:W4:Y:S01]  /*26c10*/  LDL R86, [R1+0x8f4] ;  /* 0x0008f40001567983 */ /* 0x000f220000100800 */
[----:B--2---:R-:W-:Y:S01]  /*26c20*/  @!P3 IMAD.MOV.U32 R4, RZ, RZ, R47 ;  /* 0x000000ffff04b224 */ /* 0x004fe200078e002f */
[----:B0-----:R-:W-:-:S04]  /*26c30*/  SHF.R.U32.HI R46, RZ, 0x6, R46 ;  /* 0x00000006ff2e7819 */ /* 0x001fc8000001162e */
[----:B------:R-:W-:-:S04]  /*26c40*/  SGXT.U32 R46, R46, 0x1 ;  /* 0x000000012e2e781a */ /* 0x000fc80000000000 */
[----:B------:R-:W-:-:S04]  /*26c50*/  LOP3.LUT R88, R46, 0x22, RZ, 0xfc, !PT ;  /* 0x000000222e587812 */ /* 0x000fc800078efcff */
[----:B------:R-:W-:Y:S02]  /*26c60*/  ISETP.GE.AND P1, PT, R88, UR6, PT ;  /* 0x0000000658007c0c */ /* 0x000fe4000bf26270 */
[----:B------:R-:W2:Y:S04]  /*26c70*/  LDL R88, [R1+0x8fc] ;  /* 0x0008fc0001587983 */ /* 0x000ea80000100800 */
[----:B---3--:R0:W3:Y:S04]  /*26c80*/  @!P3 LDG.E.U16 R38, desc[UR24][R4.64] ;  /* 0x000000180426b981 */ /* 0x0080e8000c1e1500 */
[----:B------:R-:W0:Y:S04]  /*26c90*/  LDL R4, [R1+0x8e8] ;  /* 0x0008e80001047983 */ /* 0x000e280000100800 */
[----:B------:R-:W0:Y:S01]  /*26ca0*/  LDL R5, [R1+0x8ec] ;  /* 0x0008ec0001057983 */ /* 0x000e220000100800 */
[----:B------:R-:W-:-:S02]  /*26cb0*/  PRMT R18, RZ, 0x7610, R18 ;  /* 0x00007610ff127816 */ /* 0x000fc40000000012 */
[----:B------:R-:W-:Y:S02]  /*26cc0*/  PRMT R23, RZ, 0x7610, R23 ;  /* 0x00007610ff177816 */ /* 0x000fe40000000017 */
[----:B------:R-:W-:Y:S01]  /*26cd0*/  PRMT R31, RZ, 0x7610, R31 ;  /* 0x00007610ff1f7816 */ /* 0x000fe2000000001f */
[----:B------:R-:W1:Y:S01]  /*26ce0*/  S2R R46, SR_TID.X ;  /* 0x00000000002e7919 */ /* 0x000e620000002100 */
[----:B0-----:R-:W-:-:S04]  /*26cf0*/  @!P2 LOP3.LUT R5, R5, R4, RZ, 0x3c, !PT ;  /* 0x000000040505a212 */ /* 0x001fc800078e3cff */
[----:B------:R-:W-:-:S04]  /*26d00*/  @!P2 LOP3.LUT R4, R5, R4, RZ, 0x3c, !PT ;  /* 0x000000040504a212 */ /* 0x000fc800078e3cff */
[----:B------:R-:W-:-:S05]  /*26d10*/  @!P2 LOP3.LUT R5, R5, R4, RZ, 0x3c, !PT ;  /* 0x000000040505a212 */ /* 0x000fca00078e3cff */
[----:B------:R4:W3:Y:S02]  /*26d20*/  @!P2 LDG.E.U16 R18, desc[UR24][R4.64] ;  /* 0x000000180412a981 */ /* 0x0008e4000c1e1500 */
[----:B----4-:R-:W-:Y:S02]  /*26d30*/  @!P0 IMAD.MOV.U32 R4, RZ, RZ, R86 ;  /* 0x000000ffff048224 */ /* 0x010fe400078e0056 */
[----:B------:R-:W-:Y:S01]  /*26d40*/  @!P0 IMAD.MOV.U32 R5, RZ, RZ, R87 ;  /* 0x000000ffff058224 */ /* 0x000fe200078e0057 */
[----:B-1----:R-:W-:Y:S02]  /*26d50*/  SHF.R.U32.HI R46, RZ, 0x6, R46 ;  /* 0x00000006ff2e7819 */ /* 0x002fe4000001162e */
[----:B------:R-:W-:Y:S01]  /*26d60*/  PRMT R45, RZ, 0x7610, R45 ;  /* 0x00007610ff2d7816 */ /* 0x000fe2000000002d */
[----:B------:R-:W0:Y:S01]  /*26d70*/  S2R R86, SR_TID.X ;  /* 0x0000000000567919 */ /* 0x000e220000002100 */
[----:B------:R2:W4:Y:S04]  /*26d80*/  @!P0 LDG.E.U16 R23, desc[UR24][R4.64] ;  /* 0x0000001804178981 */ /* 0x000528000c1e1500 */
[----:B------:R-:W3:Y:S01]  /*26d90*/  LDL R87, [R1+0x910] ;  /* 0x0009100001577983 */ /* 0x000ee20000100800 */
[----:B--2---:R-:W-:-:S02]  /*26da0*/  @!P1 IMAD.MOV.U32 R4, RZ, RZ, R88 ;  /* 0x000000ffff049224 */ /* 0x004fc400078e0058 */
[----:B------:R-:W-:Y:S01]  /*26db0*/  @!P1 IMAD.MOV.U32 R5, RZ, RZ, R89 ;  /* 0x000000ffff059224 */ /* 0x000fe200078e0059 */
[----:B------:R-:W-:Y:S01]  /*26dc0*/  SGXT.U32 R46, R46, 0x1 ;  /* 0x000000012e2e781a */ /* 0x000fe20000000000 */
[----:B------:R-:W2:Y:S04]  /*26dd0*/  LDL R89, [R1+0x918] ;  /* 0x0009180001597983 */ /* 0x000ea80000100800 */
[----:B------:R1:W2:Y:S04]  /*26de0*/  @!P1 LDG.E.U16 R31, desc[UR24][R4.64] ;  /* 0x00000018041f9981 */ /* 0x0002a8000c1e1500 */
[----:B------:R-:W2:Y:S04]  /*26df0*/  LDL R88, [R1+0x91c] ;  /* 0x00091c0001587983 */ /* 0x000ea80000100800 */
[----:B------:R-:W1:Y:S04]  /*26e00*/  LDL R4, [R1+0x900] ;  /* 0x0009000001047983 */ /* 0x000e680000100800 */
[----:B------:R-:W1:Y:S01]  /*26e10*/  LDL R5, [R1+0x904] ;  /* 0x0009040001057983 */ /* 0x000e620000100800 */
[----:B------:R-:W-:-:S04]  /*26e20*/  LOP3.LUT R47, R46, 0x24, RZ, 0xfc, !PT ;  /* 0x000000242e2f7812 */ /* 0x000fc800078efcff */
[----:B------:R-:W-:Y:S01]  /*26e30*/  ISETP.GE.AND P3, PT, R47, UR6, PT ;  /* 0x000000062f007c0c */ /* 0x000fe2000bf66270 */
[----:B------:R-:W0:Y:S01]  /*26e40*/  S2R R46, SR_TID.X ;  /* 0x00000000002e7919 */ /* 0x000e220000002100 */
[----:B------:R-:W0:Y:S02]  /*26e50*/  S2R R47, SR_TID.X ;  /* 0x00000000002f7919 */ /* 0x000e240000002100 */
[----:B0-----:R-:W-:-:S04]  /*26e60*/  SHF.R.U32.HI R86, RZ, 0x6, R86 ;  /* 0x00000006ff567819 */ /* 0x001fc80000011656 */
[----:B------:R-:W-:-:S04]  /*26e70*/  SGXT.U32 R86, R86, 0x1 ;  /* 0x000000015656781a */ /* 0x000fc80000000000 */
[----:B------:R-:W-:Y:S02]  /*26e80*/  LOP3.LUT R86, R86, 0x2a, RZ, 0xfc, !PT ;  /* 0x0000002a56567812 */ /* 0x000fe400078efcff */
[----:B------:R-:W-:Y:S02]  /*26e90*/  SHF.R.U32.HI R46, RZ, 0x6, R46 ;  /* 0x00000006ff2e7819 */ /* 0x000fe4000001162e */
[----:B------:R-:W-:Y:S02]  /*26ea0*/  SHF.R.U32.HI R47, RZ, 0x6, R47 ;  /* 0x00000006ff2f7819 */ /* 0x000fe4000001162f */
[----:B------:R-:W-:Y:S02]  /*26eb0*/  SGXT.U32 R46, R46, 0x1 ;  /* 0x000000012e2e781a */ /* 0x000fe40000000000 */
[----:B------:R-:W-:Y:S02]  /*26ec0*/  SGXT.U32 R47, R47, 0x1 ;  /* 0x000000012f2f781a */ /* 0x000fe40000000000 */
[----:B------:R-:W-:-:S02]  /*26ed0*/  LOP3.LUT R46, R46, 0x26, RZ, 0xfc, !PT ;  /* 0x000000262e2e7812 */ /* 0x000fc400078efcff */
[----:B------:R-:W-:Y:S02]  /*26ee0*/  LOP3.LUT R47, R47, 0x28, RZ, 0xfc, !PT ;  /* 0x000000282f2f7812 */ /* 0x000fe400078efcff */
[----:B------:R-:W-:Y:S02]  /*26ef0*/  ISETP.GE.AND P2, PT, R46, UR6, PT ;  /* 0x000000062e007c0c */ /* 0x000fe4000bf46270 */
[----:B------:R-:W2:Y:S01]  /*26f00*/  LDL R46, [R1+0x90c] ;  /* 0x00090c00012e7983 */ /* 0x000ea20000100800 */
[----:B------:R-:W-:Y:S02]  /*26f10*/  ISETP.GE.AND P0, PT, R47, UR6, PT ;  /* 0x000000062f007c0c */ /* 0x000fe4000bf06270 */
[----:B------:R-:W-:Y:S01]  /*26f20*/  ISETP.GE.AND P1, PT, R86, UR6, PT ;  /* 0x0000000656007c0c */ /* 0x000fe2000bf26270 */
[----:B------:R-:W2:Y:S04]  /*26f30*/  LDL R47, [R1+0x914] ;  /* 0x00091400012f7983 */ /* 0x000ea80000100800 */
[----:B------:R-:W2:Y:S01]  /*26f40*/  LDL.LU R86, [R1+0xed0] ;  /* 0x000ed00001567983 */ /* 0x000ea20000300800 */
[----:B-1----:R-:W-:-:S04]  /*26f50*/  @!P3 LOP3.LUT R5, R5, R4, RZ, 0x3c, !PT ;  /* 0x000000040505b212 */ /* 0x002fc800078e3cff */
[----:B------:R-:W-:-:S04]  /*26f60*/  @!P3 LOP3.LUT R4, R5, R4, RZ, 0x3c, !PT ;  /* 0x000000040504b212 */ /* 0x000fc800078e3cff */
[----:B------:R-:W-:-:S05]  /*26f70*/  @!P3 LOP3.LUT R5, R5, R4, RZ, 0x3c, !PT ;  /* 0x000000040505b212 */ /* 0x000fca00078e3cff */
[----:B------:R0:W3:Y:S02]  /*26f80*/  @!P3 LDG.E.U16 R45, desc[UR24][R4.64] ;  /* 0x00000018042db981 */ /* 0x0000e4000c1e1500 */
[----:B0-----:R-:W0:Y:S02]  /*26f90*/  S2R R5, SR_TID.X ;  /* 0x0000000000057919 */ /* 0x001e240000002100 */
[----:B0-----:R-:W-:-:S04]  /*26fa0*/  SHF.R.U32.HI R5, RZ, 0x6, R5 ;  /* 0x00000006ff057819 */ /* 0x001fc80000011605 */
[----:B------:R-:W-:-:S04]  /*26fb0*/  SGXT.U32 R5, R5, 0x1 ;  /* 0x000000010505781a */ /* 0x000fc80000000000 */
[----:B------:R-:W-:Y:S02]  /*26fc0*/  LOP3.LUT R4, R5, 0x2c, RZ, 0xfc, !PT ;  /* 0x0000002c05047812 */ /* 0x000fe400078efcff */
[----:B------:R-:W3:Y:S01]  /*26fd0*/  LDL R5, [R1+0x908] ;  /* 0x0009080001057983 */ /* 0x000ee20000100800 */
[----:B------:R-:W-:Y:S02]  /*26fe0*/  PRMT R17, RZ, 0x7610, R17 ;  /* 0x00007610ff117816 */ /* 0x000fe40000000011 */
[----:B------:R-:W-:Y:S01]  /*26ff0*/  ISETP.GE.AND P3, PT, R4, UR6, PT ;  /* 0x0000000604007c0c */ /* 0x000fe2000bf66270 */
[----:B--2---:R-:W-:Y:S01]  /*27000*/  @!P2 IMAD.MOV.U32 R4, RZ, RZ, R46 ;  /* 0x000000ffff04a224 */ /* 0x004fe200078e002e */
[----:B------:R-:W-:Y:S02]  /*27010*/  PRMT R22, RZ, 0x7610, R22 ;  /* 0x00007610ff167816 */ /* 0x000fe40000000016 */
[----:B------:R-:W-:Y:S01]  /*27020*/  PRMT R32, RZ, 0x7610, R32 ;  /* 0x00007610ff207816 */ /* 0x000fe20000000020 */
[----:B------:R-:W0:Y:S01]  /*27030*/  S2R R46, SR_TID.X ;  /* 0x00000000002e7919 */ /* 0x000e220000002100 */
[----:B---3--:R1:W2:Y:S02]  /*27040*/  @!P2 LDG.E.U16 R17, desc[UR24][R4.64] ;  /* 0x000000180411a981 */ /* 0x0082a4000c1e1500 */
[----:B-1----:R-:W1:Y:S01]  /*27050*/  S2R R5, SR_TID.X ;  /* 0x0000000000057919 */ /* 0x002e620000002100 */
[----:B------:R-:W-:Y:S01]  /*27060*/  @!P0 IMAD.MOV.U32 R4, RZ, RZ, R47 ;  /* 0x000000ffff048224 */ /* 0x000fe200078e002f */
[----:B0-----:R-:W-:-:S02]  /*27070*/  SHF.R.U32.HI R46, RZ, 0x6, R46 ;  /* 0x00000006ff2e7819 */ /* 0x001fc4000001162e */
[----:B------:R-:W-:Y:S01]  /*27080*/  PRMT R44, RZ, 0x7610, R44 ;  /* 0x00007610ff2c7816 */ /* 0x000fe2000000002c */
[----:B------:R-:W3:Y:S01]  /*27090*/  LDL R47, [R1+0x930] ;  /* 0x00093000012f7983 */ /* 0x000ee20000100800 */
[----:B-1----:R-:W-:-:S04]  /*270a0*/  SHF.R.U32.HI R5, RZ, 0x6, R5 ;  /* 0x00000006ff057819 */ /* 0x002fc80000011605 */
[----:B------:R-:W-:-:S04]  /*270b0*/  SGXT.U32 R5, R5, 0x1 ;  /* 0x000000010505781a */ /* 0x000fc80000000000 */
[----:B------:R-:W-:-:S04]  /*270c0*/  LOP3.LUT R5, R5, 0x2e, RZ, 0xfc, !PT ;  /* 0x0000002e05057812 */ /* 0x000fc800078efcff */
[----:B------:R-:W-:Y:S01]  /*270d0*/  ISETP.GE.AND P2, PT, R5, UR6, PT ;  /* 0x0000000605007c0c */ /* 0x000fe2000bf46270 */
[----:B------:R-:W-:-:S05]  /*270e0*/  @!P0 IMAD.MOV.U32 R5, RZ, RZ, R87 ;  /* 0x000000ffff058224 */ /* 0x000fca00078e0057 */
[----:B------:R0:W2:Y:S02]  /*270f0*/  @!P0 LDG.E.U16 R22, desc[UR24][R4.64] ;  /* 0x0000001804168981 */ /* 0x0000a4000c1e1500 */
[----:B0-----:R-:W-:Y:S02]  /*27100*/  @!P1 IMAD.MOV.U32 R4, RZ, RZ, R88 ;  /* 0x000000ffff049224 */ /* 0x001fe400078e0058 */
[----:B------:R-:W-:Y:S01]  /*27110*/  @!P1 IMAD.MOV.U32 R5, RZ, RZ, R89 ;  /* 0x000000ffff059224 */ /* 0x000fe200078e0059 */
[----:B------:R-:W-:Y:S01]  /*27120*/  SGXT.U32 R46, R46, 0x1 ;  /* 0x000000012e2e781a */ /* 0x000fe20000000000 */
[----:B------:R-:W2:Y:S04]  /*27130*/  LDL R89, [R1+0x93c] ;  /* 0x00093c0001597983 */ /* 0x000ea80000100800 */
[----:B------:R0:W2:Y:S04]  /*27140*/  @!P1 LDG.E.U16 R32, desc[UR24][R4.64] ;  /* 0x0000001804209981 */ /* 0x0000a8000c1e1500 */
[----:B------:R-:W0:Y:S04]  /*27150*/  LDL R4, [R1+0x920] ;  /* 0x0009200001047983 */ /* 0x000e280000100800 */
[----:B------:R-:W0:Y:S01]  /*27160*/  LDL R5, [R1+0x924] ;  /* 0x0009240001057983 */ /* 0x000e220000100800 */
[----:B------:R-:W-:-:S03]  /*27170*/  LOP3.LUT R87, R46, 0x30, RZ, 0xfc, !PT ;  /* 0x000000302e577812 */ /* 0x000fc600078efcff */
[----:B------:R-:W2:Y:S01]  /*27180*/  LDL R46, [R1+0x934] ;  /* 0x00093400012e7983 */ /* 0x000ea20000100800 */
[----:B------:R-:W-:Y:S02]  /*27190*/  ISETP.GE.AND P0, PT, R87, UR6, PT ;  /* 0x0000000657007c0c */ /* 0x000fe4000bf06270 */
[----:B------:R-:W1:Y:S02]  /*271a0*/  S2R R87, SR_TID.X ;  /* 0x0000000000577919 */ /* 0x000e640000002100 */
[----:B-1----:R-:W-:-:S04]  /*271b0*/  SHF.R.U32.HI R87, RZ, 0x6, R87 ;  /* 0x00000006ff577819 */ /* 0x002fc80000011657 */
[----:B------:R-:W-:-:S04]  /*271c0*/  SGXT.U32 R87, R87, 0x1 ;  /* 0x000000015757781a */ /* 0x000fc80000000000 */
[----:B------:R-:W-:-:S04]  /*271d0*/  LOP3.LUT R87, R87, 0x32, RZ, 0xfc, !PT ;  /* 0x0000003257577812 */ /* 0x000fc800078efcff */
[----:B------:R-:W-:Y:S02]  /*271e0*/  ISETP.GE.AND P1, PT, R87, UR6, PT ;  /* 0x0000000657007c0c */ /* 0x000fe4000bf26270 */
[----:B------:R-:W2:Y:S01]  /*271f0*/  LDL.LU R87, [R1+0xecc] ;  /* 0x000ecc0001577983 */ /* 0x000ea20000300800 */
[----:B0-----:R-:W-:-:S04]  /*27200*/  @!P3 LOP3.LUT R5, R5, R4, RZ, 0x3c, !PT ;  /* 0x000000040505b212 */ /* 0x001fc800078e3cff */
[----:B------:R-:W-:-:S04]  /*27210*/  @!P3 LOP3.LUT R4, R5, R4, RZ, 0x3c, !PT ;  /* 0x000000040504b212 */ /* 0x000fc800078e3cff */
[----:B------:R-:W-:-:S05]  /*27220*/  @!P3 LOP3.LUT R5, R5, R4, RZ, 0x3c, !PT ;  /* 0x000000040505b212 */ /* 0x000fca00078e3cff */
[----:B------:R0:W2:Y:S04]  /*27230*/  @!P3 LDG.E.U16 R44, desc[UR24][R4.64] ;  /* 0x00000018042cb981 */ /* 0x0000a8000c1e1500 */
[----:B------:R-:W0:Y:S04]  /*27240*/  LDL R4, [R1+0x928] ;  /* 0x0009280001047983 */ /* 0x000e280000100800 */
[----:B------:R-:W0:Y:S01]  /*27250*/  LDL R5, [R1+0x92c] ;  /* 0x00092c0001057983 */ /* 0x000e220000100800 */
[----:B------:R-:W-:Y:S02]  /*27260*/  PRMT R16, RZ, 0x7610, R16 ;  /* 0x00007610ff107816 */ /* 0x000fe40000000010 */
[----:B------:R-:W-:-:S02]  /*27270*/  PRMT R21, RZ, 0x7610, R21 ;  /* 0x00007610ff157816 */ /* 0x000fc40000000015 */
[----:B0-----:R-:W-:-:S04]  /*27280*/  @!P2 LOP3.LUT R5, R5, R4, RZ, 0x3c, !PT ;  /* 0x000000040505a212 */ /* 0x001fc800078e3cff */
[----:B------:R-:W-:-:S04]  /*27290*/  @!P2 LOP3.LUT R4, R5, R4, RZ, 0x3c, !PT ;  /* 0x000000040504a212 */ /* 0x000fc800078e3cff */
[----:B------:R-:W-:-:S05]  /*272a0*/  @!P2 LOP3.LUT R5, R5, R4, RZ, 0x3c, !PT ;  /* 0x000000040505a212 */ /* 0x000fca00078e3cff */
[----:B------:R0:W4:Y:S02]  /*272b0*/  @!P2 LDG.E.U16 R16, desc[UR24][R4.64] ;  /* 0x000000180410a981 */ /* 0x000124000c1e1500 */
[----:B0-----:R-:W0:Y:S01]  /*272c0*/  S2R R5, SR_TID.X ;  /* 0x0000000000057919 */ /* 0x001e220000002100 */
[----:B--2---:R-:W-:Y:S01]  /*272d0*/  @!P0 IMAD.MOV.U32 R4, RZ, RZ, R46 ;  /* 0x000000ffff048224 */ /* 0x004fe200078e002e */
[----:B------:R-:W-:Y:S01]  /*272e0*/  PRMT R33, RZ, 0x7610, R33 ;  /* 0x00007610ff217816 */ /* 0x000fe20000000021 */
[----:B------:R-:W1:Y:S01]  /*272f0*/  S2R R88, SR_TID.X ;  /* 0x0000000000587919 */ /* 0x000e620000002100 */
[----:B------:R-:W-:Y:S01]  /*27300*/  PRMT R43, RZ, 0x7610, R43 ;  /* 0x00007610ff2b7816 */ /* 0x000fe2000000002b */
[----:B------:R-:W2:Y:S01]  /*27310*/  LDL R46, [R1+0x954] ;  /* 0x00095400012e7983 */ /* 0x000ea20000100800 */
[----:B0-----:R-:W-:-:S04]  /*27320*/  SHF.R.U32.HI R5, RZ, 0x6, R5 ;  /* 0x00000006ff057819 */ /* 0x001fc80000011605 */
[----:B------:R-:W-:-:S04]  /*27330*/  SGXT.U32 R5, R5, 0x1 ;  /* 0x000000010505781a */ /* 0x000fc80000000000 */
[----:B------:R-:W-:-:S04]  /*27340*/  LOP3.LUT R5, R5, 0x36, RZ, 0xfc, !PT ;  /* 0x0000003605057812 */ /* 0x000fc800078efcff */
[----:B------:R-:W-:Y:S01]  /*27350*/  ISETP.GE.AND P2, PT, R5, UR6, PT ;  /* 0x0000000605007c0c */ /* 0x000fe2000bf46270 */
[----:B---3--:R-:W-:Y:S01]  /*27360*/  @!P0 IMAD.MOV.U32 R5, RZ, RZ, R47 ;  /* 0x000000ffff058224 */ /* 0x008fe200078e002f */
[----:B-1----:R-:W-:Y:S01]  /*27370*/  SHF.R.U32.HI R88, RZ, 0x6, R88 ;  /* 0x00000006ff587819 */ /* 0x002fe20000011658 */
[----:B------:R-:W3:Y:S04]  /*27380*/  LDL R47, [R1+0x950] ;  /* 0x00095000012f7983 */ /* 0x000ee80000100800 */
[----:B------:R0:W2:Y:S02]  /*27390*/  @!P0 LDG.E.U16 R21, desc[UR24][R4.64] ;  /* 0x0000001804158981 */ /* 0x0000a4000c1e1500 */
[----:B0-----:R-:W0:Y:S02]  /*273a0*/  S2R R5, SR_TID.X ;  /* 0x0000000000057919 */ /* 0x001e240000002100 */
[----:B0-----:R-:W-:-:S04]  /*273b0*/  SHF.R.U32.HI R5, RZ, 0x6, R5 ;  /* 0x00000006ff057819 */ /* 0x001fc80000011605 */
[----:B------:R-:W-:-:S04]  /*273c0*/  SGXT.U32 R5, R5, 0x1 ;  /* 0x000000010505781a */ /* 0x000fc80000000000 */
[----:B------:R-:W-:Y:S02]  /*273d0*/  LOP3.LUT R4, R5, 0x38, RZ, 0xfc, !PT ;  /* 0x0000003805047812 */ /* 0x000fe400078efcff */
[----:B------:R-:W2:Y:S02]  /*273e0*/  LDL R5, [R1+0x938] ;  /* 0x0009380001057983 */ /* 0x000ea40000100800 */
[----:B------:R-:W-:Y:S01]  /*273f0*/  ISETP.GE.AND P0, PT, R4, UR6, PT ;  /* 0x0000000604007c0c */ /* 0x000fe2000bf06270 */
[----:B------:R-:W-:Y:S01]  /*27400*/  @!P1 IMAD.MOV.U32 R4, RZ, RZ, R89 ;  /* 0x000000ffff049224 */ /* 0x000fe200078e0059 */
[----:B------:R-:W-:-:S04]  /*27410*/  SGXT.U32 R88, R88, 0x1 ;  /* 0x000000015858781a */ /* 0x000fc80000000000 */
[----:B------:R-:W-:-:S04]  /*27420*/  LOP3.LUT R88, R88, 0x34, RZ, 0xfc, !PT ;  /* 0x0000003458587812 */ /* 0x000fc800078efcff */
[----:B------:R-:W-:Y:S02]  /*27430*/  ISETP.GE.AND P3, PT, R88, UR6, PT ;  /* 0x0000000658007c0c */ /* 0x000fe4000bf66270 */
[----:B------:R-:W3:Y:S04]  /*27440*/  LDL R88, [R1+0x944] ;  /* 0x0009440001587983 */ /* 0x000ee80000100800 */
[----:B--2---:R0:W2:Y:S02]  /*27450*/  @!P1 LDG.E.U16 R33, desc[UR24][R4.64] ;  /* 0x0000001804219981 */ /* 0x0040a4000c1e1500 */
[----:B0-----:R-:W0:Y:S02]  /*27460*/  S2R R5, SR_TID.X ;  /* 0x0000000000057919 */ /* 0x001e240000002100 */
[----:B0-----:R-:W-:-:S04]  /*27470*/  SHF.R.U32.HI R5, RZ, 0x6, R5 ;  /* 0x00000006ff057819 */ /* 0x001fc80000011605 */
[----:B------:R-:W-:-:S04]  /*27480*/  SGXT.U32 R5, R5, 0x1 ;  /* 0x000000010505781a */ /* 0x000fc80000000000 */
[----:B------:R-:W-:Y:S02]  /*27490*/  LOP3.LUT R4, R5, 0x3a, RZ, 0xfc, !PT ;  /* 0x0000003a05047812 */ /* 0x000fe400078efcff */
[----:B------:R-:W2:Y:S02]  /*274a0*/  LDL R5, [R1+0x940] ;  /* 0x0009400001057983 */ /* 0x000ea40000100800 */
[----:B------:R-:W-:Y:S01]  /*274b0*/  ISETP.GE.AND P1, PT, R4, UR6, PT ;  /* 0x0000000604007c0c */ /* 0x000fe2000bf26270 */
[----:B---3--:R-:W-:-:S05]  /*274c0*/  @!P3 IMAD.MOV.U32 R4, RZ, RZ, R88 ;  /* 0x000000ffff04b224 */ /* 0x008fca00078e0058 */
        /* <DEDUP_REMOVED lines=8> */
[C---:B------:R-:W-:Y:S02]  /*27550*/  LOP3.LUT R88, R89.reuse, 0x3c, RZ, 0xfc, !PT ;  /* 0x0000003c59587812 */ /* 0x040fe400078efcff */
[----:B------:R-:W-:Y:S02]  /*27560*/  LOP3.LUT R89, R89, 0x3e, RZ, 0xfc, !PT ;  /* 0x0000003e59597812 */ /* 0x000fe400078efcff */
[----:B------:R-:W-:Y:S02]  /*27570*/  ISETP.GE.AND P3, PT, R88, UR6, PT ;  /* 0x0000000658007c0c */ /* 0x000fe4000bf66270 */
[----:B------:R-:W3:Y:S01]  /*27580*/  LDL.LU R88, [R1+0xec8] ;  /* 0x000ec80001587983 */ /* 0x000ee20000300800 */
[----:B------:R-:W-:-:S03]  /*27590*/  ISETP.GE.AND P4, PT, R89, UR6, PT ;  /* 0x0000000659007c0c */ /* 0x000fc6000bf86270 */
[----:B------:R-:W2:Y:S01]  /*275a0*/  LDL.LU R89, [R1+0xec4] ;  /* 0x000ec40001597983 */ /* 0x000ea20000300800 */
[----:B0-----:R-:W-:-:S04]  /*275b0*/  @!P2 LOP3.LUT R5, R5, R4, RZ, 0x3c, !PT ;  /* 0x000000040505a212 */ /* 0x001fc800078e3cff */
[----:B------:R-:W-:-:S04]  /*275c0*/  @!P2 LOP3.LUT R4, R5, R4, RZ, 0x3c, !PT ;  /* 0x000000040504a212 */ /* 0x000fc800078e3cff */
[----:B------:R-:W-:-:S05]  /*275d0*/  @!P2 LOP3.LUT R5, R5, R4, RZ, 0x3c, !PT ;  /* 0x000000040505a212 */ /* 0x000fca00078e3cff */
[----:B------:R0:W2:Y:S02]  /*275e0*/  @!P2 LDG.E.U16 R15, desc[UR24][R4.64] ;  /* 0x00000018040fa981 */ /* 0x0000a4000c1e1500 */
[----:B0-----:R-:W0:Y:S01]  /*275f0*/  S2R R5, SR_TID.X ;  /* 0x0000000000057919 */ /* 0x001e220000002100 */
[----:B------:R-:W-:Y:S01]  /*27600*/  @!P0 IMAD.MOV.U32 R4, RZ, RZ, R46 ;  /* 0x000000ffff048224 */ /* 0x000fe200078e002e */
[----:B------:R-:W-:Y:S02]  /*27610*/  PRMT R34, RZ, 0x7610, R34 ;  /* 0x00007610ff227816 */ /* 0x000fe40000000022 */
[----:B------:R-:W-:Y:S01]  /*27620*/  PRMT R42, RZ, 0x7610, R42 ;  /* 0x00007610ff2a7816 */ /* 0x000fe2000000002a */
[----:B------:R-:W2:Y:S01]  /*27630*/  LDL R46, [R1+0x110] ;  /* 0x00011000012e7983 */ /* 0x000ea20000100800 */
[----:B0-----:R-:W-:-:S04]  /*27640*/  LOP3.LUT R5, R5, 0x3f, RZ, 0xc0, !PT ;  /* 0x0000003f05057812 */ /* 0x001fc800078ec0ff */
[----:B------:R-:W-:Y:S01]  /*27650*/  ISETP.GE.AND P2, PT, R5, UR6, PT ;  /* 0x0000000605007c0c */ /* 0x000fe2000bf46270 */
[----:B------:R-:W-:Y:S01]  /*27660*/  @!P0 IMAD.MOV.U32 R5, RZ, RZ, R47 ;  /* 0x000000ffff058224 */ /* 0x000fe200078e002f */
[----:B------:R-:W-:Y:S01]  /*27670*/  PRMT R14, RZ, 0x7610, R14 ;  /* 0x00007610ff0e7816 */ /* 0x000fe2000000000e */
[----:B------:R-:W2:Y:S04]  /*27680*/  LDL R47, [R1+0x10c] ;  /* 0x00010c00012f7983 */ /* 0x000ea80000100800 */
[----:B------:R0:W2:Y:S04]  /*27690*/  @!P0 LDG.E.U16 R19, desc[UR24][R4.64] ;  /* 0x0000001804138981 */ /* 0x0000a8000c1e1500 */
[----:B------:R-:W0:Y:S04]  /*276a0*/  LDL R4, [R1+0x958] ;  /* 0x0009580001047983 */ /* 0x000e280000100800 */
[----:B------:R-:W0:Y:S02]  /*276b0*/  LDL R5, [R1+0x95c] ;  /* 0x00095c0001057983 */ /* 0x000e240000100800 */
[----:B0-----:R-:W-:-:S04]  /*276c0*/  @!P1 LOP3.LUT R5, R5, R4, RZ, 0x3c, !PT ;  /* 0x0000000405059212 */ /* 0x001fc800078e3cff */
[----:B------:R-:W-:-:S04]  /*276d0*/  @!P1 LOP3.LUT R4, R5, R4, RZ, 0x3c, !PT ;  /* 0x0000000405049212 */ /* 0x000fc800078e3cff */
[----:B------:R-:W-:-:S05]  /*276e0*/  @!P1 LOP3.LUT R5, R5, R4, RZ, 0x3c, !PT ;  /* 0x0000000405059212 */ /* 0x000fca00078e3cff */
        /* <DEDUP_REMOVED lines=14> */
[----:B------:R-:W0:Y:S01]  /*277d0*/  LDL R5, [R1+0xd0] ;  /* 0x0000d00001057983 */ /* 0x000e220000100800 */
[----:B------:R-:W-:Y:S01]  /*277e0*/  PRMT R13, RZ, 0x7610, R13 ;  /* 0x00007610ff0d7816 */ /* 0x000fe2000000000d */
[----:B------:R-:W-:Y:S01]  /*277f0*/  BAR.SYNC.DEFER_BLOCKING 0x0 ;  /* 0x0000000000007b1d */ /* 0x000fe20000010000 */
        /* <DEDUP_REMOVED lines=11> */
[----:B------:R2:W3:Y:S02]  /*278b0*/  @!P2 LDG.E.U16 R12, desc[UR24][R4.64] ;  /* 0x00000018040ca981 */ /* 0x0004e4000c1e1500 */
[----:B--2---:R-:W-:Y:S02]  /*278c0*/  @!P2 IMAD.MOV.U32 R4, RZ, RZ, R46 ;  /* 0x000000ffff04a224 */ /* 0x004fe400078e002e */
[----:B------:R-:W-:Y:S01]  /*278d0*/  @!P2 IMAD.MOV.U32 R5, RZ, RZ, R47 ;  /* 0x000000ffff05a224 */ /* 0x000fe200078e002f */
[----:B------:R-:W-:Y:S01]  /*278e0*/  PRMT R10, RZ, 0x7610, R10 ;  /* 0x00007610ff0a7816 */ /* 0x000fe2000000000a */
[----:B------:R-:W2:Y:S04]  /*278f0*/  LDL R47, [R1+0x1cc] ;  /* 0x0001cc00012f7983 */ /* 0x000ea80000100800 */
[----:B------:R0:W2:Y:S01]  /*27900*/  @!P2 LDG.E.U16 R11, desc[UR24][R4.64] ;  /* 0x00000018040ba981 */ /* 0x0000a2000c1e1500 */
[----:B------:R-:W-:-:S02]  /*27910*/  PRMT R9, RZ, 0x7610, R9 ;  /* 0x00007610ff097816 */ /* 0x000fc40000000009 */
[----:B------:R-:W-:Y:S01]  /*27920*/  PRMT R8, RZ, 0x7610, R8 ;  /* 0x00007610ff087816 */ /* 0x000fe20000000008 */
[----:B------:R-:W2:Y:S04]  /*27930*/  LDL R46, [R1+0x1d0] ;  /* 0x0001d000012e7983 */ /* 0x000ea80000100800 */
        /* <DEDUP_REMOVED lines=20> */
[----:B------:R-:W-:Y:S02]  /*27a80*/  PRMT R7, RZ, 0x7610, R7 ;  /* 0x00007610ff077816 */ /* 0x000fe40000000007 */
        /* <DEDUP_REMOVED lines=10> */
[----:B------:R0:W3:Y:S02]  /*27b30*/  @!P2 LDG.E.U16 R6, desc[UR24][R4.64] ;  /* 0x000000180406a981 */ /* 0x0000e4000c1e1500 */
[----:B0-----:R-:W-:-:S06]  /*27b40*/  PRMT R5, RZ, 0x7610, R5 ;  /* 0x00007610ff057816 */ /* 0x001fcc0000000005 */
[----:B--2---:R0:W2:Y:S04]  /*27b50*/  @!P2 LDG.E.U16 R5, desc[UR24][R46.64] ;  /* 0x000000182e05a981 */ /* 0x0040a8000c1e1500 */
        /* <DEDUP_REMOVED lines=240> */
[----:B---3--:R-:W-:Y:S02]  /*28a60*/  PRMT R88, RZ, 0x7610, R88 ;  /* 0x00007610ff587816 */ /* 0x008fe40000000058 */
[----:B0-----:R-:W-:-:S04]  /*28a70*/  @!P2 LOP3.LUT R47, R47, R46, RZ, 0x3c, !PT ;  /* 0x0000002e2f2fa212 */ /* 0x001fc800078e3cff */
[----:B------:R-:W-:-:S04]  /*28a80*/  @!P2 LOP3.LUT R46, R47, R46, RZ, 0x3c, !PT ;  /* 0x0000002e2f2ea212 */ /* 0x000fc800078e3cff */
[----:B------:R-:W-:-:S05]  /*28a90*/  @!P2 LOP3.LUT R47, R47, R46, RZ, 0x3c, !PT ;  /* 0x0000002e2f2fa212 */ /* 0x000fca00078e3cff */
[----:B------:R0:W3:Y:S04]  /*28aa0*/  @!P2 LDG.E.U16 R88, desc[UR24][R46.64] ;  /* 0x000000182e58a981 */ /* 0x0000e8000c1e1500 */
        /* <DEDUP_REMOVED lines=13> */
[----:B------:R-:W2:Y:S04]  /*28b80*/  @!P2 LDG.E.U16 R2, desc[UR24][R46.64] ;  /* 0x000000182e02a981 */ /* 0x000ea8000c1e1500 */
[----:B--2---:R0:W-:Y:S04]  /*28b90*/  STL [R1+0xc], R2 ;  /* 0x00000c0201007387 */ /* 0x0041e80000100800 */
[----:B0-----:R-:W2:Y:S04]  /*28ba0*/  LDL.LU R2, [R1+0xec0] ;  /* 0x000ec00001027983 */ /* 0x001ea80000300800 */
[----:B------:R-:W3:Y:S04]  /*28bb0*/  LDL R46, [R1+0x688] ;  /* 0x00068800012e7983 */ /* 0x000ee80000100800 */
[----:B------:R-:W3:Y:S01]  /*28bc0*/  LDL R47, [R1+0x68c] ;  /* 0x00068c00012f7983 */ /* 0x000ee20000100800 */
[----:B--2---:R-:W-:-:S02]  /*28bd0*/  PRMT R2, RZ, 0x7610, R2 ;  /* 0x00007610ff027816 */ /* 0x004fc40000000002 */
[----:B---3--:R-:W-:-:S04]  /*28be0*/  @!P2 LOP3.LUT R47, R47, R46, RZ, 0x3c, !PT ;  /* 0x0000002e2f2fa212 */ /* 0x008fc800078e3cff */
        /* <DEDUP_REMOVED lines=151> */
[----:B------:R-:W-:-:S02]  /*29560*/  PRMT R93, RZ, 0x7610, R93 ;  /* 0x00007610ff5d7816 */ /* 0x000fc4000000005d */
[----:B---3--:R-:W-:-:S04]  /*29570*/  @!P2 LOP3.LUT R47, R47, R46, RZ, 0x3c, !PT ;  /* 0x0000002e2f2fa212 */ /* 0x008fc800078e3cff */
[----:B------:R-:W-:-:S04]  /*29580*/  @!P2 LOP3.LUT R46, R47, R46, RZ, 0x3c, !PT ;  /* 0x0000002e2f2ea212 */ /* 0x000fc800078e3cff */
[----:B------:R-:W-:-:S05]  /*29590*/  @!P2 LOP3.LUT R47, R47, R46, RZ, 0x3c, !PT ;  /* 0x0000002e2f2fa212 */ /* 0x000fca00078e3cff */
[----:B------:R-:W3:Y:S04]  /*295a0*/  @!P2 LDG.E.U16 R93, desc[UR24][R46.64] ;  /* 0x000000182e5da981 */ /* 0x000ee8000c1e1500 */
[----:B---3--:R0:W-:Y:S04]  /*295b0*/  STL [R1+0x6c], R93 ;  /* 0x00006c5d01007387 */ /* 0x0081e80000100800 */
[----:B0-----:R-:W3:Y:S04]  /*295c0*/  LDL.LU R93, [R1+0xe78] ;  /* 0x000e7800015d7983 */ /* 0x001ee80000300800 */
[----:B------:R-:W2:Y:S04]  /*295d0*/  LDL R46, [R1+0xd4] ;  /* 0x0000d400012e7983 */ /* 0x000ea80000100800 */
[----:B------:R-:W2:Y:S01]  /*295e0*/  LDL R47, [R1+0xd8] ;  /* 0x0000d800012f7983 */ /* 0x000ea20000100800 */
[----:B------:R-:W-:-:S02]  /*295f0*/  PRMT R92, RZ, 0x7610, R92 ;  /* 0x00007610ff5c7816 */ /* 0x000fc4000000005c */
[----:B--2---:R-:W-:-:S04]  /*29600*/  @!P2 LOP3.LUT R47, R47, R46, RZ, 0x3c, !PT ;  /* 0x0000002e2f2fa212 */ /* 0x004fc800078e3cff */
[----:B------:R-:W-:-:S04]  /*29610*/  @!P2 LOP3.LUT R46, R47, R46, RZ, 0x3c, !PT ;  /* 0x0000002e2f2ea212 */ /* 0x000fc800078e3cff */
[----:B------:R-:W-:-:S05]  /*29620*/  @!P2 LOP3.LUT R47, R47, R46, RZ, 0x3c, !PT ;  /* 0x0000002e2f2fa212 */ /* 0x000fca00078e3cff */
[----:B------:R-:W2:Y:S04]  /*29630*/  @!P2 LDG.E.U16 R92, desc[UR24][R46.64] ;  /* 0x000000182e5ca981 */ /* 0x000ea8000c1e1500 */
[----:B------:R0:W-:Y:S04]  /*29640*/  STS.U16 [R2+UR10+0x22000], R27 ;  /* 0x0220001b02007988 */ /* 0x0001e8000800040a */
[----:B------:R-:W-:Y:S04]  /*29650*/  STS.U16 [R2+UR10+0x22400], R26 ;  /* 0x0224001a02007988 */ /* 0x000fe8000800040a */
[----:B0-----:R-:W3:Y:S04]  /*29660*/  LDL R27, [R1+0xf8] ;  /* 0x0000f800011b7983 */ /* 0x001ee80000100800 */
[----:B--2---:R0:W-:Y:S04]  /*29670*/  STL [R1+0x8c], R92 ;  /* 0x00008c5c01007387 */ /* 0x0041e80000100800 */
[----:B0-----:R-:W2:Y:S04]  /*29680*/  LDL.LU R92, [R1+0xe74] ;  /* 0x000e7400015c7983 */ /* 0x001ea80000300800 */
[----:B------:R-:W3:Y:S01]  /*29690*/  LDL R26, [R1+0xf4] ;  /* 0x0000f400011a7983 */ /* 0x000ee20000100800 */
[----:B------:R-:W-:-:S03]  /*296a0*/  PRMT R91, RZ, 0x7610, R91 ;  /* 0x00007610ff5b7816 */ /* 0x000fc6000000005b */
[----:B------:R-:W2:Y:S01]  /*296b0*/  LDL R47, [R1+0x178] ;  /* 0x00017800012f7983 */ /* 0x000ea20000100800 */
        /* <DEDUP_REMOVED lines=19> */
[----:B------:R-:W-:-:S02]  /*297f0*/  PRMT R84, RZ, 0x7610, R84 ;  /* 0x00007610ff547816 */ /* 0x000fc40000000054 */
[----:B---3--:R-:W-:-:S04]  /*29800*/  @!P2 LOP3.LUT R25, R25, R24, RZ, 0x3c, !PT ;  /* 0x000000181919a212 */ /* 0x008fc800078e3cff */
[----:B------:R-:W-:-:S04]  /*29810*/  @!P2 LOP3.LUT R24, R25, R24, RZ, 0x3c, !PT ;  /* 0x000000181918a212 */ /* 0x000fc800078e3cff */
[----:B------:R-:W-:-:S05]  /*29820*/  @!P2 LOP3.LUT R25, R25, R24, RZ, 0x3c, !PT ;  /* 0x000000181919a212 */ /* 0x000fca00078e3cff */
[----:B------:R-:W3:Y:S04]  /*29830*/  @!P2 LDG.E.U16 R84, desc[UR24][R24.64] ;  /* 0x000000181854a981 */ /* 0x000ee8000c1e1500 */
[----:B----4-:R-:W-:Y:S04]  /*29840*/  STS.U16 [R2+UR10+0x23000], R23 ;  /* 0x0230001702007988 */ /* 0x010fe8000800040a */
[----:B---3--:R0:W-:Y:S04]  /*29850*/  STL [R1+0x80], R84 ;  /* 0x0000805401007387 */ /* 0x0081e80000100800 */
[----:B0-----:R-:W3:Y:S04]  /*29860*/  LDL.LU R84, [R1+0xe68] ;  /* 0x000e680001547983 */ /* 0x001ee80000300800 */
[----:B------:R-:W4:Y:S04]  /*29870*/  LDL R24, [R1+0x154] ;  /* 0x0001540001187983 */ /* 0x000f280000100800 */
[----:B------:R-:W4:Y:S04]  /*29880*/  LDL R25, [R1+0x158] ;  /* 0x0001580001197983 */ /* 0x000f280000100800 */
[----:B------:R-:W2:Y:S01]  /*29890*/  LDL R23, [R1+0x174] ;  /* 0x0001740001177983 */ /* 0x000ea20000100800 */
[----:B------:R-:W-:-:S02]  /*298a0*/  PRMT R82, RZ, 0x7610, R82 ;  /* 0x00007610ff527816 */ /* 0x000fc40000000052 */
[----:B------:R-:W-:Y:S01]  /*298b0*/  PRMT R80, RZ, 0x7610, R80 ;  /* 0x00007610ff507816 */ /* 0x000fe20000000050 */
[----:B------:R0:W-:Y:S02]  /*298c0*/  STS.U16 [R2+UR10+0x23400], R22 ;  /* 0x0234001602007988 */ /* 0x0001e4000800040a */
[----:B0-----:R-:W-:Y:S01]  /*298d0*/  @!P2 IMAD.MOV.U32 R22, RZ, RZ, R47 ;  /* 0x000000ffff16a224 */ /* 0x001fe200078e002f */
[----:B----4-:R-:W-:-:S04]  /*298e0*/  @!P2 LOP3.LUT R25, R25, R24, RZ, 0x3c, !PT ;  /* 0x000000181919a212 */ /* 0x010fc800078e3cff */
[C---:B------:R-:W-:Y:S01]  /*298f0*/  @!P2 LOP3.LUT R24, R25.reuse, R24, RZ, 0x3c, !PT ;  /* 0x000000181918a212 */ /* 0x040fe200078e3cff */
[----:B--2---:R-:W2:Y:S03]  /*29900*/  @!P2 LDG.E.U16 R80, desc[UR24][R22.64] ;  /* 0x000000181650a981 */ /* 0x004ea6000c1e1500 */
[----:B------:R-:W-:-:S05]  /*29910*/  @!P2 LOP3.LUT R25, R25, R24, RZ, 0x3c, !PT ;  /* 0x000000181919a212 */ /* 0x000fca00078e3cff */
[----:B------:R-:W4:Y:S04]  /*29920*/  @!P2 LDG.E.U16 R82, desc[UR24][R24.64] ;  /* 0x000000181852a981 */ /* 0x000f28000c1e1500 */
[----:B----4-:R0:W-:Y:S04]  /*29930*/  STL [R1+0x7c], R82 ;  /* 0x00007c5201007387 */ /* 0x0101e80000100800 */
[----:B0-----:R-:W4:Y:S04]  /*29940*/  LDL.LU R82, [R1+0xe64] ;  /* 0x000e640001527983 */ /* 0x001f280000300800 */
[----:B------:R-:W3:Y:S04]  /*29950*/  LDL R47, [R1+0x218] ;  /* 0x00021800012f7983 */ /* 0x000ee80000100800 */
[----:B--2---:R0:W-:Y:S04]  /*29960*/  STL [R1+0x78], R80 ;  /* 0x0000785001007387 */ /* 0x0041e80000100800 */
[----:B0-----:R-:W2:Y:S04]  /*29970*/  LDL.LU R80, [R1+0xe60] ;  /* 0x000e600001507983 */ /* 0x001ea80000300800 */
[----:B------:R-:W2:Y:S04]  /*29980*/  LDL R22, [R1+0x194] ;  /* 0x0001940001167983 */ /* 0x000ea80000100800 */
[----:B------:R-:W2:Y:S01]  /*29990*/  LDL R23, [R1+0x198] ;  /* 0x0001980001177983 */ /* 0x000ea20000100800 */
[----:B------:R-:W-:-:S02]  /*299a0*/  PRMT R46, RZ, 0x7610, R46 ;  /* 0x00007610ff2e7816 */ /* 0x000fc4000000002e */
[----:B--2---:R-:W-:-:S04]  /*299b0*/  @!P2 LOP3.LUT R23, R23, R22, RZ, 0x3c, !PT ;  /* 0x000000161717a212 */ /* 0x004fc800078e3cff */
        /* <DEDUP_REMOVED lines=9> */
[----:B------:R-:W3:Y:S04]  /*29a50*/  @!P2 LDG.E.U16 R78, desc[UR24][R22.64] ;  /* 0x00000018164ea981 */ /* 0x000ee8000c1e1500 */
[----:B------:R0:W-:Y:S04]  /*29a60*/  STS.U16 [R2+UR10+0x23800], R21 ;  /* 0x0238001502007988 */ /* 0x0001e8000800040a */
[----:B------:R-:W-:Y:S04]  /*29a70*/  STS.U16 [R2+UR10+0x23c00], R19 ;  /* 0x023c001302007988 */ /* 0x000fe8000800040a */
[----:B0-----:R-:W4:Y:S04]  /*29a80*/  LDL R21, [R1+0x1d8] ;  /* 0x0001d80001157983 */ /* 0x001f280000100800 */
[----:B--2---:R0:W-:Y:S02]  /*29a90*/  STL [R1+0x74], R46 ;  /* 0x0000742e01007387 */ /* 0x0041e40000100800 */
[----:B0-----:R-:W-:-:S05]  /*29aa0*/  LOP3.LUT R46, R2, 0x20, RZ, 0x3c, !PT ;  /* 0x00000020022e7812 */ /* 0x001fca00078e3cff */
[----:B------:R-:W-:Y:S04]  /*29ab0*/  STS.U16 [R46+UR10+0x22100], R20 ;  /* 0x022100142e007988 */ /* 0x000fe8000800040a */
[----:B---3--:R0:W-:Y:S04]  /*29ac0*/  STL [R1+0x70], R78 ;  /* 0x0000704e01007387 */ /* 0x0081e80000100800 */
[----:B0-----:R-:W2:Y:S04]  /*29ad0*/  LDL.LU R78, [R1+0xe5c] ;  /* 0x000e5c00014e7983 */ /* 0x001ea80000300800 */
[----:B------:R-:W4:Y:S01]  /*29ae0*/  LDL R20, [R1+0x1d4] ;  /* 0x0001d40001147983 */ /* 0x000f220000100800 */
[----:B------:R-:W-:-:S02]  /*29af0*/  PRMT R76, RZ, 0x7610, R76 ;  /* 0x00007610ff4c7816 */ /* 0x000fc4000000004c */
[----:B----4-:R-:W-:-:S04]  /*29b00*/  @!P2 LOP3.LUT R21, R21, R20, RZ, 0x3c, !PT ;  /* 0x000000141515a212 */ /* 0x010fc800078e3cff */
[----:B------:R-:W-:-:S04]  /*29b10*/  @!P2 LOP3.LUT R20, R21, R20, RZ, 0x3c, !PT ;  /* 0x000000141514a212 */ /* 0x000fc800078e3cff */
[----:B------:R-:W-:-:S05]  /*29b20*/  @!P2 LOP3.LUT R21, R21, R20, RZ, 0x3c, !PT ;  /* 0x000000141515a212 */ /* 0x000fca00078e3cff */
[----:B------:R-:W3:Y:S01]  /*29b30*/  @!P2 LDG.E.U16 R76, desc[UR24][R20.64] ;  /* 0x00000018144ca981 */ /* 0x000ee2000c1e1500 */
[----:B------:R-:W-:-:S03]  /*29b40*/  PRMT R74, RZ, 0x7610, R74 ;  /* 0x00007610ff4a7816 */ /* 0x000fc6000000004a */
[----:B---3--:R0:W-:Y:S04]  /*29b50*/  STL [R1+0x60], R76 ;  /* 0x0000604c01007387 */ /* 0x0081e80000100800 */
[----:B0-----:R-:W3:Y:S04]  /*29b60*/  LDL.LU R76, [R1+0xe58] ;  /* 0x000e5800014c7983 */ /* 0x001ee80000300800 */
[----:B------:R-:W4:Y:S01]  /*29b70*/  LDL R21, [R1+0x214] ;  /* 0x0002140001157983 */ /* 0x000f220000100800 */
[----:B------:R-:W-:-:S03]  /*29b80*/  @!P2 IMAD.MOV.U32 R20, RZ, RZ, R47 ;  /* 0x000000ffff14a224 */ /* 0x000fc600078e002f */
[----:B------:R-:W2:Y:S04]  /*29b90*/  LDL R47, [R1+0x298] ;  /* 0x00029800012f7983 */ /* 0x000ea80000100800 */
[----:B----4-:R-:W4:Y:S04]  /*29ba0*/  @!P2 LDG.E.U16 R74, desc[UR24][R20.64] ;  /* 0x00000018144aa981 */ /* 0x010f28000c1e1500 */
[----:B----4-:R0:W-:Y:S04]  /*29bb0*/  STL [R1+0x50], R74 ;  /* 0x0000504a01007387 */ /* 0x0101e80000100800 */
[----:B0-----:R-:W4:Y:S04]  /*29bc0*/  LDL.LU R74, [R1+0xe54] ;  /* 0x000e5400014a7983 */ /* 0x001f280000300800 */
        /* <DEDUP_REMOVED lines=14> */
[----:B--2---:R0:W-:Y:S04]  /*29cb0*/  STL [R1+0x40], R19 ;  /* 0x0000401301007387 */ /* 0x0041e80000100800 */
[----:B0-----:R-:W2:Y:S04]  /*29cc0*/  LDL R19, [R1+0x2b8] ;  /* 0x0002b80001137983 */ /* 0x001ea80000100800 */
        /* <DEDUP_REMOVED lines=8> */
[----:B------:R-:W2:Y:S01]  /*29d50*/  @!P2 LDG.E.U16 R70, desc[UR24][R20.64] ;  /* 0x000000181446a981 */ /* 0x000ea2000c1e1500 */
[----:B------:R-:W-:-:S03]  /*29d60*/  PRMT R0, RZ, 0x7610, R0 ;  /* 0x00007610ff007816 */ /* 0x000fc60000000000 */
[----:B--2---:R0:W-:Y:S04]  /*29d70*/  STL [R1+0x20], R70 ;  /* 0x0000204601007387 */ /* 0x0041e80000100800 */
[----:B0-----:R-:W2:Y:S04]  /*29d80*/  LDL.LU R70, [R1+0xe4c] ;  /* 0x000e4c0001467983 */ /* 0x001ea80000300800 */
[----:B------:R-:W2:Y:S01]  /*29d90*/  LDL R21, [R1+0x294] ;  /* 0x0002940001157983 */ /* 0x000ea20000100800 */
[----:B------:R-:W-:Y:S01]  /*29da0*/  @!P2 IMAD.MOV.U32 R20, RZ, RZ, R47 ;  /* 0x000000ffff14a224 */ /* 0x000fe200078e002f */
[----:B------:R-:W-:-:S02]  /*29db0*/  PRMT R93, RZ, 0x7610, R93 ;  /* 0x00007610ff5d7816 */ /* 0x000fc4000000005d */
[----:B------:R-:W3:Y:S04]  /*29dc0*/  LDL R47, [R1+0x2f8] ;  /* 0x0002f800012f7983 */ /* 0x000ee80000100800 */
[----:B--2---:R0:W2:Y:S04]  /*29dd0*/  @!P2 LDG.E.U16 R0, desc[UR24][R20.64] ;  /* 0x000000181400a981 */ /* 0x0040a8000c1e1500 */
[----:B------:R-:W3:Y:S01]  /*29de0*/  LDL R21, [R1+0x2b4] ;  /* 0x0002b40001157983 */ /* 0x000ee20000100800 */
[----:B0-----:R-:W-:-:S03]  /*29df0*/  @!P2 IMAD.MOV.U32 R20, RZ, RZ, R19 ;  /* 0x000000ffff14a224 */ /* 0x001fc600078e0013 */
[----:B--2---:R0:W-:Y:S04]  /*29e00*/  STL [R1+0xe1c], R0 ;  /* 0x000e1c0001007387 */ /* 0x0041e80000100800 */
[----:B0-----:R-:W2:Y:S04]  /*29e10*/  LDL R0, [R1+0x2d8] ;  /* 0x0002d80001007983 */ /* 0x001ea80000100800 */
[----:B---3--:R2:W3:Y:S04]  /*29e20*/  @!P2 LDG.E.U16 R93, desc[UR24][R20.64] ;  /* 0x00000018145da981 */ /* 0x0084e8000c1e1500 */
[----:B------:R-:W4:Y:S01]  /*29e30*/  LDL R21, [R1+0x2d4] ;  /* 0x0002d40001157983 */ /* 0x000f220000100800 */
[----:B------:R-:W-:Y:S01]  /*29e40*/  PRMT R92, RZ, 0x7610, R92 ;  /* 0x00007610ff5c7816 */ /* 0x000fe2000000005c */
[----:B--2---:R-:W-:-:S02]  /*29e50*/  @!P2 IMAD.MOV.U32 R20, RZ, RZ, R0 ;  /* 0x000000ffff14a224 */ /* 0x004fc400078e0000 */
[----:B---3--:R0:W-:Y:S01]  /*29e60*/  STL [R1+0xe20], R93 ;  /* 0x000e205d01007387 */ /* 0x0081e20000100800 */
[----:B------:R-:W-:-:S03]  /*29e70*/  PRMT R91, RZ, 0x7610, R91 ;  /* 0x00007610ff5b7816 */ /* 0x000fc6000000005b */
[----:B------:R-:W2:Y:S04]  /*29e80*/  LDL R19, [R1+0x314] ;  /* 0x0003140001137983 */ /* 0x000ea80000100800 */
[----:B------:R-:W3:Y:S04]  /*29e90*/  LDL R0, [R1+0x334] ;  /* 0x0003340001007983 */ /* 0x000ee80000100800 */
[----:B----4-:R1:W4:Y:S04]  /*29ea0*/  @!P2 LDG.E.U16 R92, desc[UR24][R20.64] ;  /* 0x00000018145ca981 */ /* 0x010328000c1e1500 */
[----:B0-----:R-:W2:Y:S04]  /*29eb0*/  LDL R93, [R1+0x330] ;  /* 0x00033000015d7983 */ /* 0x001ea80000100800 */
[----:B------:R-:W2:Y:S01]  /*29ec0*/  LDL R21, [R1+0x2f4] ;  /* 0x0002f40001157983 */ /* 0x000ea20000100800 */
[----:B-1----:R-:W-:-:S03]  /*29ed0*/  @!P2 IMAD.MOV.U32 R20, RZ, RZ, R47 ;  /* 0x000000ffff14a224 */ /* 0x002fc600078e002f */
[----:B----4-:R0:W-:Y:S04]  /*29ee0*/  STL [R1+0xe24], R92 ;  /* 0x000e245c01007387 */ /* 0x0101e80000100800 */
[----:B------:R-:W4:Y:S04]  /*29ef0*/  LDL R47, [R1+0x34c] ;  /* 0x00034c00012f7983 */ /* 0x000f280000100800 */
[----:B--2---:R1:W2:Y:S04]  /*29f00*/  @!P2 LDG.E.U16 R91, desc[UR24][R20.64] ;  /* 0x00000018145ba981 */ /* 0x0042a8000c1e1500 */
[----:B0-----:R-:W3:Y:S04]  /*29f10*/  LDL R92, [R1+0x348] ;  /* 0x00034800015c7983 */ /* 0x001ee80000100800 */
[----:B------:R-:W3:Y:S01]  /*29f20*/  LDL R21, [R1+0x310] ;  /* 0x0003100001157983 */ /* 0x000ee20000100800 */
[----:B------:R-:W-:Y:S01]  /*29f30*/  PRMT R90, RZ, 0x7610, R90 ;  /* 0x00007610ff5a7816 */ /* 0x000fe2000000005a */
[----:B-1----:R-:W-:Y:S01]  /*29f40*/  @!P2 IMAD.MOV.U32 R20, RZ, RZ, R19 ;  /* 0x000000ffff14a224 */ /* 0x002fe200078e0013 */
[----:B------:R-:W-:-:S02]  /*29f50*/  PRMT R84, RZ, 0x7610, R84 ;  /* 0x00007610ff547816 */ /* 0x000fc40000000054 */
[----:B------:R-:W-:Y:S01]  /*29f60*/  PRMT R82, RZ, 0x7610, R82 ;  /* 0x00007610ff527816 */ /* 0x000fe20000000052 */
[----:B--2---:R0:W-:Y:S04]  /*29f70*/  STL [R1+0xe28], R91 ;  /* 0x000e285b01007387 */ /* 0x0041e80000100800 */
[----:B------:R-:W2:Y:S04]  /*29f80*/  LDL R19, [R1+0x364] ;  /* 0x0003640001137983 */ /* 0x000ea80000100800 */
[----:B0-----:R-:W2:Y:S04]  /*29f90*/  LDL R91, [R1+0x360] ;  /* 0x00036000015b7983 */ /* 0x001ea80000100800 */
[----:B---3--:R0:W3:Y:S02]  /*29fa0*/  @!P2 LDG.E.U16 R90, desc[UR24][R20.64] ;  /* 0x00000018145aa981 */ /* 0x0080e4000c1e1500 */
[----:B0-----:R-:W-:-:S02]  /*29fb0*/  @!P2 IMAD.MOV.U32 R20, RZ, RZ, R0 ;  /* 0x000000ffff14a224 */ /* 0x001fc400078e0000 */
[----:B------:R-:W-:-:S05]  /*29fc0*/  @!P2 IMAD.MOV.U32 R21, RZ, RZ, R93 ;  /* 0x000000ffff15a224 */ /* 0x000fca00078e005d */
[----:B------:R4:W3:Y:S02]  /*29fd0*/  @!P2 LDG.E.U16 R84, desc[UR24][R20.64] ;  /* 0x000000181454a981 */ /* 0x0008e4000c1e1500 */
[----:B----4-:R-:W-:Y:S02]  /*29fe0*/  @!P2 IMAD.MOV.U32 R20, RZ, RZ, R47 ;  /* 0x000000ffff14a224 */ /* 0x010fe400078e002f */
[----:B------:R-:W-:-:S05]  /*29ff0*/  @!P2 IMAD.MOV.U32 R21, RZ, RZ, R92 ;  /* 0x000000ffff15a224 */ /* 0x000fca00078e005c */
[----:B------:R2:W4:Y:S01]  /*2a000*/  @!P2 LDG.E.U16 R82, desc[UR24][R20.64] ;  /* 0x000000181452a981 */ /* 0x000522000c1e1500 */
[----:B------:R-:W-:-:S03]  /*2a010*/  PRMT R80, RZ, 0x7610, R80 ;  /* 0x00007610ff507816 */ /* 0x000fc60000000050 */
[----:B------:R-:W-:Y:S04]  /*2a020*/  STS.U16 [R46+UR10+0x22500], R28 ;  /* 0x0225001c2e007988 */ /* 0x000fe8000800040a */
[----:B------:R-:W-:Y:S04]  /*2a030*/  STS.U16 [R46+UR10+0x22900], R29 ;  /* 0x0229001d2e007988 */ /* 0x000fe8000800040a */
[----:B------:R-:W-:Y:S04]  /*2a040*/  STS.U16 [R46+UR10+0x22d00], R30 ;  /* 0x022d001e2e007988 */ /* 0x000fe8000800040a */
[----:B------:R-:W-:Y:S04]  /*2a050*/  STS.U16 [R46+UR10+0x23100], R31 ;  /* 0x0231001f2e007988 */ /* 0x000fe8000800040a */
[----:B------:R-:W-:Y:S04]  /*2a060*/  STS.U16 [R46+UR10+0x23500], R32 ;  /* 0x023500202e007988 */ /* 0x000fe8000800040a */
[----:B------:R-:W-:Y:S04]  /*2a070*/  STS.U16 [R46+UR10+0x23900], R33 ;  /* 0x023900212e007988 */ /* 0x000fe8000800040a */
[----:B------:R0:W-:Y:S02]  /*2a080*/  STS.U16 [R46+UR10+0x23d00], R34 ;  /* 0x023d00222e007988 */ /* 0x0001e4000800040a */
[----:B0-----:R-:W-:-:S05]  /*2a090*/  LOP3.LUT R46, R2, 0x40, RZ, 0x3c, !PT ;  /* 0x00000040022e7812 */ /* 0x001fca00078e3cff */
[----:B------:R-:W-:Y:S04]  /*2a0a0*/  STS.U16 [R46+UR10+0x22200], R35 ;  /* 0x022200232e007988 */ /* 0x000fe8000800040a */
[----:B------:R-:W-:Y:S04]  /*2a0b0*/  STS.U16 [R46+UR10+0x22600], R36 ;  /* 0x022600242e007988 */ /* 0x000fe8000800040a */
[----:B------:R-:W-:Y:S04]  /*2a0c0*/  STS.U16 [R46+UR10+0x22a00], R37 ;  /* 0x022a00252e007988 */ /* 0x000fe8000800040a */
[----:B------:R-:W-:Y:S04]  /*2a0d0*/  STS.U16 [R46+UR10+0x22e00], R38 ;  /* 0x022e00262e007988 */ /* 0x000fe8000800040a */
[----:B------:R-:W-:Y:S01]  /*2a0e0*/  STS.U16 [R46+UR10+0x23200], R45 ;  /* 0x0232002d2e007988 */ /* 0x000fe2000800040a */
[----:B--2---:R-:W-:-:S02]  /*2a0f0*/  @!P2 IMAD.MOV.U32 R20, RZ, RZ, R19 ;  /* 0x000000ffff14a224 */ /* 0x004fc400078e0013 */
[----:B------:R-:W-:Y:S01]  /*2a100*/  @!P2 IMAD.MOV.U32 R21, RZ, RZ, R91 ;  /* 0x000000ffff15a224 */ /* 0x000fe200078e005b */
[----:B---3--:R0:W-:Y:S04]  /*2a110*/  STL [R1+0xe2c], R90 ;  /* 0x000e2c5a01007387 */ /* 0x0081e80000100800 */
[----:B------:R-:W2:Y:S04]  /*2a120*/  LDL R0, [R1+0x384] ;  /* 0x0003840001007983 */ /* 0x000ea80000100800 */
[----:B------:R2:W3:Y:S04]  /*2a130*/  @!P2 LDG.E.U16 R80, desc[UR24][R20.64] ;  /* 0x000000181450a981 */ /* 0x0004e8000c1e1500 */
[----:B0-----:R-:W3:Y:S04]  /*2a140*/  LDL R90, [R1+0x380] ;  /* 0x00038000015a7983 */ /* 0x001ee80000100800 */
[----:B------:R0:W-:Y:S04]  /*2a150*/  STL [R1+0xe30], R84 ;  /* 0x000e305401007387 */ /* 0x0001e80000100800 */
[----:B------:R-:W3:Y:S04]  /*2a160*/  LDL R47, [R1+0x39c] ;  /* 0x00039c00012f7983 */ /* 0x000ee80000100800 */
[----:B0-----:R-:W3:Y:S04]  /*2a170*/  LDL R84, [R1+0x398] ;  /* 0x0003980001547983 */ /* 0x001ee80000100800 */
[----:B----4-:R-:W-:Y:S04]  /*2a180*/  STL [R1+0xe34], R82 ;  /* 0x000e345201007387 */ /* 0x010fe80000100800 */
[----:B------:R-:W4:Y:S04]  /*2a190*/  LDL R45, [R1+0x3b0] ;  /* 0x0003b000012d7983 */ /* 0x000f280000100800 */
[----:B------:R-:W4:Y:S01]  /*2a1a0*/  LDL R19, [R1+0x3b4] ;  /* 0x0003b40001137983 */ /* 0x000f220000100800 */
[----:B------:R-:W-:-:S03]  /*2a1b0*/  PRMT R78, RZ, 0x7610, R78 ;  /* 0x00007610ff4e7816 */ /* 0x000fc6000000004e */
[----:B------:R0:W-:Y:S01]  /*2a1c0*/  STS.U16 [R46+UR10+0x23600], R44 ;  /* 0x0236002c2e007988 */ /* 0x0001e2000800040a */
[----:B------:R-:W-:Y:S02]  /*2a1d0*/  PRMT R76, RZ, 0x7610, R76 ;  /* 0x00007610ff4c7816 */ /* 0x000fe4000000004c */
[----:B------:R-:W-:Y:S01]  /*2a1e0*/  PRMT R74, RZ, 0x7610, R74 ;  /* 0x00007610ff4a7816 */ /* 0x000fe2000000004a */
[----:B--2---:R-:W-:Y:S01]  /*2a1f0*/  @!P2 IMAD.MOV.U32 R20, RZ, RZ, R0 ;  /* 0x000000ffff14a224 */ /* 0x004fe200078e0000 */
[----:B---3--:R-:W-:Y:S01]  /*2a200*/  STL [R1+0xe38], R80 ;  /* 0x000e385001007387 */ /* 0x008fe20000100800 */
[----:B------:R-:W-:-:S03]  /*2a210*/  @!P2 IMAD.MOV.U32 R21, RZ, RZ, R90 ;  /* 0x000000ffff15a224 */ /* 0x000fc600078e005a */
[----:B0-----:R-:W2:Y:S04]  /*2a220*/  LDL R44, [R1+0x3d0] ;  /* 0x0003d000012c7983 */ /* 0x001ea80000100800 */
[----:B------:R-:W3:Y:S04]  /*2a230*/  LDL R0, [R1+0x3d4] ;  /* 0x0003d40001007983 */ /* 0x000ee80000100800 */
[----:B------:R0:W3:Y:S02]  /*2a240*/  @!P2 LDG.E.U16 R78, desc[UR24][R20.64] ;  /* 0x00000018144ea981 */ /* 0x0000e4000c1e1500 */
[----:B0-----:R-:W-:-:S02]  /*2a250*/  @!P2 IMAD.MOV.U32 R20, RZ, RZ, R47 ;  /* 0x000000ffff14a224 */ /* 0x001fc400078e002f */
[----:B------:R-:W-:-:S05]  /*2a260*/  @!P2 IMAD.MOV.U32 R21, RZ, RZ, R84 ;  /* 0x000000ffff15a224 */ /* 0x000fca00078e0054 */
[----:B------:R4:W3:Y:S02]  /*2a270*/  @!P2 LDG.E.U16 R76, desc[UR24][R20.64] ;  /* 0x00000018144ca981 */ /* 0x0008e4000c1e1500 */
[----:B----4-:R-:W-:Y:S02]  /*2a280*/  @!P2 IMAD.MOV.U32 R20, RZ, RZ, R19 ;  /* 0x000000ffff14a224 */ /* 0x010fe400078e0013 */
[----:B------:R-:W-:-:S05]  /*2a290*/  @!P2 IMAD.MOV.U32 R21, RZ, RZ, R45 ;  /* 0x000000ffff15a224 */ /* 0x000fca00078e002d */
[----:B------:R2:W4:Y:S01]  /*2a2a0*/  @!P2 LDG.E.U16 R74, desc[UR24][R20.64] ;  /* 0x00000018144aa981 */ /* 0x000522000c1e1500 */
[----:B------:R-:W-:-:S03]  /*2a2b0*/  PRMT R72, RZ, 0x7610, R72 ;  /* 0x00007610ff487816 */ /* 0x000fc60000000048 */
[----:B------:R0:W-:Y:S01]  /*2a2c0*/  STS.U16 [R46+UR10+0x23a00], R43 ;  /* 0x023a002b2e007988 */ /* 0x0001e2000800040a */
[----:B--2---:R-:W-:Y:S02]  /*2a2d0*/  @!P2 IMAD.MOV.U32 R21, RZ, RZ, R44 ;  /* 0x000000ffff15a224 */ /* 0x004fe400078e002c */
[----:B---3--:R-:W-:Y:S01]  /*2a2e0*/  @!P2 IMAD.MOV.U32 R20, RZ, RZ, R0 ;  /* 0x000000ffff14a224 */ /* 0x008fe200078e0000 */
[----:B------:R1:W-:Y:S04]  /*2a2f0*/  STL [R1+0xe3c], R78 ;  /* 0x000e3c4e01007387 */ /* 0x0003e80000100800 */
[----:B0-----:R-:W2:Y:S04]  /*2a300*/  LDL R43, [R1+0x3f4] ;  /* 0x0003f400012b7983 */ /* 0x001ea80000100800 */
[----:B------:R2:W3:Y:S04]  /*2a310*/  @!P2 LDG.E.U16 R72, desc[UR24][R20.64] ;  /* 0x000000181448a981 */ /* 0x0004e8000c1e1500 */
[----:B-1----:R-:W3:Y:S04]  /*2a320*/  LDL R78, [R1+0x3f0] ;  /* 0x0003f000014e7983 */ /* 0x002ee80000100800 */
[----:B------:R-:W-:Y:S04]  /*2a330*/  STL [R1+0xe40], R76 ;  /* 0x000e404c01007387 */ /* 0x000fe80000100800 */
[----:B------:R-:W3:Y:S04]  /*2a340*/  LDL R47, [R1+0x410] ;  /* 0x00041000012f7983 */ /* 0x000ee80000100800 */
[----:B------:R-:W3:Y:S04]  /*2a350*/  LDL R45, [R1+0x414] ;  /* 0x00041400012d7983 */ /* 0x000ee80000100800 */
[----:B------:R-:W3:Y:S04]  /*2a360*/  LDL R19, [R1+0x434] ;  /* 0x0004340001137983 */ /* 0x000ee80000100800 */
[----:B----4-:R-:W-:Y:S04]  /*2a370*/  STL [R1+0xe44], R74 ;  /* 0x000e444a01007387 */ /* 0x010fe80000100800 */
[----:B------:R-:W4:Y:S04]  /*2a380*/  LDL R44, [R1+0x430] ;  /* 0x00043000012c7983 */ /* 0x000f280000100800 */
[----:B------:R0:W-:Y:S04]  /*2a390*/  STS.U16 [R46+UR10+0x23e00], R42 ;  /* 0x023e002a2e007988 */ /* 0x0001e8000800040a */
[----:B------:R-:W4:Y:S04]  /*2a3a0*/  LDL R0, [R1+0x454] ;  /* 0x0004540001007983 */ /* 0x000f280000100800 */
[----:B0-----:R-:W4:Y:S01]  /*2a3b0*/  LDL R46, [R1+0x450] ;  /* 0x00045000012e7983 */ /* 0x001f220000100800 */
[----:B------:R-:W-:-:S02]  /*2a3c0*/  LOP3.LUT R82, R2, 0x60, RZ, 0x3c, !PT ;  /* 0x0000006002527812 */ /* 0x000fc400078e3cff */
[----:B------:R-:W-:-:S03]  /*2a3d0*/  PRMT R70, RZ, 0x7610, R70 ;  /* 0x00007610ff467816 */ /* 0x000fc60000000046 */
[----:B------:R-:W-:Y:S04]  /*2a3e0*/  STS.U16 [R82+UR10+0x22300], R41 ;  /* 0x0223002952007988 */ /* 0x000fe8000800040a */
[----:B------:R-:W-:Y:S04]  /*2a3f0*/  STS.U16 [R82+UR10+0x22700], R40 ;  /* 0x0227002852007988 */ /* 0x000fe8000800040a */
[----:B------:R-:W-:Y:S04]  /*2a400*/  STS.U16 [R82+UR10+0x22b00], R39 ;  /* 0x022b002752007988 */ /* 0x000fe8000800040a */
[----:B------:R0:W-:Y:S01]  /*2a410*/  STS.U16 [R82+UR10+0x22f00], R18 ;  /* 0x022f001252007988 */ /* 0x0001e2000800040a */
[----:B--2---:R-:W-:-:S03]  /*2a420*/  @!P2 IMAD.MOV.U32 R20, RZ, RZ, R43 ;  /* 0x000000ffff14a224 */ /* 0x004fc600078e002b */
[----:B---3--:R1:W-:Y:S04]  /*2a430*/  STL [R1+0xe48], R72 ;  /* 0x000e484801007387 */ /* 0x0083e80000100800 */
[----:B------:R-:W2:Y:S04]  /*2a440*/  LDL R43, [R1+0x470] ;  /* 0x00047000012b7983 */ /* 0x000ea80000100800 */
[----:B------:R-:W3:Y:S01]  /*2a450*/  LDL R42, [R1+0x474] ;  /* 0x00047400012a7983 */ /* 0x000ee20000100800 */
[----:B------:R-:W-:Y:S02]  /*2a460*/  @!P2 IMAD.MOV.U32 R21, RZ, RZ, R78 ;  /* 0x000000ffff15a224 */ /* 0x000fe400078e004e */
[----:B0-----:R-:W-:-:S03]  /*2a470*/  @!P2 IMAD.MOV.U32 R18, RZ, RZ, R19 ;  /* 0x000000ffff12a224 */ /* 0x001fc600078e0013 */
[----:B------:R0:W3:Y:S01]  /*2a480*/  @!P2 LDG.E.U16 R70, desc[UR24][R20.64] ;  /* 0x000000181446a981 */ /* 0x0000e2000c1e1500 */
[----:B------:R-:W-:-:S03]  /*2a490*/  PRMT R39, RZ, 0x7610, R39 ;  /* 0x00007610ff277816 */ /* 0x000fc60000000027 */
[----:B------:R2:W-:Y:S01]  /*2a4a0*/  STS.U16 [R82+UR10+0x23300], R17 ;  /* 0x0233001152007988 */ /* 0x0005e2000800040a */
[----:B----4-:R-:W-:Y:S01]  /*2a4b0*/  @!P2 IMAD.MOV.U32 R19, RZ, RZ, R44 ;  /* 0x000000ffff13a224 */ /* 0x010fe200078e002c */
[----:B------:R-:W-:Y:S01]  /*2a4c0*/  PRMT R37, RZ, 0x7610, R37 ;  /* 0x00007610ff257816 */ /* 0x000fe20000000025 */
[----:B0-----:R-:W-:Y:S01]  /*2a4d0*/  @!P2 IMAD.MOV.U32 R20, RZ, RZ, R45 ;  /* 0x000000ffff14a224 */ /* 0x001fe200078e002d */
[----:B------:R-:W4:Y:S04]  /*2a4e0*/  LDL R44, [R1+0x494] ;  /* 0x00049400012c7983 */ /* 0x000f280000100800 */
[----:B------:R-:W4:Y:S04]  /*2a4f0*/  LDL R45, [R1+0x490] ;  /* 0x00049000012d7983 */ /* 0x000f280000100800 */
[----:B------:R0:W4:Y:S04]  /*2a500*/  @!P2 LDG.E.U16 R39, desc[UR24][R18.64] ;  /* 0x000000181227a981 */ /* 0x000128000c1e1500 */
[----:B------:R3:W-:Y:S01]  /*2a510*/  STS.U16 [R82+UR10+0x23700], R16 ;  /* 0x0237001052007988 */ /* 0x0007e2000800040a */
[----:B------:R-:W-:-:S03]  /*2a520*/  PRMT R33, RZ, 0x7610, R33 ;  /* 0x00007610ff217816 */ /* 0x000fc60000000021 */
[----:B-1----:R-:W4:Y:S01]  /*2a530*/  LDL R72, [R1+0x4d0] ;  /* 0x0004d00001487983 */ /* 0x002f220000100800 */
[----:B0-----:R-:W-:Y:S02]  /*2a540*/  @!P2 IMAD.MOV.U32 R18, RZ, RZ, R0 ;  /* 0x000000ffff12a224 */ /* 0x001fe400078e0000 */
[----:B------:R-:W-:Y:S01]  /*2a550*/  @!P2 IMAD.MOV.U32 R19, RZ, RZ, R46 ;  /* 0x000000ffff13a224 */ /* 0x000fe200078e002e */
[----:B------:R-:W4:Y:S04]  /*2a560*/  LDL R0, [R1+0x4b4] ;  /* 0x0004b40001007983 */ /* 0x000f280000100800 */
[----:B------:R-:W4:Y:S01]  /*2a570*/  LDL R46, [R1+0x4b0] ;  /* 0x0004b000012e7983 */ /* 0x000f220000100800 */
[----:B------:R-:W-:Y:S02]  /*2a580*/  PRMT R31, RZ, 0x7610, R31 ;  /* 0x00007610ff1f7816 */ /* 0x000fe4000000001f */
[----:B------:R-:W-:Y:S01]  /*2a590*/  PRMT R35, RZ, 0x7610, R35 ;  /* 0x00007610ff237816 */ /* 0x000fe20000000023 */
[----:B------:R-:W4:Y:S01]  /*2a5a0*/  LDL R76, [R1+0x880] ;  /* 0x00088000014c7983 */ /* 0x000f220000100800 */
[----:B------:R-:W-:-:S02]  /*2a5b0*/  PRMT R27, RZ, 0x7610, R27 ;  /* 0x00007610ff1b7816 */ /* 0x000fc4000000001b */
[----:B------:R-:W-:Y:S01]  /*2a5c0*/  PRMT R29, RZ, 0x7610, R29 ;  /* 0x00007610ff1d7816 */ /* 0x000fe2000000001d */
[----:B------:R-:W4:Y:S01]  /*2a5d0*/  LDL R74, [R1+0x884] ;  /* 0x00088400014a7983 */ /* 0x000f220000100800 */
[----:B--2---:R-:W-:-:S03]  /*2a5e0*/  @!P2 IMAD.MOV.U32 R17, RZ, RZ, R43 ;  /* 0x000000ffff11a224 */ /* 0x004fc600078e002b */
[----:B------:R-:W2:Y:S01]  /*2a5f0*/  LDL R43, [R1+0x4f0] ;  /* 0x0004f000012b7983 */ /* 0x000ea20000100800 */
[----:B---3--:R-:W-:-:S03]  /*2a600*/  @!P2 IMAD.MOV.U32 R16, RZ, RZ, R42 ;  /* 0x000000ffff10a224 */ /* 0x008fc600078e002a */
[----:B------:R-:W3:Y:S04]  /*2a610*/  LDL R42, [R1+0x4f4] ;  /* 0x0004f400012a7983 */ /* 0x000ee80000100800 */
[----:B------:R4:W3:Y:S02]  /*2a620*/  @!P2 LDG.E.U16 R37, desc[UR24][R16.64] ;  /* 0x000000181025a981 */ /* 0x0008e4000c1e1500 */
[----:B----4-:R-:W-:Y:S02]  /*2a630*/  @!P2 IMAD.MOV.U32 R16, RZ, RZ, R44 ;  /* 0x000000ffff10a224 */ /* 0x010fe400078e002c */
[----:B------:R-:W4:Y:S01]  /*2a640*/  LDL R44, [R1+0x514] ;  /* 0x00051400012c7983 */ /* 0x000f220000100800 */
[----:B------:R-:W-:-:S03]  /*2a650*/  @!P2 IMAD.MOV.U32 R17, RZ, RZ, R45 ;  /* 0x000000ffff11a224 */ /* 0x000fc600078e002d */
[----:B------:R-:W4:Y:S04]  /*2a660*/  LDL R45, [R1+0x510] ;  /* 0x00051000012d7983 */ /* 0x000f280000100800 */
[----:B------:R-:W-:Y:S04]  /*2a670*/  STS.U16 [R82+UR10+0x23b00], R15 ;  /* 0x023b000f52007988 */ /* 0x000fe8000800040a */
[----:B------:R0:W-:Y:S04]  /*2a680*/  STS.U16 [R82+UR10+0x23f00], R14 ;  /* 0x023f000e52007988 */ /* 0x0001e8000800040a */
[----:B------:R2:W-:Y:S01]  /*2a690*/  STS.U16 [R2+UR10+0x10000], R13 ;  /* 0x0100000d02007988 */ /* 0x0005e2000800040a */
[----:B0-----:R-:W-:-:S02]  /*2a6a0*/  @!P2 IMAD.MOV.U32 R14, RZ, RZ, R0 ;  /* 0x000000ffff0ea224 */ /* 0x001fc400078e0000 */
[----:B------:R-:W-:Y:S01]  /*2a6b0*/  @!P2 IMAD.MOV.U32 R15, RZ, RZ, R46 ;  /* 0x000000ffff0fa224 */ /* 0x000fe200078e002e */
[----:B------:R-:W4:Y:S04]  /*2a6c0*/  LDL R0, [R1+0x534] ;  /* 0x0005340001007983 */ /* 0x000f280000100800 */
[----:B------:R-:W4:Y:S04]  /*2a6d0*/  LDL R46, [R1+0x530] ;  /* 0x00053000012e7983 */ /* 0x000f280000100800 */
[----:B------:R3:W-:Y:S01]  /*2a6e0*/  STS.U16 [R2+UR10+0x10400], R12 ;  /* 0x0104000c02007988 */ /* 0x0007e2000800040a */
[----:B------:R-:W-:-:S03]  /*2a6f0*/  @!P2 IMAD.MOV.U32 R21, RZ, RZ, R47 ;  /* 0x000000ffff15a224 */ /* 0x000fc600078e002f */
[----:B------:R-:W4:Y:S04]  /*2a700*/  LDL R47, [R1+0x4d4] ;  /* 0x0004d400012f7983 */ /* 0x000f280000100800 */
[----:B------:R-:W-:Y:S04]  /*2a710*/  STS.U16 [R2+UR10+0x10800], R11 ;  /* 0x0108000b02007988 */ /* 0x000fe8000800040a */
[----:B------:R0:W-:Y:S04]  /*2a720*/  STS.U16 [R2+UR10+0x10c00], R10 ;  /* 0x010c000a02007988 */ /* 0x0001e8000800040a */
[----:B------:R-:W4:Y:S01]  /*2a730*/  @!P2 LDG.E.U16 R35, desc[UR24][R14.64] ;  /* 0x000000180e23a981 */ /* 0x000f22000c1e1500 */
        /* <DEDUP_REMOVED lines=8> */
[----:B------:R-:W4:Y:S01]  /*2a7c0*/  LDL R45, [R1+0x570] ;  /* 0x00057000012d7983 */ /* 0x000f220000100800 */
[----:B------:R-:W-:-:S03]  /*2a7d0*/  @!P2 IMAD.MOV.U32 R15, RZ, RZ, R72 ;  /* 0x000000ffff0fa224 */ /* 0x000fc600078e0048 */
[----:B------:R-:W4:Y:S01]  /*2a7e0*/  LDL R72, [R1+0x590] ;  /* 0x0005900001487983 */ /* 0x000f220000100800 */
[----:B0-----:R-:W-:-:S03]  /*2a7f0*/  @!P2 IMAD.MOV.U32 R10, RZ, RZ, R0 ;  /* 0x000000ffff0aa224 */ /* 0x001fc600078e0000 */
[----:B------:R-:W4:Y:S01]  /*2a800*/  LDL R0, [R1+0x5b4] ;  /* 0x0005b40001007983 */ /* 0x000f220000100800 */
[----:B------:R-:W-:-:S03]  /*2a810*/  @!P2 IMAD.MOV.U32 R11, RZ, RZ, R46 ;  /* 0x000000ffff0ba224 */ /* 0x000fc600078e002e */
[----:B------:R-:W4:Y:S04]  /*2a820*/  LDL R46, [R1+0x5b0] ;  /* 0x0005b000012e7983 */ /* 0x000f280000100800 */
[----:B------:R2:W4:Y:S01]  /*2a830*/  @!P2 LDG.E.U16 R31, desc[UR24][R10.64] ;  /* 0x000000180a1fa981 */ /* 0x000522000c1e1500 */
[----:B------:R-:W-:-:S03]  /*2a840*/  @!P2 IMAD.MOV.U32 R14, RZ, RZ, R47 ;  /* 0x000000ffff0ea224 */ /* 0x000fc600078e002f */
[----:B------:R-:W4:Y:S04]  /*2a850*/  LDL R47, [R1+0x594] ;  /* 0x00059400012f7983 */ /* 0x000f280000100800 */
[----:B------:R-:W-:Y:S04]  /*2a860*/  STS.U16 [R2+UR10+0x11000], R9 ;  /* 0x0110000902007988 */ /* 0x000fe8000800040a */
[----:B------:R4:W-:Y:S01]  /*2a870*/  STS.U16 [R2+UR10+0x11400], R8 ;  /* 0x0114000802007988 */ /* 0x0009e2000800040a */
[----:B--2---:R-:W-:-:S03]  /*2a880*/  @!P2 IMAD.MOV.U32 R11, RZ, RZ, R43 ;  /* 0x000000ffff0ba224 */ /* 0x004fc600078e002b */
[----:B------:R-:W2:Y:S01]  /*2a890*/  LDL R43, [R1+0x5d0] ;  /* 0x0005d000012b7983 */ /* 0x000ea20000100800 */
[----:B---3--:R-:W-:-:S03]  /*2a8a0*/  @!P2 IMAD.MOV.U32 R10, RZ, RZ, R42 ;  /* 0x000000ffff0aa224 */ /* 0x008fc600078e002a */
[----:B------:R-:W3:Y:S01]  /*2a8b0*/  LDL R42, [R1+0x5d4] ;  /* 0x0005d400012a7983 */ /* 0x000ee20000100800 */
[----:B----4-:R-:W-:-:S03]  /*2a8c0*/  @!P2 IMAD.MOV.U32 R8, RZ, RZ, R44 ;  /* 0x000000ffff08a224 */ /* 0x010fc600078e002c */
[----:B------:R-:W4:Y:S01]  /*2a8d0*/  LDL R44, [R1+0x5f4] ;  /* 0x0005f400012c7983 */ /* 0x000f220000100800 */
[----:B------:R-:W-:-:S03]  /*2a8e0*/  @!P2 IMAD.MOV.U32 R9, RZ, RZ, R45 ;  /* 0x000000ffff09a224 */ /* 0x000fc600078e002d */
[----:B------:R-:W4:Y:S04]  /*2a8f0*/  LDL R45, [R1+0x5f0] ;  /* 0x0005f000012d7983 */ /* 0x000f280000100800 */
[----:B------:R-:W-:Y:S04]  /*2a900*/  STS.U16 [R2+UR10+0x11800], R7 ;  /* 0x0118000702007988 */ /* 0x000fe8000800040a */
[----:B------:R0:W-:Y:S04]  /*2a910*/  STS.U16 [R2+UR10+0x11c00], R6 ;  /* 0x011c000602007988 */ /* 0x0001e8000800040a */
[----:B------:R1:W4:Y:S01]  /*2a920*/  @!P2 LDG.E.U16 R29, desc[UR24][R8.64] ;  /* 0x00000018081da981 */ /* 0x000322000c1e1500 */
[----:B0-----:R-:W-:-:S03]  /*2a930*/  @!P2 IMAD.MOV.U32 R6, RZ, RZ, R0 ;  /* 0x000000ffff06a224 */ /* 0x001fc600078e0000 */
[----:B------:R-:W4:Y:S01]  /*2a940*/  LDL R0, [R1+0x614] ;  /* 0x0006140001007983 */ /* 0x000f220000100800 */
[----:B------:R-:W-:-:S03]  /*2a950*/  @!P2 IMAD.MOV.U32 R7, RZ, RZ, R46 ;  /* 0x000000ffff07a224 */ /* 0x000fc600078e002e */
[----:B------:R-:W4:Y:S04]  /*2a960*/  LDL R46, [R1+0x610] ;  /* 0x00061000012e7983 */ /* 0x000f280000100800 */
[----:B------:R2:W4:Y:S01]  /*2a970*/  @!P2 LDG.E.U16 R27, desc[UR24][R6.64] ;  /* 0x00000018061ba981 */ /* 0x000522000c1e1500 */
[----:B-1----:R-:W-:Y:S02]  /*2a980*/  @!P2 IMAD.MOV.U32 R9, RZ, RZ, R72 ;  /* 0x000000ffff09a224 */ /* 0x002fe400078e0048 */
[----:B------:R-:W-:Y:S01]  /*2a990*/  @!P2 IMAD.MOV.U32 R8, RZ, RZ, R47 ;  /* 0x000000ffff08a224 */ /* 0x000fe200078e002f */
[----:B------:R-:W4:Y:S04]  /*2a9a0*/  LDL R72, [R1+0x650] ;  /* 0x0006500001487983 */ /* 0x000f280000100800 */
        /* <DEDUP_REMOVED lines=10> */
[----:B------:R-:W4:Y:S01]  /*2aa50*/  LDL R45, [R1+0x670] ;  /* 0x00067000012d7983 */ /* 0x000f220000100800 */
[----:B------:R-:W-:Y:S02]  /*2aa60*/  PRMT R25, RZ, 0x7610, R25 ;  /* 0x00007610ff197816 */ /* 0x000fe40000000019 */
[----:B------:R-:W-:-:S04]  /*2aa70*/  PRMT R24, RZ, 0x7610, R24 ;  /* 0x00007610ff187816 */ /* 0x000fc80000000018 */
[----:B------:R0:W4:Y:S01]  /*2aa80*/  @!P2 LDG.E.U16 R25, desc[UR24][R4.64] ;  /* 0x000000180419a981 */ /* 0x000122000c1e1500 */
[----:B------:R-:W-:Y:S01]  /*2aa90*/  PRMT R23, RZ, 0x7610, R23 ;  /* 0x00007610ff177816 */ /* 0x000fe20000000017 */
[----:B0-----:R-:W-:Y:S02]  /*2aaa0*/  @!P2 IMAD.MOV.U32 R4, RZ, RZ, R0 ;  /* 0x000000ffff04a224 */ /* 0x001fe400078e0000 */
[----:B------:R-:W4:Y:S01]  /*2aab0*/  LDL R0, [R1+0x694] ;  /* 0x0006940001007983 */ /* 0x000f220000100800 */
[----:B------:R-:W-:-:S03]  /*2aac0*/  @!P2 IMAD.MOV.U32 R5, RZ, RZ, R46 ;  /* 0x000000ffff05a224 */ /* 0x000fc600078e002e */
[----:B------:R-:W4:Y:S04]  /*2aad0*/  LDL R46, [R1+0x690] ;  /* 0x00069000012e7983 */ /* 0x000f280000100800 */
[----:B------:R2:W4:Y:S01]  /*2aae0*/  @!P2 LDG.E.U16 R24, desc[UR24][R4.64] ;  /* 0x000000180418a981 */ /* 0x000522000c1e1500 */
[----:B------:R-:W-:Y:S01]  /*2aaf0*/  PRMT R22, RZ, 0x7610, R22 ;  /* 0x00007610ff167816 */ /* 0x000fe20000000016 */
[----:B--2---:R-:W-:Y:S02]  /*2ab00*/  @!P2 IMAD.MOV.U32 R5, RZ, RZ, R43 ;  /* 0x000000ffff05a224 */ /* 0x004fe400078e002b */
[----:B------:R-:W2:Y:S01]  /*2ab10*/  LDL R43, [R1+0x6b0] ;  /* 0x0006b000012b7983 */ /* 0x000ea20000100800 */
[----:B---3--:R-:W-:-:S03]  /*2ab20*/  @!P2 IMAD.MOV.U32 R4, RZ, RZ, R42 ;  /* 0x000000ffff04a224 */ /* 0x008fc600078e002a */
[----:B------:R-:W3:Y:S04]  /*2ab30*/  LDL R42, [R1+0x6b4] ;  /* 0x0006b400012a7983 */ /* 0x000ee80000100800 */
[----:B------:R0:W3:Y:S02]  /*2ab40*/  @!P2 LDG.E.U16 R23, desc[UR24][R4.64] ;  /* 0x000000180417a981 */ /* 0x0000e4000c1e1500 */
[----:B0-----:R-:W-:Y:S02]  /*2ab50*/  @!P2 IMAD.MOV.U32 R4, RZ, RZ, R47 ;  /* 0x000000ffff04a224 */ /* 0x001fe400078e002f */
[----:B------:R-:W-:Y:S01]  /*2ab60*/  @!P2 IMAD.MOV.U32 R5, RZ, RZ, R72 ;  /* 0x000000ffff05a224 */ /* 0x000fe200078e0048 */
[----:B------:R-:W-:Y:S01]  /*2ab70*/  PRMT R40, RZ, 0x7610, R40 ;  /* 0x00007610ff287816 */ /* 0x000fe20000000028 */
[----:B------:R-:W3:Y:S04]  /*2ab80*/  LDL R72, [R1+0x710] ;  /* 0x0007100001487983 */ /* 0x000ee80000100800 */
[----:B------:R4:W3:Y:S04]  /*2ab90*/  @!P2 LDG.E.U16 R22, desc[UR24][R4.64] ;  /* 0x000000180416a981 */ /* 0x0008e8000c1e1500 */
[----:B------:R0:W3:Y:S01]  /*2aba0*/  @!P2 LDG.E.U16 R40, desc[UR24][R20.64] ;  /* 0x000000181428a981 */ /* 0x0000e2000c1e1500 */
[----:B------:R-:W-:-:S03]  /*2abb0*/  PRMT R38, RZ, 0x7610, R38 ;  /* 0x00007610ff267816 */ /* 0x000fc60000000026 */
[----:B------:R-:W3:Y:S01]  /*2abc0*/  LDL R47, [R1+0x714] ;  /* 0x00071400012f7983 */ /* 0x000ee20000100800 */
[----:B----4-:R-:W-:Y:S02]  /*2abd0*/  @!P2 IMAD.MOV.U32 R4, RZ, RZ, R44 ;  /* 0x000000ffff04a224 */ /* 0x010fe400078e002c */
[----:B------:R-:W-:Y:S01]  /*2abe0*/  @!P2 IMAD.MOV.U32 R5, RZ, RZ, R45 ;  /* 0x000000ffff05a224 */ /* 0x000fe200078e002d */
[----:B------:R-:W4:Y:S04]  /*2abf0*/  LDL R44, [R1+0x6d4] ;  /* 0x0006d400012c7983 */ /* 0x000f280000100800 */
[----:B------:R-:W4:Y:S01]  /*2ac00*/  LDL R45, [R1+0x6d0] ;  /* 0x0006d000012d7983 */ /* 0x000f220000100800 */
[----:B0-----:R-:W-:Y:S02]  /*2ac10*/  PRMT R21, RZ, 0x7610, R21 ;  /* 0x00007610ff157816 */ /* 0x001fe40000000015 */
[----:B------:R-:W-:Y:S01]  /*2ac20*/  PRMT R20, RZ, 0x7610, R20 ;  /* 0x00007610ff147816 */ /* 0x000fe20000000014 */
[----:B------:R-:W4:Y:S04]  /*2ac30*/  @!P2 LDG.E.U16 R38, desc[UR24][R18.64] ;  /* 0x000000181226a981 */ /* 0x000f28000c1e1500 */
[----:B------:R0:W4:Y:S02]  /*2ac40*/  @!P2 LDG.E.U16 R21, desc[UR24][R4.64] ;  /* 0x000000180415a981 */ /* 0x000124000c1e1500 */
[----:B0-----:R-:W-:-:S02]  /*2ac50*/  @!P2 IMAD.MOV.U32 R4, RZ, RZ, R0 ;  /* 0x000000ffff04a224 */ /* 0x001fc400078e0000 */
[----:B------:R-:W-:Y:S01]  /*2ac60*/  @!P2 IMAD.MOV.U32 R5, RZ, RZ, R46 ;  /* 0x000000ffff05a224 */ /* 0x000fe200078e002e */
[----:B------:R-:W4:Y:S04]  /*2ac70*/  LDL R0, [R1+0x6f4] ;  /* 0x0006f40001007983 */ /* 0x000f280000100800 */
[----:B------:R-:W4:Y:S01]  /*2ac80*/  LDL R46, [R1+0x6f0] ;  /* 0x0006f000012e7983 */ /* 0x000f220000100800 */
[----:B------:R-:W-:-:S03]  /*2ac90*/  PRMT R19, RZ, 0x7610, R19 ;  /* 0x00007610ff137816 */ /* 0x000fc60000000013 */
[----:B------:R2:W4:Y:S02]  /*2aca0*/  @!P2 LDG.E.U16 R20, desc[UR24][R4.64] ;  /* 0x000000180414a981 */ /* 0x000524000c1e1500 */
[----:B--2---:R-:W-:Y:S02]  /*2acb0*/  @!P2 IMAD.MOV.U32 R5, RZ, RZ, R43 ;  /* 0x000000ffff05a224 */ /* 0x004fe400078e002b */
        /* <DEDUP_REMOVED lines=8> */
[----:B------:R-:W-:Y:S02]  /*2ad40*/  PRMT R36, RZ, 0x7610, R36 ;  /* 0x00007610ff247816 */ /* 0x000fe40000000024 */
[----:B------:R-:W-:-:S04]  /*2ad50*/  PRMT R18, RZ, 0x7610, R18 ;  /* 0x00007610ff127816 */ /* 0x000fc80000000012 */
[----:B------:R0:W4:Y:S04]  /*2ad60*/  @!P2 LDG.E.U16 R36, desc[UR24][R16.64] ;  /* 0x000000181024a981 */ /* 0x000128000c1e1500 */
[----:B------:R1:W4:Y:S01]  /*2ad70*/  @!P2 LDG.E.U16 R18, desc[UR24][R4.64] ;  /* 0x000000180412a981 */ /* 0x000322000c1e1500 */
[----:B0-----:R-:W-:Y:S01]  /*2ad80*/  PRMT R17, RZ, 0x7610, R17 ;  /* 0x00007610ff117816 */ /* 0x001fe20000000011 */
[----:B-1----:R-:W-:Y:S02]  /*2ad90*/  @!P2 IMAD.MOV.U32 R4, RZ, RZ, R0 ;  /* 0x000000ffff04a224 */ /* 0x002fe400078e0000 */
[----:B------:R-:W-:Y:S01]  /*2ada0*/  @!P2 IMAD.MOV.U32 R5, RZ, RZ, R46 ;  /* 0x000000ffff05a224 */ /* 0x000fe200078e002e */
[----:B------:R-:W4:Y:S04]  /*2adb0*/  LDL R0, [R1+0x774] ;  /* 0x0007740001007983 */ /* 0x000f280000100800 */
[----:B------:R-:W4:Y:S01]  /*2adc0*/  LDL R46, [R1+0x770] ;  /* 0x00077000012e7983 */ /* 0x000f220000100800 */
[----:B------:R-:W-:-:S02]  /*2add0*/  PRMT R34, RZ, 0x7610, R34 ;  /* 0x00007610ff227816 */ /* 0x000fc40000000022 */
[----:B------:R-:W-:Y:S01]  /*2ade0*/  PRMT R16, RZ, 0x7610, R16 ;  /* 0x00007610ff107816 */ /* 0x000fe20000000010 */
[----:B------:R0:W4:Y:S04]  /*2adf0*/  @!P2 LDG.E.U16 R17, desc[UR24][R4.64] ;  /* 0x000000180411a981 */ /* 0x000128000c1e1500 */
[----:B------:R1:W4:Y:S01]  /*2ae00*/  @!P2 LDG.E.U16 R34, desc[UR24][R14.64] ;  /* 0x000000180e22a981 */ /* 0x000322000c1e1500 */
[----:B0-----:R-:W-:Y:S02]  /*2ae10*/  @!P2 IMAD.MOV.U32 R4, RZ, RZ, R47 ;  /* 0x000000ffff04a224 */ /* 0x001fe400078e002f */
[----:B------:R-:W-:Y:S01]  /*2ae20*/  @!P2 IMAD.MOV.U32 R5, RZ, RZ, R72 ;  /* 0x000000ffff05a224 */ /* 0x000fe200078e0048 */
[----:B------:R-:W4:Y:S01]  /*2ae30*/  LDL R47, [R1+0x7d4] ;  /* 0x0007d400012f7983 */ /* 0x000f220000100800 */
[----:B-1----:R-:W-:-:S03]  /*2ae40*/  PRMT R15, RZ, 0x7610, R15 ;  /* 0x00007610ff0f7816 */ /* 0x002fc6000000000f */
[----:B------:R2:W4:Y:S01]  /*2ae50*/  @!P2 LDG.E.U16 R16, desc[UR24][R4.64] ;  /* 0x000000180410a981 */ /* 0x000522000c1e1500 */
[----:B------:R-:W-:-:S03]  /*2ae60*/  PRMT R14, RZ, 0x7610, R14 ;  /* 0x00007610ff0e7816 */ /* 0x000fc6000000000e */
        /* <DEDUP_REMOVED lines=10> */
[----:B------:R-:W-:-:S03]  /*2af10*/  PRMT R32, RZ, 0x7610, R32 ;  /* 0x00007610ff207816 */ /* 0x000fc60000000020 */
[----:B------:R0:W4:Y:S04]  /*2af20*/  @!P2 LDG.E.U16 R14, desc[UR24][R4.64] ;  /* 0x00000018040ea981 */ /* 0x000128000c1e1500 */
[----:B------:R1:W4:Y:S01]  /*2af30*/  @!P2 LDG.E.U16 R32, desc[UR24][R12.64] ;  /* 0x000000180c20a981 */ /* 0x000322000c1e1500 */
[----:B0-----:R-:W-:-:S03]  /*2af40*/  @!P2 IMAD.MOV.U32 R4, RZ, RZ, R0 ;  /* 0x000000ffff04a224 */ /* 0x001fc600078e0000 */
[----:B------:R-:W4:Y:S01]  /*2af50*/  LDL R0, [R1+0x7f4] ;  /* 0x0007f40001007983 */ /* 0x000f220000100800 */
[----:B------:R-:W-:-:S03]  /*2af60*/  @!P2 IMAD.MOV.U32 R5, RZ, RZ, R46 ;  /* 0x000000ffff05a224 */ /* 0x000fc600078e002e */
[----:B------:R-:W4:Y:S01]  /*2af70*/  LDL R46, [R1+0x7f0] ;  /* 0x0007f000012e7983 */ /* 0x000f220000100800 */
[----:B-1----:R-:W-:Y:S02]  /*2af80*/  PRMT R13, RZ, 0x7610, R13 ;  /* 0x00007610ff0d7816 */ /* 0x002fe4000000000d */
[----:B------:R-:W-:-:S04]  /*2af90*/  PRMT R12, RZ, 0x7610, R12 ;  /* 0x00007610ff0c7816 */ /* 0x000fc8000000000c */
        /* <DEDUP_REMOVED lines=10> */
[----:B------:R-:W-:-:S06]  /*2b040*/  PRMT R30, RZ, 0x7610, R30 ;  /* 0x00007610ff1e7816 */ /* 0x000fcc000000001e */
[----:B------:R0:W4:Y:S02]  /*2b050*/  @!P2 LDG.E.U16 R30, desc[UR24][R10.64] ;  /* 0x000000180a1ea981 */ /* 0x000124000c1e1500 */
[----:B0-----:R-:W-:Y:S02]  /*2b060*/  PRMT R11, RZ, 0x7610, R11 ;  /* 0x00007610ff0b7816 */ /* 0x001fe4000000000b */
[----:B------:R-:W-:-:S04]  /*2b070*/  PRMT R10, RZ, 0x7610, R10 ;  /* 0x00007610ff0a7816 */ /* 0x000fc8000000000a */
[----:B------:R0:W4:Y:S01]  /*2b080*/  @!P2 LDG.E.U16 R11, desc[UR24][R4.64] ;  /* 0x00000018040ba981 */ /* 0x000122000c1e1500 */
[----:B------:R-:W-:-:S06]  /*2b090*/  PRMT R28, RZ, 0x7610, R28 ;  /* 0x00007610ff1c7816 */ /* 0x000fcc000000001c */
[----:B------:R1:W4:Y:S01]  /*2b0a0*/  @!P2 LDG.E.U16 R28, desc[UR24][R8.64] ;  /* 0x00000018081ca981 */ /* 0x000322000c1e1500 */
[----:B0-----:R-:W-:Y:S02]  /*2b0b0*/  @!P2 IMAD.MOV.U32 R4, RZ, RZ, R47 ;  /* 0x000000ffff04a224 */ /* 0x001fe400078e002f */
[----:B------:R-:W-:Y:S01]  /*2b0c0*/  @!P2 IMAD.MOV.U32 R5, RZ, RZ, R72 ;  /* 0x000000ffff05a224 */ /* 0x000fe200078e0048 */
[----:B------:R-:W-:Y:S01]  /*2b0d0*/  PRMT R26, RZ, 0x7610, R26 ;  /* 0x00007610ff1a7816 */ /* 0x000fe2000000001a */
[----:B------:R-:W4:Y:S04]  /*2b0e0*/  LDL R72, [R1+0xdc] ;  /* 0x0000dc0001487983 */ /* 0x000f280000100800 */
[----:B------:R0:W4:Y:S01]  /*2b0f0*/  @!P2 LDG.E.U16 R10, desc[UR24][R4.64] ;  /* 0x00000018040aa981 */ /* 0x000122000c1e1500 */
[----:B-1----:R-:W-:-:S02]  /*2b100*/  PRMT R9, RZ, 0x7610, R9 ;  /* 0x00007610ff097816 */ /* 0x002fc40000000009 */
[----:B------:R-:W-:Y:S01]  /*2b110*/  PRMT R8, RZ, 0x7610, R8 ;  /* 0x00007610ff087816 */ /* 0x000fe20000000008 */
[----:B------:R-:W4:Y:S04]  /*2b120*/  @!P2 LDG.E.U16 R26, desc[UR24][R6.64] ;  /* 0x00000018061aa981 */ /* 0x000f28000c1e1500 */
[----:B------:R-:W4:Y:S01]  /*2b130*/  LDL R47, [R1+0xfc] ;  /* 0x0000fc00012f7983 */ /* 0x000f220000100800 */
[----:B0-----:R-:W-:Y:S02]  /*2b140*/  @!P2 IMAD.MOV.U32 R4, RZ, RZ, R0 ;  /* 0x000000ffff04a224 */ /* 0x001fe400078e0000 */
[----:B------:R-:W-:Y:S01]  /*2b150*/  @!P2 IMAD.MOV.U32 R5, RZ, RZ, R46 ;  /* 0x000000ffff05a224 */ /* 0x000fe200078e002e */
[----:B------:R-:W4:Y:S04]  /*2b160*/  LDL R0, [R1+0x854] ;  /* 0x0008540001007983 */ /* 0x000f280000100800 */
[----:B------:R-:W4:Y:S04]  /*2b170*/  LDL R46, [R1+0x850] ;  /* 0x00085000012e7983 */ /* 0x000f280000100800 */
[----:B------:R2:W4:Y:S02]  /*2b180*/  @!P2 LDG.E.U16 R9, desc[UR24][R4.64] ;  /* 0x000000180409a981 */ /* 0x000524000c1e1500 */
[----:B--2---:R-:W-:-:S02]  /*2b190*/  @!P2 IMAD.MOV.U32 R5, RZ, RZ, R43 ;  /* 0x000000ffff05a224 */ /* 0x004fc400078e002b */
[----:B------:R-:W2:Y:S01]  /*2b1a0*/  LDL R43, [R1+0x868] ;  /* 0x00086800012b7983 */ /* 0x000ea20000100800 */
[----:B---3--:R-:W-:-:S03]  /*2b1b0*/  @!P2 IMAD.MOV.U32 R4, RZ, RZ, R42 ;  /* 0x000000ffff04a224 */ /* 0x008fc600078e002a */
[----:B------:R-:W2:Y:S04]  /*2b1c0*/  LDL R42, [R1+0x86c] ;  /* 0x00086c00012a7983 */ /* 0x000ea80000100800 */
[----:B------:R4:W3:Y:S02]  /*2b1d0*/  @!P2 LDG.E.U16 R8, desc[UR24][R4.64] ;  /* 0x000000180408a981 */ /* 0x0008e4000c1e1500 */
[----:B----4-:R-:W-:Y:S02]  /*2b1e0*/  @!P2 IMAD.MOV.U32 R4, RZ, RZ, R44 ;  /* 0x000000ffff04a224 */ /* 0x010fe400078e002c */
[----:B------:R-:W4:Y:S01]  /*2b1f0*/  LDL R44, [R1+0x89c] ;  /* 0x00089c00012c7983 */ /* 0x000f220000100800 */
[----:B------:R-:W-:-:S03]  /*2b200*/  @!P2 IMAD.MOV.U32 R5, RZ, RZ, R45 ;  /* 0x000000ffff05a224 */ /* 0x000fc600078e002d */
[----:B------:R-:W3:Y:S01]  /*2b210*/  LDL R45, [R1+0x898] ;  /* 0x00089800012d7983 */ /* 0x000ee20000100800 */
[----:B------:R-:W-:Y:S02]  /*2b220*/  PRMT R7, RZ, 0x7610, R7 ;  /* 0x00007610ff077816 */ /* 0x000fe40000000007 */
[----:B------:R-:W-:-:S04]  /*2b230*/  PRMT R6, RZ, 0x7610, R6 ;  /* 0x00007610ff067816 */ /* 0x000fc80000000006 */
[----:B------:R0:W3:Y:S04]  /*2b240*/  @!P2 LDG.E.U16 R7, desc[UR24][R4.64] ;  /* 0x000000180407a981 */ /* 0x0000e8000c1e1500 */
[----:B------:R1:W-:Y:S02]  /*2b250*/  STS.U16 [R2+UR10+0x12800], R3 ;  /* 0x0128000302007988 */ /* 0x0003e4000800040a */
[----:B-1----:R-:W-:Y:S01]  /*2b260*/  PRMT R3, RZ, 0x7610, R3 ;  /* 0x00007610ff037816 */ /* 0x002fe20000000003 */
[----:B0-----:R-:W-:Y:S02]  /*2b270*/  @!P2 IMAD.MOV.U32 R4, RZ, RZ, R0 ;  /* 0x000000ffff04a224 */ /* 0x001fe400078e0000 */
[----:B------:R-:W3:Y:S01]  /*2b280*/  LDL R0, [R1+0xe0] ;  /* 0x0000e00001007983 */ /* 0x000ee20000100800 */
[----:B------:R-:W-:-:S03]  /*2b290*/  @!P2 IMAD.MOV.U32 R5, RZ, RZ, R46 ;  /* 0x000000ffff05a224 */ /* 0x000fc600078e002e */
[----:B------:R-:W3:Y:S04]  /*2b2a0*/  LDL R46, [R1+0x100] ;  /* 0x00010000012e7983 */ /* 0x000ee80000100800 */
[----:B------:R0:W3:Y:S02]  /*2b2b0*/  @!P2 LDG.E.U16 R6, desc[UR24][R4.64] ;  /* 0x000000180406a981 */ /* 0x0000e4000c1e1500 */
[----:B0-----:R-:W-:Y:S02]  /*2b2c0*/  PRMT R5, RZ, 0x7610, R5 ;  /* 0x00007610ff057816 */ /* 0x001fe40000000005 */
[----:B------:R-:W-:-:S04]  /*2b2d0*/  PRMT R4, RZ, 0x7610, R4 ;  /* 0x00007610ff047816 */ /* 0x000fc80000000004 */
[----:B--2---:R0:W2:Y:S02]  /*2b2e0*/  @!P2 LDG.E.U16 R5, desc[UR24][R42.64] ;  /* 0x000000182a05a981 */ /* 0x0040a4000c1e1500 */
[----:B0-----:R-:W-:Y:S02]  /*2b2f0*/  @!P2 IMAD.MOV.U32 R42, RZ, RZ, R74 ;  /* 0x000000ffff2aa224 */ /* 0x001fe400078e004a */
[----:B------:R-:W-:Y:S01]  /*2b300*/  @!P2 IMAD.MOV.U32 R43, RZ, RZ, R76 ;  /* 0x000000ffff2ba224 */ /* 0x000fe200078e004c */
[----:B------:R0:W-:Y:S04]  /*2b310*/  STS.U16 [R2+UR10+0x17c00], R68 ;  /* 0x017c004402007988 */ /* 0x0001e8000800040a */
[----:B------:R4:W2:Y:S04]  /*2b320*/  @!P2 LDG.E.U16 R4, desc[UR24][R42.64] ;  /* 0x000000182a04a981 */ /* 0x0008a8000c1e1500 */
[----:B------:R-:W2:Y:S04]  /*2b330*/  LDL R76, [R1+0x15c] ;  /* 0x00015c00014c7983 */ /* 0x000ea80000100800 */
[----:B------:R-:W2:Y:S01]  /*2b340*/  LDL R74, [R1+0x160] ;  /* 0x00016000014a7983 */ /* 0x000ea20000100800 */
[----:B----4-:R-:W-:-:S03]  /*2b350*/  @!P2 IMAD.MOV.U32 R42, RZ, RZ, R44 ;  /* 0x000000ffff2aa224 */ /* 0x010fc600078e002c */
[----:B------:R-:W4:Y:S01]  /*2b360*/  LDL R44, [R1+0x120] ;  /* 0x00012000012c7983 */ /* 0x000f220000100800 */
[----:B---3--:R-:W-:-:S03]  /*2b370*/  @!P2 IMAD.MOV.U32 R43, RZ, RZ, R45 ;  /* 0x000000ffff2ba224 */ /* 0x008fc600078e002d */
[----:B------:R-:W3:Y:S04]  /*2b380*/  LDL R45, [R1+0x11c] ;  /* 0x00011c00012d7983 */ /* 0x000ee80000100800 */
[----:B------:R1:W2:Y:S02]  /*2b390*/  @!P2 LDG.E.U16 R3, desc[UR24][R42.64] ;  /* 0x000000182a03a981 */ /* 0x0002a4000c1e1500 */
[----:B-1----:R-:W-:Y:S02]  /*2b3a0*/  @!P2 IMAD.MOV.U32 R43, RZ, RZ, R72 ;  /* 0x000000ffff2ba224 */ /* 0x002fe400078e0048 */
[----:B------:R-:W2:Y:S01]  /*2b3b0*/  LDL R72, [R1+0x13c] ;  /* 0x00013c0001487983 */ /* 0x000ea20000100800 */
[----:B0-----:R-:W-:-:S03]  /*2b3c0*/  PRMT R68, RZ, 0x7610, R68 ;  /* 0x00007610ff447816 */ /* 0x001fc60000000044 */
[----:B------:R0:W-:Y:S04]  /*2b3d0*/  STS.U16 [R2+UR10+0x17400], R66 ;  /* 0x0174004202007988 */ /* 0x0001e8000800040a */
[----:B------:R1:W-:Y:S01]  /*2b3e0*/  STS.U16 [R2+UR10+0x12c00], R64 ;  /* 0x012c004002007988 */ /* 0x0003e2000800040a */
[----:B0-----:R-:W-:Y:S02]  /*2b3f0*/  PRMT R66, RZ, 0x7610, R66 ;  /* 0x00007610ff427816 */ /* 0x001fe40000000042 */
[----:B-1----:R-:W-:Y:S01]  /*2b400*/  PRMT R64, RZ, 0x7610, R64 ;  /* 0x00007610ff407816 */ /* 0x002fe20000000040 */
[----:B------:R-:W-:Y:S02]  /*2b410*/  @!P2 IMAD.MOV.U32 R42, RZ, RZ, R0 ;  /* 0x000000ffff2aa224 */ /* 0x000fe400078e0000 */
[----:B------:R-:W2:Y:S04]  /*2b420*/  LDL R0, [R1+0x140] ;  /* 0x0001400001007983 */ /* 0x000ea80000100800 */
[----:B------:R0:W2:Y:S02]  /*2b430*/  @!P2 LDG.E.U16 R68, desc[UR24][R42.64] ;  /* 0x000000182a44a981 */ /* 0x0000a4000c1e1500 */
[----:B0-----:R-:W-:-:S02]  /*2b440*/  @!P2 IMAD.MOV.U32 R42, RZ, RZ, R46 ;  /* 0x000000ffff2aa224 */ /* 0x001fc400078e002e */
[----:B------:R-:W-:Y:S01]  /*2b450*/  @!P2 IMAD.MOV.U32 R43, RZ, RZ, R47 ;  /* 0x000000ffff2ba224 */ /* 0x000fe200078e002f */
[----:B------:R-:W2:Y:S04]  /*2b460*/  LDL R46, [R1+0x180] ;  /* 0x00018000012e7983 */ /* 0x000ea80000100800 */
[----:B------:R-:W2:Y:S04]  /*2b470*/  LDL R47, [R1+0x17c] ;  /* 0x00017c00012f7983 */ /* 0x000ea80000100800 */
[----:B------:R4:W2:Y:S02]  /*2b480*/  @!P2 LDG.E.U16 R66, desc[UR24][R42.64] ;  /* 0x000000182a42a981 */ /* 0x0008a4000c1e1500 */
[----:B----4-:R-:W-:-:S02]  /*2b490*/  @!P2 IMAD.MOV.U32 R42, RZ, RZ, R44 ;  /* 0x000000ffff2aa224 */ /* 0x010fc400078e002c */
[----:B------:R-:W4:Y:S01]  /*2b4a0*/  LDL R44, [R1+0x1a0] ;  /* 0x0001a000012c7983 */ /* 0x000f220000100800 */
[----:B---3--:R-:W-:-:S03]  /*2b4b0*/  @!P2 IMAD.MOV.U32 R43, RZ, RZ, R45 ;  /* 0x000000ffff2ba224 */ /* 0x008fc600078e002d */
[----:B------:R-:W3:Y:S04]  /*2b4c0*/  LDL R45, [R1+0x19c] ;  /* 0x00019c00012d7983 */ /* 0x000ee80000100800 */
[----:B------:R2:W3:Y:S02]  /*2b4d0*/  @!P2 LDG.E.U16 R64, desc[UR24][R42.64] ;  /* 0x000000182a40a981 */ /* 0x0004e4000c1e1500 */
[----:B--2---:R-:W-:Y:S02]  /*2b4e0*/  @!P2 IMAD.MOV.U32 R43, RZ, RZ, R72 ;  /* 0x000000ffff2ba224 */ /* 0x004fe400078e0048 */
[----:B------:R-:W2:Y:S04]  /*2b4f0*/  LDL R72, [R1+0x1bc] ;  /* 0x0001bc0001487983 */ /* 0x000ea80000100800 */
[----:B------:R0:W-:Y:S04]  /*2b500*/  STS.U16 [R2+UR10+0x13400], R62 ;  /* 0x0134003e02007988 */ /* 0x0001e8000800040a */
[----:B------:R1:W-:Y:S01]  /*2b510*/  STS.U16 [R2+UR10+0x13c00], R60 ;  /* 0x013c003c02007988 */ /* 0x0003e2000800040a */
[----:B0-----:R-:W-:-:S02]  /*2b520*/  PRMT R62, RZ, 0x7610, R62 ;  /* 0x00007610ff3e7816 */ /* 0x001fc4000000003e */
[----:B-1----:R-:W-:Y:S01]  /*2b530*/  PRMT R60, RZ, 0x7610, R60 ;  /* 0x00007610ff3c7816 */ /* 0x002fe2000000003c */
[----:B------:R0:W-:Y:S01]  /*2b540*/  STS.U16 [R2+UR10+0x14400], R58 ;  /* 0x0144003a02007988 */ /* 0x0001e2000800040a */
[----:B------:R-:W-:-:S03]  /*2b550*/  @!P2 IMAD.MOV.U32 R42, RZ, RZ, R0 ;  /* 0x000000ffff2aa224 */ /* 0x000fc600078e0000 */
[----:B------:R-:W2:Y:S04]  /*2b560*/  LDL R0, [R1+0x1c0] ;  /* 0x0001c00001007983 */ /* 0x000ea80000100800 */
[----:B------:R1:W2:Y:S01]  /*2b570*/  @!P2 LDG.E.U16 R62, desc[UR24][R42.64] ;  /* 0x000000182a3ea981 */ /* 0x0002a2000c1e1500 */
[----:B0-----:R-:W-:Y:S01]  /*2b580*/  PRMT R58, RZ, 0x7610, R58 ;  /* 0x00007610ff3a7816 */ /* 0x001fe2000000003a */
[----:B-1----:R-:W-:Y:S02]  /*2b590*/  @!P2 IMAD.MOV.U32 R42, RZ, RZ, R74 ;  /* 0x000000ffff2aa224 */ /* 0x002fe400078e004a */
[----:B------:R-:W-:Y:S01]  /*2b5a0*/  @!P2 IMAD.MOV.U32 R43, RZ, RZ, R76 ;  /* 0x000000ffff2ba224 */ /* 0x000fe200078e004c */
[----:B------:R0:W-:Y:S04]  /*2b5b0*/  STS.U16 [R2+UR10+0x14c00], R56 ;  /* 0x014c003802007988 */ /* 0x0001e8000800040a */
[----:B------:R1:W2:Y:S04]  /*2b5c0*/  @!P2 LDG.E.U16 R60, desc[UR24][R42.64] ;  /* 0x000000182a3ca981 */ /* 0x0002a8000c1e1500 */
[----:B------:R-:W2:Y:S01]  /*2b5d0*/  LDL R74, [R1+0x23c] ;  /* 0x00023c00014a7983 */ /* 0x000ea20000100800 */
[----:B-1----:R-:W-:-:S02]  /*2b5e0*/  @!P2 IMAD.MOV.U32 R42, RZ, RZ, R46 ;  /* 0x000000ffff2aa224 */ /* 0x002fc400078e002e */
[----:B------:R-:W-:Y:S01]  /*2b5f0*/  @!P2 IMAD.MOV.U32 R43, RZ, RZ, R47 ;  /* 0x000000ffff2ba224 */ /* 0x000fe200078e002f */
[----:B------:R-:W2:Y:S04]  /*2b600*/  LDL R46, [R1+0x200] ;  /* 0x00020000012e7983 */ /* 0x000ea80000100800 */
[----:B------:R-:W2:Y:S01]  /*2b610*/  LDL R47, [R1+0x1dc] ;  /* 0x0001dc00012f7983 */ /* 0x000ea20000100800 */
[----:B0-----:R-:W-:-:S03]  /*2b620*/  PRMT R56, RZ, 0x7610, R56 ;  /* 0x00007610ff387816 */ /* 0x001fc60000000038 */
[----:B------:R4:W2:Y:S02]  /*2b630*/  @!P2 LDG.E.U16 R58, desc[UR24][R42.64] ;  /* 0x000000182a3aa981 */ /* 0x0008a4000c1e1500 */
[----:B----4-:R-:W-:Y:S02]  /*2b640*/  @!P2 IMAD.MOV.U32 R42, RZ, RZ, R44 ;  /* 0x000000ffff2aa224 */ /* 0x010fe400078e002c */
        /* <DEDUP_REMOVED lines=12> */
[----:B------:R-:W2:Y:S04]  /*2b710*/  LDL.LU R0, [R1+0xc] ;  /* 0x00000c0001007983 */ /* 0x000ea80000300800 */
[----:B------:R1:W2:Y:S04]  /*2b720*/  @!P2 LDG.E.U16 R54, desc[UR24][R42.64] ;  /* 0x000000182a36a981 */ /* 0x0002a8000c1e1500 */
[----:B------:R-:W2:Y:S01]  /*2b730*/  LDL.LU R92, [R1+0x14] ;  /* 0x00001400015c7983 */ /* 0x000ea20000300800 */
[----:B0-----:R-:W-:Y:S01]  /*2b740*/  PRMT R50, RZ, 0x7610, R50 ;  /* 0x00007610ff327816 */ /* 0x001fe20000000032 */
[----:B-1----:R-:W-:-:S02]  /*2b750*/  @!P2 IMAD.MOV.U32 R42, RZ, RZ, R46 ;  /* 0x000000ffff2aa224 */ /* 0x002fc400078e002e */
[----:B------:R-:W2:Y:S01]  /*2b760*/  LDL R46, [R1+0x260] ;  /* 0x00026000012e7983 */ /* 0x000ea20000100800 */
[----:B------:R-:W-:-:S03]  /*2b770*/  @!P2 IMAD.MOV.U32 R43, RZ, RZ, R47 ;  /* 0x000000ffff2ba224 */ /* 0x000fc600078e002f */
[----:B------:R-:W2:Y:S04]  /*2b780*/  LDL R47, [R1+0x25c] ;  /* 0x00025c00012f7983 */ /* 0x000ea80000100800 */
[----:B------:R4:W2:Y:S02]  /*2b790*/  @!P2 LDG.E.U16 R52, desc[UR24][R42.64] ;  /* 0x000000182a34a981 */ /* 0x0008a4000c1e1500 */
[----:B----4-:R-:W-:Y:S02]  /*2b7a0*/  @!P2 IMAD.MOV.U32 R42, RZ, RZ, R44 ;  /* 0x000000ffff2aa224 */ /* 0x010fe400078e002c */
[----:B------:R-:W4:Y:S01]  /*2b7b0*/  LDL R44, [R1+0x280] ;  /* 0x00028000012c7983 */ /* 0x000f220000100800 */
[----:B---3--:R-:W-:-:S03]  /*2b7c0*/  @!P2 IMAD.MOV.U32 R43, RZ, RZ, R45 ;  /* 0x000000ffff2ba224 */ /* 0x008fc600078e002d */
[----:B------:R-:W4:Y:S04]  /*2b7d0*/  LDL R45, [R1+0x27c] ;  /* 0x00027c00012d7983 */ /* 0x000f280000100800 */
[----:B------:R2:W3:Y:S04]  /*2b7e0*/  @!P2 LDG.E.U16 R50, desc[UR24][R42.64] ;  /* 0x000000182a32a981 */ /* 0x0004e8000c1e1500 */
[----:B------:R-:W3:Y:S01]  /*2b7f0*/  LDL.LU R93, [R1+0x18] ;  /* 0x00001800015d7983 */ /* 0x000ee20000300800 */
[----:B--2---:R-:W-:Y:S02]  /*2b800*/  @!P2 IMAD.MOV.U32 R42, RZ, RZ, R72 ;  /* 0x000000ffff2aa224 */ /* 0x004fe400078e0048 */
[----:B------:R-:W-:Y:S01]  /*2b810*/  @!P2 IMAD.MOV.U32 R43, RZ, RZ, R74 ;  /* 0x000000ffff2ba224 */ /* 0x000fe200078e004a */
[----:B------:R-:W2:Y:S04]  /*2b820*/  LDL R72, [R1+0x2a0] ;  /* 0x0002a00001487983 */ /* 0x000ea80000100800 */
[----:B------:R-:W3:Y:S04]  /*2b830*/  LDL R74, [R1+0x29c] ;  /* 0x00029c00014a7983 */ /* 0x000ee80000100800 */
[----:B------:R0:W-:Y:S01]  /*2b840*/  STS.U16 [R2+UR10+0x16c00], R48 ;  /* 0x016c003002007988 */ /* 0x0001e2000800040a */
[----:B------:R-:W-:-:S03]  /*2b850*/  PRMT R41, RZ, 0x7610, R41 ;  /* 0x00007610ff297816 */ /* 0x000fc60000000029 */
[----:B------:R-:W3:Y:S01]  /*2b860*/  LDL.LU R90, [R1+0x1c] ;  /* 0x00001c00015a7983 */ /* 0x000ee20000300800 */
[----:B0-----:R-:W-:-:S06]  /*2b870*/  PRMT R48, RZ, 0x7610, R48 ;  /* 0x00007610ff307816 */ /* 0x001fcc0000000030 */
[----:B------:R0:W3:Y:S04]  /*2b880*/  @!P2 LDG.E.U16 R48, desc[UR24][R42.64] ;  /* 0x000000182a30a981 */ /* 0x0000e8000c1e1500 */
[----:B------:R1:W-:Y:S01]  /*2b890*/  STS.U16 [R2+UR10+0x1b400], R0 ;  /* 0x01b4000002007988 */ /* 0x0003e2000800040a */
[----:B0-----:R-:W-:-:S03]  /*2b8a0*/  @!P2 IMAD.MOV.U32 R42, RZ, RZ, R46 ;  /* 0x000000ffff2aa224 */ /* 0x001fc600078e002e */
[----:B------:R-:W3:Y:S01]  /*2b8b0*/  LDL R46, [R1+0x2c0] ;  /* 0x0002c000012e7983 */ /* 0x000ee20000100800 */
[----:B------:R-:W-:-:S03]  /*2b8c0*/  @!P2 IMAD.MOV.U32 R43, RZ, RZ, R47 ;  /* 0x000000ffff2ba224 */ /* 0x000fc600078e002f */
[----:B------:R-:W3:Y:S04]  /*2b8d0*/  LDL R47, [R1+0x2bc] ;  /* 0x0002bc00012f7983 */ /* 0x000ee80000100800 */
[----:B------:R0:W3:Y:S04]  /*2b8e0*/  @!P2 LDG.E.U16 R41, desc[UR24][R42.64] ;  /* 0x000000182a29a981 */ /* 0x0000e8000c1e1500 */
[----:B------:R-:W3:Y:S04]  /*2b8f0*/  LDL.LU R82, [R1+0x24] ;  /* 0x0000240001527983 */ /* 0x000ee80000300800 */
[----:B------:R-:W3:Y:S01]  /*2b900*/  LDL.LU R91, [R1+0x28] ;  /* 0x00002800015b7983 */ /* 0x000ee20000300800 */
[----:B0-----:R-:W-:-:S03]  /*2b910*/  PRMT R42, RZ, 0x7610, R42 ;  /* 0x00007610ff2a7816 */ /* 0x001fc6000000002a */
[----:B------:R-:W3:Y:S04]  /*2b920*/  LDL R78, [R1+0x2dc] ;  /* 0x0002dc00014e7983 */ /* 0x000ee80000100800 */
[----:B-1----:R-:W3:Y:S04]  /*2b930*/  LDL R0, [R1+0x2e0] ;  /* 0x0002e00001007983 */ /* 0x002ee80000100800 */
[----:B----4-:R2:W4:Y:S02]  /*2b940*/  @!P2 LDG.E.U16 R42, desc[UR24][R44.64] ;  /* 0x000000182c2aa981 */ /* 0x010524000c1e1500 */
[----:B--2---:R-:W-:-:S02]  /*2b950*/  @!P2 IMAD.MOV.U32 R44, RZ, RZ, R72 ;  /* 0x000000ffff2ca224 */ /* 0x004fc400078e0048 */
[----:B------:R-:W2:Y:S01]  /*2b960*/  LDL R72, [R1+0x300] ;  /* 0x0003000001487983 */ /* 0x000ea20000100800 */
[----:B---3--:R-:W-:-:S03]  /*2b970*/  @!P2 IMAD.MOV.U32 R45, RZ, RZ, R74 ;  /* 0x000000ffff2da224 */ /* 0x008fc600078e004a */
[----:B------:R-:W3:Y:S01]  /*2b980*/  LDL R74, [R1+0x2fc] ;  /* 0x0002fc00014a7983 */ /* 0x000ee20000100800 */
[----:B------:R-:W-:-:S03]  /*2b990*/  PRMT R43, RZ, 0x7610, R43 ;  /* 0x00007610ff2b7816 */ /* 0x000fc6000000002b */
[----:B------:R0:W-:Y:S04]  /*2b9a0*/  STS.U16 [R2+UR10+0x1b800], R92 ;  /* 0x01b8005c02007988 */ /* 0x0001e8000800040a */
[----:B------:R1:W4:Y:S04]  /*2b9b0*/  @!P2 LDG.E.U16 R43, desc[UR24][R44.64] ;  /* 0x000000182c2ba981 */ /* 0x000328000c1e1500 */
[----:B------:R-:W4:Y:S04]  /*2b9c0*/  LDL.LU R84, [R1+0x2c] ;  /* 0x00002c0001547983 */ /* 0x000f280000300800 */
[----:B0-----:R-:W4:Y:S01]  /*2b9d0*/  LDL.LU R92, [R1+0x34] ;  /* 0x00003400015c7983 */ /* 0x001f220000300800 */
[----:B-1----:R-:W-:-:S03]  /*2b9e0*/  PRMT R44, RZ, 0x7610, R44 ;  /* 0x00007610ff2c7816 */ /* 0x002fc6000000002c */
[----:B------:R-:W4:Y:S04]  /*2b9f0*/  LDL R80, [R1+0x318] ;  /* 0x0003180001507983 */ /* 0x000f280000100800 */
[----:B------:R-:W4:Y:S01]  /*2ba00*/  LDL R76, [R1+0x31c] ;  /* 0x00031c00014c7983 */ /* 0x000f220000100800 */
[----:B------:R-:W-:-:S03]  /*2ba10*/  PRMT R45, RZ, 0x7610, R45 ;  /* 0x00007610ff2d7816 */ /* 0x000fc6000000002d */
[----:B------:R0:W-:Y:S04]  /*2ba20*/  STS.U16 [R2+UR10+0x1bc00], R93 ;  /* 0x01bc005d02007988 */ /* 0x0001e8000800040a */
[----:B------:R1:W-:Y:S04]  /*2ba30*/  STS.U16 [R2+UR10+0x1c000], R90 ;  /* 0x01c0005a02007988 */ /* 0x0003e8000800040a */
[----:B0-----:R-:W4:Y:S04]  /*2ba40*/  LDL.LU R93, [R1+0x38] ;  /* 0x00003800015d7983 */ /* 0x001f280000300800 */
[----:B------:R0:W4:Y:S02]  /*2ba50*/  @!P2 LDG.E.U16 R44, desc[UR24][R46.64] ;  /* 0x000000182e2ca981 */ /* 0x000124000c1e1500 */
[----:B0-----:R-:W-:-:S02]  /*2ba60*/  @!P2 IMAD.MOV.U32 R47, RZ, RZ, R78 ;  /* 0x000000ffff2fa224 */ /* 0x001fc400078e004e */
[----:B------:R-:W4:Y:S01]  /*2ba70*/  LDL R78, [R1+0x338] ;  /* 0x00033800014e7983 */ /* 0x000f220000100800 */
[----:B------:R-:W-:-:S03]  /*2ba80*/  @!P2 IMAD.MOV.U32 R46, RZ, RZ, R0 ;  /* 0x000000ffff2ea224 */ /* 0x000fc600078e0000 */
[----:B------:R-:W4:Y:S04]  /*2ba90*/  LDL R0, [R1+0x33c] ;  /* 0x00033c0001007983 */ /* 0x000f280000100800 */
[----:B------:R2:W4:Y:S04]  /*2baa0*/  @!P2 LDG.E.U16 R45, desc[UR24][R46.64] ;  /* 0x000000182e2da981 */ /* 0x000528000c1e1500 */
[----:B-1----:R-:W4:Y:S01]  /*2bab0*/  LDL.LU R90, [R1+0x3c] ;  /* 0x00003c00015a7983 */ /* 0x002f220000300800 */
[----:B--2---:R-:W-:-:S03]  /*2bac0*/  @!P2 IMAD.MOV.U32 R46, RZ, RZ, R72 ;  /* 0x000000ffff2ea224 */ /* 0x004fc600078e0048 */
[----:B------:R-:W2:Y:S01]  /*2bad0*/  LDL R72, [R1+0x354] ;  /* 0x0003540001487983 */ /* 0x000ea20000100800 */
[----:B---3--:R-:W-:-:S03]  /*2bae0*/  @!P2 IMAD.MOV.U32 R47, RZ, RZ, R74 ;  /* 0x000000ffff2fa224 */ /* 0x008fc600078e004a */
[----:B------:R-:W3:Y:S04]  /*2baf0*/  LDL R74, [R1+0x350] ;  /* 0x00035000014a7983 */ /* 0x000ee80000100800 */
[----:B------:R0:W-:Y:S04]  /*2bb00*/  STS.U16 [R2+UR10+0x16800], R49 ;  /* 0x0168003102007988 */ /* 0x0001e8000800040a */
[----:B------:R1:W-:Y:S01]  /*2bb10*/  STS.U16 [R2+UR10+0x16000], R51 ;  /* 0x0160003302007988 */ /* 0x0003e2000800040a */
[----:B0-----:R-:W-:-:S03]  /*2bb20*/  PRMT R49, RZ, 0x7610, R49 ;  /* 0x00007610ff317816 */ /* 0x001fc60000000031 */
[----:B------:R0:W-:Y:S01]  /*2bb30*/  STS.U16 [R2+UR10+0x1c400], R82 ;  /* 0x01c4005202007988 */ /* 0x0001e2000800040a */
[----:B-1----:R-:W-:-:S03]  /*2bb40*/  PRMT R51, RZ, 0x7610, R51 ;  /* 0x00007610ff337816 */ /* 0x002fc60000000033 */
[----:B------:R4:W3:Y:S04]  /*2bb50*/  @!P2 LDG.E.U16 R49, desc[UR24][R46.64] ;  /* 0x000000182e31a981 */ /* 0x0008e8000c1e1500 */
[----:B0-----:R-:W3:Y:S01]  /*2bb60*/  LDL R82, [R1+0x368] ;  /* 0x0003680001527983 */ /* 0x001ee20000100800 */
[----:B----4-:R-:W-:Y:S02]  /*2bb70*/  @!P2 IMAD.MOV.U32 R46, RZ, RZ, R76 ;  /* 0x000000ffff2ea224 */ /* 0x010fe400078e004c */
[----:B------:R-:W-:Y:S01]  /*2bb80*/  @!P2 IMAD.MOV.U32 R47, RZ, RZ, R80 ;  /* 0x000000ffff2fa224 */ /* 0x000fe200078e0050 */
[----:B------:R-:W4:Y:S04]  /*2bb90*/  LDL R76, [R1+0x36c] ;  /* 0x00036c00014c7983 */ /* 0x000f280000100800 */
[----:B------:R0:W-:Y:S04]  /*2bba0*/  STS.U16 [R2+UR10+0x15800], R53 ;  /* 0x0158003502007988 */ /* 0x0001e8000800040a */
[----:B------:R1:W4:Y:S04]  /*2bbb0*/  @!P2 LDG.E.U16 R51, desc[UR24][R46.64] ;  /* 0x000000182e33a981 */ /* 0x000328000c1e1500 */
[----:B------:R1:W-:Y:S01]  /*2bbc0*/  STS.U16 [R2+UR10+0x1c800], R91 ;  /* 0x01c8005b02007988 */ /* 0x0003e2000800040a */
[----:B0-----:R-:W-:-:S03]  /*2bbd0*/  PRMT R53, RZ, 0x7610, R53 ;  /* 0x00007610ff357816 */ /* 0x001fc60000000035 */
[----:B-1----:R-:W4:Y:S04]  /*2bbe0*/  LDL.LU R91, [R1+0x44] ;  /* 0x00004400015b7983 */ /* 0x002f280000300800 */
[----:B------:R-:W4:Y:S01]  /*2bbf0*/  LDL R80, [R1+0x388] ;  /* 0x0003880001507983 */ /* 0x000f220000100800 */
[----:B------:R-:W-:-:S03]  /*2bc00*/  @!P2 IMAD.MOV.U32 R47, RZ, RZ, R78 ;  /* 0x000000ffff2fa224 */ /* 0x000fc600078e004e */
[----:B------:R-:W4:Y:S01]  /*2bc10*/  LDL R78, [R1+0x38c] ;  /* 0x00038c00014e7983 */ /* 0x000f220000100800 */
[----:B------:R-:W-:-:S03]  /*2bc20*/  @!P2 IMAD.MOV.U32 R46, RZ, RZ, R0 ;  /* 0x000000ffff2ea224 */ /* 0x000fc600078e0000 */
[----:B------:R-:W4:Y:S04]  /*2bc30*/  LDL.LU R0, [R1+0x48] ;  /* 0x0000480001007983 */ /* 0x000f280000300800 */
[----:B------:R2:W4:Y:S02]  /*2bc40*/  @!P2 LDG.E.U16 R53, desc[UR24][R46.64] ;  /* 0x000000182e35a981 */ /* 0x000524000c1e1500 */
[----:B--2---:R-:W-:Y:S02]  /*2bc50*/  @!P2 IMAD.MOV.U32 R46, RZ, RZ, R72 ;  /* 0x000000ffff2ea224 */ /* 0x004fe400078e0048 */
        /* <DEDUP_REMOVED lines=9> */
[----:B0-----:R-:W3:Y:S01]  /*2bcf0*/  LDL.LU R92, [R1+0x4c] ;  /* 0x00004c00015c7983 */ /* 0x001ee20000300800 */
[----:B-1----:R-:W-:Y:S02]  /*2bd00*/  @!P2 IMAD.MOV.U32 R47, RZ, RZ, R82 ;  /* 0x000000ffff2fa224 */ /* 0x002fe400078e0052 */
[----:B----4-:R-:W-:Y:S01]  /*2bd10*/  @!P2 IMAD.MOV.U32 R46, RZ, RZ, R76 ;  /* 0x000000ffff2ea224 */ /* 0x010fe200078e004c */
[----:B------:R-:W4:Y:S04]  /*2bd20*/  LDL R82, [R1+0x3b8] ;  /* 0x0003b80001527983 */ /* 0x000f280000100800 */
[----:B------:R-:W4:Y:S04]  /*2bd30*/  LDL R76, [R1+0x3bc] ;  /* 0x0003bc00014c7983 */ /* 0x000f280000100800 */
[----:B------:R0:W-:Y:S04]  /*2bd40*/  STS.U16 [R2+UR10+0x14000], R59 ;  /* 0x0140003b02007988 */ /* 0x0001e8000800040a */
[----:B------:R1:W4:Y:S04]  /*2bd50*/  @!P2 LDG.E.U16 R57, desc[UR24][R46.64] ;  /* 0x000000182e39a981 */ /* 0x000328000c1e1500 */
[----:B------:R1:W-:Y:S01]  /*2bd60*/  STS.U16 [R2+UR10+0x1d400], R93 ;  /* 0x01d4005d02007988 */ /* 0x0003e2000800040a */
[----:B0-----:R-:W-:-:S03]  /*2bd70*/  PRMT R59, RZ, 0x7610, R59 ;  /* 0x00007610ff3b7816 */ /* 0x001fc6000000003b */
[----:B------:R0:W-:Y:S01]  /*2bd80*/  STS.U16 [R2+UR10+0x1cc00], R84 ;  /* 0x01cc005402007988 */ /* 0x0001e2000800040a */
[----:B-1----:R-:W-:-:S03]  /*2bd90*/  @!P2 IMAD.MOV.U32 R47, RZ, RZ, R80 ;  /* 0x000000ffff2fa224 */ /* 0x002fc600078e0050 */
[----:B------:R-:W4:Y:S04]  /*2bda0*/  LDL.LU R93, [R1+0x54] ;  /* 0x00005400015d7983 */ /* 0x000f280000300800 */
[----:B------:R-:W4:Y:S04]  /*2bdb0*/  LDL R80, [R1+0x3d8] ;  /* 0x0003d80001507983 */ /* 0x000f280000100800 */
[----:B------:R1:W-:Y:S04]  /*2bdc0*/  STS.U16 [R2+UR10+0x1d800], R90 ;  /* 0x01d8005a02007988 */ /* 0x0003e8000800040a */
[----:B------:R0:W-:Y:S01]  /*2bdd0*/  STS.U16 [R2+UR10+0x1dc00], R91 ;  /* 0x01dc005b02007988 */ /* 0x0001e2000800040a */
[----:B------:R-:W-:-:S03]  /*2bde0*/  @!P2 IMAD.MOV.U32 R46, RZ, RZ, R78 ;  /* 0x000000ffff2ea224 */ /* 0x000fc600078e004e */
[----:B------:R-:W4:Y:S04]  /*2bdf0*/  LDL R78, [R1+0x3dc] ;  /* 0x0003dc00014e7983 */ /* 0x000f280000100800 */
[----:B------:R2:W4:Y:S04]  /*2be00*/  @!P2 LDG.E.U16 R59, desc[UR24][R46.64] ;  /* 0x000000182e3ba981 */ /* 0x000528000c1e1500 */
[----:B0-----:R-:W4:Y:S04]  /*2be10*/  LDL.LU R84, [R1+0x58] ;  /* 0x0000580001547983 */ /* 0x001f280000300800 */
[----:B-1----:R-:W4:Y:S04]  /*2be20*/  LDL.LU R90, [R1+0x5c] ;  /* 0x00005c00015a7983 */ /* 0x002f280000300800 */
[----:B------:R0:W-:Y:S01]  /*2be30*/  STS.U16 [R2+UR10+0x1e000], R0 ;  /* 0x01e0000002007988 */ /* 0x0001e2000800040a */
[----:B--2---:R-:W-:-:S03]  /*2be40*/  @!P2 IMAD.MOV.U32 R46, RZ, RZ, R72 ;  /* 0x000000ffff2ea224 */ /* 0x004fc600078e0048 */
[----:B------:R-:W2:Y:S01]  /*2be50*/  LDL R72, [R1+0x3fc] ;  /* 0x0003fc0001487983 */ /* 0x000ea20000100800 */
[----:B---3--:R-:W-:-:S03]  /*2be60*/  @!P2 IMAD.MOV.U32 R47, RZ, RZ, R74 ;  /* 0x000000ffff2fa224 */ /* 0x008fc600078e004a */
[----:B------:R-:W3:Y:S04]  /*2be70*/  LDL R74, [R1+0x3f8] ;  /* 0x0003f800014a7983 */ /* 0x000ee80000100800 */
[----:B------:R-:W3:Y:S04]  /*2be80*/  LDL.LU R91, [R1+0x64] ;  /* 0x00006400015b7983 */ /* 0x000ee80000300800 */
[----:B0-----:R-:W3:Y:S04]  /*2be90*/  LDL R0, [R1+0x41c] ;  /* 0x00041c0001007983 */ /* 0x001ee80000100800 */
[----:B------:R0:W-:Y:S04]  /*2bea0*/  STS.U16 [R2+UR10+0x13800], R61 ;  /* 0x0138003d02007988 */ /* 0x0001e8000800040a */
[----:B------:R1:W-:Y:S01]  /*2beb0*/  STS.U16 [R2+UR10+0x13000], R63 ;  /* 0x0130003f02007988 */ /* 0x0003e2000800040a */
[----:B0-----:R-:W-:-:S02]  /*2bec0*/  PRMT R61, RZ, 0x7610, R61 ;  /* 0x00007610ff3d7816 */ /* 0x001fc4000000003d */
[----:B-1----:R-:W-:-:S04]  /*2bed0*/  PRMT R63, RZ, 0x7610, R63 ;  /* 0x00007610ff3f7816 */ /* 0x002fc8000000003f */
[----:B------:R4:W3:Y:S04]  /*2bee0*/  @!P2 LDG.E.U16 R61, desc[UR24][R46.64] ;  /* 0x000000182e3da981 */ /* 0x0008e8000c1e1500 */
[----:B------:R0:W-:Y:S01]  /*2bef0*/  STS.U16 [R2+UR10+0x17000], R65 ;  /* 0x0170004102007988 */ /* 0x0001e2000800040a */
[----:B----4-:R-:W-:Y:S02]  /*2bf00*/  @!P2 IMAD.MOV.U32 R46, RZ, RZ, R76 ;  /* 0x000000ffff2ea224 */ /* 0x010fe400078e004c */
[----:B------:R-:W-:Y:S01]  /*2bf10*/  @!P2 IMAD.MOV.U32 R47, RZ, RZ, R82 ;  /* 0x000000ffff2fa224 */ /* 0x000fe200078e0052 */
[----:B------:R-:W4:Y:S01]  /*2bf20*/  LDL R76, [R1+0x418] ;  /* 0x00041800014c7983 */ /* 0x000f220000100800 */
[----:B0-----:R-:W-:-:S03]  /*2bf30*/  PRMT R65, RZ, 0x7610, R65 ;  /* 0x00007610ff417816 */ /* 0x001fc60000000041 */
[----:B------:R0:W4:Y:S04]  /*2bf40*/  @!P2 LDG.E.U16 R63, desc[UR24][R46.64] ;  /* 0x000000182e3fa981 */ /* 0x000128000c1e1500 */
[----:B------:R1:W-:Y:S01]  /*2bf50*/  STS.U16 [R2+UR10+0x17800], R67 ;  /* 0x0178004302007988 */ /* 0x0003e2000800040a */
[----:B0-----:R-:W-:-:S03]  /*2bf60*/  @!P2 IMAD.MOV.U32 R47, RZ, RZ, R80 ;  /* 0x000000ffff2fa224 */ /* 0x001fc600078e0050 */
[----:B------:R-:W4:Y:S01]  /*2bf70*/  LDL R80, [R1+0x438] ;  /* 0x0004380001507983 */ /* 0x000f220000100800 */
[----:B-1----:R-:W-:-:S03]  /*2bf80*/  PRMT R67, RZ, 0x7610, R67 ;  /* 0x00007610ff437816 */ /* 0x002fc60000000043 */
[----:B------:R0:W-:Y:S04]  /*2bf90*/  STS.U16 [R2+UR10+0x1e400], R92 ;  /* 0x01e4005c02007988 */ /* 0x0001e8000800040a */
[----:B------:R1:W-:Y:S01]  /*2bfa0*/  STS.U16 [R2+UR10+0x1e800], R93 ;  /* 0x01e8005d02007988 */ /* 0x0003e2000800040a */
[----:B------:R-:W-:-:S03]  /*2bfb0*/  @!P2 IMAD.MOV.U32 R46, RZ, RZ, R78 ;  /* 0x000000ffff2ea224 */ /* 0x000fc600078e004e */
[----:B------:R-:W4:Y:S04]  /*2bfc0*/  LDL R78, [R1+0x43c] ;  /* 0x00043c00014e7983 */ /* 0x000f280000100800 */
[----:B------:R2:W4:Y:S04]  /*2bfd0*/  @!P2 LDG.E.U16 R65, desc[UR24][R46.64] ;  /* 0x000000182e41a981 */ /* 0x000528000c1e1500 */
[----:B------:R-:W4:Y:S01]  /*2bfe0*/  LDL.LU R82, [R1+0x68] ;  /* 0x0000680001527983 */ /* 0x000f220000300800 */
[----:B--2---:R-:W-:-:S03]  /*2bff0*/  @!P2 IMAD.MOV.U32 R46, RZ, RZ, R72 ;  /* 0x000000ffff2ea224 */ /* 0x004fc600078e0048 */
[----:B------:R-:W2:Y:S01]  /*2c000*/  LDL R72, [R1+0x45c] ;  /* 0x00045c0001487983 */ /* 0x000ea20000100800 */
[----:B---3--:R-:W-:-:S03]  /*2c010*/  @!P2 IMAD.MOV.U32 R47, RZ, RZ, R74 ;  /* 0x000000ffff2fa224 */ /* 0x008fc600078e004a */
[----:B------:R-:W3:Y:S04]  /*2c020*/  LDL R74, [R1+0x458] ;  /* 0x00045800014a7983 */ /* 0x000ee80000100800 */
[----:B0-----:R-:W3:Y:S04]  /*2c030*/  LDL.LU R92, [R1+0x6c] ;  /* 0x00006c00015c7983 */ /* 0x001ee80000300800 */
[----:B------:R0:W3:Y:S04]  /*2c040*/  @!P2 LDG.E.U16 R67, desc[UR24][R46.64] ;  /* 0x000000182e43a981 */ /* 0x0000e8000c1e1500 */
[----:B-1----:R-:W3:Y:S01]  /*2c050*/  LDL.LU R93, [R1+0x8c] ;  /* 0x00008c00015d7983 */ /* 0x002ee20000300800 */
[----:B0-----:R-:W-:-:S03]  /*2c060*/  @!P2 IMAD.MOV.U32 R46, RZ, RZ, R0 ;  /* 0x000000ffff2ea224 */ /* 0x001fc600078e0000 */
[----:B------:R-:W3:Y:S04]  /*2c070*/  LDL R0, [R1+0x47c] ;  /* 0x00047c0001007983 */ /* 0x000ee80000100800 */
[----:B------:R0:W-:Y:S04]  /*2c080*/  STS.U16 [R2+UR10+0x18000], R69 ;  /* 0x0180004502007988 */ /* 0x0001e8000800040a */
[----:B------:R1:W-:Y:S01]  /*2c090*/  STS.U16 [R2+UR10+0x18400], R71 ;  /* 0x0184004702007988 */ /* 0x0003e2000800040a */
[----:B0-----:R-:W-:Y:S01]  /*2c0a0*/  PRMT R69, RZ, 0x7610, R69 ;  /* 0x00007610ff457816 */ /* 0x001fe20000000045 */
[----:B----4-:R-:W-:-:S02]  /*2c0b0*/  @!P2 IMAD.MOV.U32 R47, RZ, RZ, R76 ;  /* 0x000000ffff2fa224 */ /* 0x010fc400078e004c */
[----:B------:R-:W4:Y:S01]  /*2c0c0*/  LDL R76, [R1+0x478] ;  /* 0x00047800014c7983 */ /* 0x000f220000100800 */
[----:B-1----:R-:W-:-:S03]  /*2c0d0*/  PRMT R71, RZ, 0x7610, R71 ;  /* 0x00007610ff477816 */ /* 0x002fc60000000047 */
[----:B------:R0:W4:Y:S04]  /*2c0e0*/  @!P2 LDG.E.U16 R69, desc[UR24][R46.64] ;  /* 0x000000182e45a981 */ /* 0x000128000c1e1500 */
[----:B------:R1:W-:Y:S04]  /*2c0f0*/  STS.U16 [R2+UR10+0x18800], R73 ;  /* 0x0188004902007988 */ /* 0x0003e8000800040a */
[----:B------:R-:W-:Y:S01]  /*2c100*/  STS.U16 [R2+UR10+0x1ec00], R84 ;  /* 0x01ec005402007988 */ /* 0x000fe2000800040a */
[----:B0-----:R-:W-:-:S03]  /*2c110*/  @!P2 IMAD.MOV.U32 R47, RZ, RZ, R80 ;  /* 0x000000ffff2fa224 */ /* 0x001fc600078e0050 */
[----:B------:R-:W4:Y:S01]  /*2c120*/  LDL R80, [R1+0x498] ;  /* 0x0004980001507983 */ /* 0x000f220000100800 */
[----:B-1----:R-:W-:-:S03]  /*2c130*/  PRMT R73, RZ, 0x7610, R73 ;  /* 0x00007610ff497816 */ /* 0x002fc60000000049 */
[----:B------:R0:W-:Y:S04]  /*2c140*/  STS.U16 [R2+UR10+0x1f400], R91 ;  /* 0x01f4005b02007988 */ /* 0x0001e8000800040a */
[----:B------:R1:W-:Y:S01]  /*2c150*/  STS.U16 [R2+UR10+0x1f000], R90 ;  /* 0x01f0005a02007988 */ /* 0x0003e2000800040a */
[----:B------:R-:W-:-:S03]  /*2c160*/  @!P2 IMAD.MOV.U32 R46, RZ, RZ, R78 ;  /* 0x000000ffff2ea224 */ /* 0x000fc600078e004e */
[----:B------:R-:W4:Y:S04]  /*2c170*/  LDL R78, [R1+0x49c] ;  /* 0x00049c00014e7983 */ /* 0x000f280000100800 */
[----:B------:R2:W4:Y:S02]  /*2c180*/  @!P2 LDG.E.U16 R71, desc[UR24][R46.64] ;  /* 0x000000182e47a981 */ /* 0x000524000c1e1500 */
[----:B--2---:R-:W-:Y:S02]  /*2c190*/  @!P2 IMAD.MOV.U32 R46, RZ, RZ, R72 ;  /* 0x000000ffff2ea224 */ /* 0x004fe400078e0048 */
[----:B------:R-:W2:Y:S01]  /*2c1a0*/  LDL.LU R72, [R1+0x88] ;  /* 0x0000880001487983 */ /* 0x000ea20000300800 */
[----:B---3--:R-:W-:-:S03]  /*2c1b0*/  @!P2 IMAD.MOV.U32 R47, RZ, RZ, R74 ;  /* 0x000000ffff2fa224 */ /* 0x008fc600078e004a */
[----:B0-----:R-:W3:Y:S04]  /*2c1c0*/  LDL R91, [R1+0x4b8] ;  /* 0x0004b800015b7983 */ /* 0x001ee80000100800 */
[----:B------:R-:W2:Y:S04]  /*2c1d0*/  LDL R84, [R1+0x4bc] ;  /* 0x0004bc0001547983 */ /* 0x000ea80000100800 */
[----:B------:R0:W2:Y:S04]  /*2c1e0*/  @!P2 LDG.E.U16 R73, desc[UR24][R46.64] ;  /* 0x000000182e49a981 */ /* 0x0000a8000c1e1500 */
[----:B------:R-:W2:Y:S04]  /*2c1f0*/  LDL.LU R74, [R1+0x84] ;  /* 0x00008400014a7983 */ /* 0x000ea80000300800 */
[----:B-1----:R-:W2:Y:S01]  /*2c200*/  LDL R90, [R1+0x4d8] ;  /* 0x0004d800015a7983 */ /* 0x002ea20000100800 */
[----:B0-----:R-:W-:-:S03]  /*2c210*/  @!P2 IMAD.MOV.U32 R46, RZ, RZ, R0 ;  /* 0x000000ffff2ea224 */ /* 0x001fc600078e0000 */
[----:B------:R-:W2:Y:S04]  /*2c220*/  LDL R0, [R1+0x4dc] ;  /* 0x0004dc0001007983 */ /* 0x000ea80000100800 */
[----:B------:R0:W-:Y:S04]  /*2c230*/  STS.U16 [R2+UR10+0x18c00], R75 ;  /* 0x018c004b02007988 */ /* 0x0001e8000800040a */
[----:B------:R1:W-:Y:S01]  /*2c240*/  STS.U16 [R2+UR10+0x19000], R77 ;  /* 0x0190004d02007988 */ /* 0x0003e2000800040a */
[----:B0-----:R-:W-:Y:S01]  /*2c250*/  PRMT R75, RZ, 0x7610, R75 ;  /* 0x00007610ff4b7816 */ /* 0x001fe2000000004b */
[----:B----4-:R-:W-:Y:S01]  /*2c260*/  @!P2 IMAD.MOV.U32 R47, RZ, RZ, R76 ;  /* 0x000000ffff2fa224 */ /* 0x010fe200078e004c */
[----:B-1----:R-:W-:Y:S01]  /*2c270*/  PRMT R77, RZ, 0x7610, R77 ;  /* 0x00007610ff4d7816 */ /* 0x002fe2000000004d */
[----:B------:R0:W-:Y:S04]  /*2c280*/  STS.U16 [R2+UR10+0x19400], R79 ;  /* 0x0194004f02007988 */ /* 0x0001e8000800040a */
[----:B------:R1:W4:Y:S04]  /*2c290*/  @!P2 LDG.E.U16 R75, desc[UR24][R46.64] ;  /* 0x000000182e4ba981 */ /* 0x000328000c1e1500 */
[----:B------:R1:W-:Y:S01]  /*2c2a0*/  STS.U16 [R2+UR10+0x1f800], R82 ;  /* 0x01f8005202007988 */ /* 0x0003e2000800040a */
[----:B0-----:R-:W-:-:S03]  /*2c2b0*/  PRMT R79, RZ, 0x7610, R79 ;  /* 0x00007610ff4f7816 */ /* 0x001fc6000000004f */
[----:B------:R-:W4:Y:S01]  /*2c2c0*/  LDL.LU R76, [R1+0x80] ;  /* 0x00008000014c7983 */ /* 0x000f220000300800 */
[----:B-1----:R-:W-:-:S03]  /*2c2d0*/  @!P2 IMAD.MOV.U32 R47, RZ, RZ, R80 ;  /* 0x000000ffff2fa224 */ /* 0x002fc600078e0050 */
[----:B------:R0:W-:Y:S01]  /*2c2e0*/  STS.U16 [R2+UR10+0x19800], R81 ;  /* 0x0198005102007988 */ /* 0x0001e2000800040a */
[----:B------:R-:W-:-:S03]  /*2c2f0*/  LOP3.LUT R82, R2, 0x20, RZ, 0x3c, !PT ;  /* 0x0000002002527812 */ /* 0x000fc600078e3cff */
[----:B------:R-:W-:Y:S01]  /*2c300*/  STS.U16 [R2+UR10+0x19c00], R83 ;  /* 0x019c005302007988 */ /* 0x000fe2000800040a */
[----:B0-----:R-:W-:Y:S01]  /*2c310*/  PRMT R81, RZ, 0x7610, R81 ;  /* 0x00007610ff517816 */ /* 0x001fe20000000051 */
[----:B------:R-:W-:Y:S02]  /*2c320*/  @!P2 IMAD.MOV.U32 R46, RZ, RZ, R78 ;  /* 0x000000ffff2ea224 */ /* 0x000fe400078e004e */
[----:B------:R-:W4:Y:S04]  /*2c330*/  LDL.LU R78, [R1+0x7c] ;  /* 0x00007c00014e7983 */ /* 0x000f280000300800 */
[----:B------:R3:W4:Y:S04]  /*2c340*/  @!P2 LDG.E.U16 R77, desc[UR24][R46.64] ;  /* 0x000000182e4da981 */ /* 0x000728000c1e1500 */
[----:B------:R-:W4:Y:S04]  /*2c350*/  LDL.LU R80, [R1+0x78] ;  /* 0x0000780001507983 */ /* 0x000f280000300800 */
[----:B------:R-:W-:Y:S04]  /*2c360*/  STS.U16 [R2+UR10+0x1a000], R85 ;  /* 0x01a0005502007988 */ /* 0x000fe8000800040a */
[----:B------:R-:W-:Y:S04]  /*2c370*/  STS.U16 [R2+UR10+0x1a400], R86 ;  /* 0x01a4005602007988 */ /* 0x000fe8000800040a */
[----:B------:R-:W-:Y:S04]  /*2c380*/  STS.U16 [R2+UR10+0x1a800], R87 ;  /* 0x01a8005702007988 */ /* 0x000fe8000800040a */
[----:B------:R-:W-:Y:S04]  /*2c390*/  STS.U16 [R2+UR10+0x1ac00], R88 ;  /* 0x01ac005802007988 */ /* 0x000fe8000800040a */
[----:B------:R-:W-:Y:S04]  /*2c3a0*/  STS.U16 [R2+UR10+0x1b000], R89 ;  /* 0x01b0005902007988 */ /* 0x000fe8000800040a */
[----:B------:R0:W-:Y:S04]  /*2c3b0*/  STS.U16 [R2+UR10+0x1fc00], R92 ;  /* 0x01fc005c02007988 */ /* 0x0001e8000800040a */
[----:B------:R1:W-:Y:S01]  /*2c3c0*/  STS.U16 [R82+UR10+0x10100], R93 ;  /* 0x0101005d52007988 */ /* 0x0003e2000800040a */
[----:B---3--:R-:W-:-:S02]  /*2c3d0*/  @!P2 IMAD.MOV.U32 R47, RZ, RZ, R91 ;  /* 0x000000ffff2fa224 */ /* 0x008fc400078e005b */
[----:B--2---:R-:W-:Y:S02]  /*2c3e0*/  @!P2 IMAD.MOV.U32 R46, RZ, RZ, R84 ;  /* 0x000000ffff2ea224 */ /* 0x004fe400078e0054 */
[----:B------:R-:W2:Y:S04]  /*2c3f0*/  LDL.LU R84, [R1+0x74] ;  /* 0x0000740001547983 */ /* 0x000ea80000300800 */
[----:B------:R3:W2:Y:S02]  /*2c400*/  @!P2 LDG.E.U16 R79, desc[UR24][R46.64] ;  /* 0x000000182e4fa981 */ /* 0x0006a4000c1e1500 */
[----:B---3--:R-:W-:Y:S02]  /*2c410*/  @!P2 IMAD.MOV.U32 R46, RZ, RZ, R0 ;  /* 0x000000ffff2ea224 */ /* 0x008fe400078e0000 */
[----:B------:R-:W-:-:S02]  /*2c420*/  @!P2 IMAD.MOV.U32 R47, RZ, RZ, R90 ;  /* 0x000000ffff2fa224 */ /* 0x000fc400078e005a */
[----:B------:R-:W3:Y:S04]  /*2c430*/  LDL.LU R90, [R1+0x70] ;  /* 0x00007000015a7983 */ /* 0x000ee80000300800 */
[----:B------:R-:W2:Y:S04]  /*2c440*/  LDL.LU R91, [R1+0x60] ;  /* 0x00006000015b7983 */ /* 0x000ea80000300800 */
[----:B0-----:R-:W2:Y:S04]  /*2c450*/  LDL.LU R92, [R1+0x50] ;  /* 0x00005000015c7983 */ /* 0x001ea80000300800 */
[----:B-1----:R-:W2:Y:S04]  /*2c460*/  LDL.LU R93, [R1+0x40] ;  /* 0x00004000015d7983 */ /* 0x002ea80000300800 */
[----:B------:R-:W2:Y:S04]  /*2c470*/  LDL.LU R0, [R1+0x30] ;  /* 0x0000300001007983 */ /* 0x000ea80000300800 */
[----:B------:R0:W2:Y:S04]  /*2c480*/  @!P2 LDG.E.U16 R81, desc[UR24][R46.64] ;  /* 0x000000182e51a981 */ /* 0x0000a8000c1e1500 */
[----:B------:R-:W0:Y:S04]  /*2c490*/  LDL R46, [R1+0x4f8] ;  /* 0x0004f800012e7983 */ /* 0x000e280000100800 */
[----:B------:R-:W0:Y:S01]  /*2c4a0*/  LDL R47, [R1+0x4fc] ;  /* 0x0004fc00012f7983 */ /* 0x000e220000100800 */
[----:B------:R-:W-:-:S03]  /*2c4b0*/  PRMT R83, RZ, 0x7610, R83 ;  /* 0x00007610ff537816 */ /* 0x000fc60000000053 */
[----:B------:R1:W-:Y:S04]  /*2c4c0*/  STS.U16 [R82+UR10+0x10500], R72 ;  /* 0x0105004852007988 */ /* 0x0003e8000800040a */
[----:B-1----:R-:W2:Y:S01]  /*2c4d0*/  LDL.LU R72, [R1+0xe48] ;  /* 0x000e480001487983 */ /* 0x002ea20000300800 */
[----:B0-----:R-:W-:-:S04]  /*2c4e0*/  @!P2 LOP3.LUT R47, R47, R46, RZ, 0x3c, !PT ;  /* 0x0000002e2f2fa212 */ /* 0x001fc800078e3cff */
[----:B------:R-:W-:-:S04]  /*2c4f0*/  @!P2 LOP3.LUT R46, R47, R46, RZ, 0x3c, !PT ;  /* 0x0000002e2f2ea212 */ /* 0x000fc800078e3cff */
[----:B------:R-:W-:-:S05]  /*2c500*/  @!P2 LOP3.LUT R47, R47, R46, RZ, 0x3c, !PT ;  /* 0x0000002e2f2fa212 */ /* 0x000fca00078e3cff */
        /* <DEDUP_REMOVED lines=13> */
[----:B----4-:R1:W-:Y:S04]  /*2c5e0*/  STS.U16 [R82+UR10+0x10d00], R76 ;  /* 0x010d004c52007988 */ /* 0x0103e8000800040a */
[----:B-1----:R-:W4:Y:S01]  /*2c5f0*/  LDL.LU R76, [R1+0xe40] ;  /* 0x000e4000014c7983 */ /* 0x002f220000300800 */
        /* <DEDUP_REMOVED lines=21> */
[----:B------:R0:W3:Y:S04]  /*2c750*/  @!P2 LDG.E.U16 R88, desc[UR24][R46.64] ;  /* 0x000000182e58a981 */ /* 0x0000e8000c1e1500 */
[----:B------:R-:W0:Y:S04]  /*2c760*/  LDL R46, [R1+0x598] ;  /* 0x00059800012e7983 */ /* 0x000e280000100800 */
[----:B------:R-:W0:Y:S01]  /*2c770*/  LDL R47, [R1+0x59c] ;  /* 0x00059c00012f7983 */ /* 0x000e220000100800 */
[----:B------:R-:W-:-:S03]  /*2c780*/  PRMT R89, RZ, 0x7610, R89 ;  /* 0x00007610ff597816 */ /* 0x000fc60000000059 */
[----:B--2---:R1:W-:Y:S04]  /*2c790*/  STS.U16 [R82+UR10+0x11900], R84 ;  /* 0x0119005452007988 */ /* 0x0043e8000800040a */
[----:B-1----:R-:W2:Y:S04]  /*2c7a0*/  LDL.LU R82, [R1+0xe34] ;  /* 0x000e340001527983 */ /* 0x002ea80000300800 */
[----:B------:R-:W2:Y:S01]  /*2c7b0*/  LDL.LU R84, [R1+0xe30] ;  /* 0x000e300001547983 */ /* 0x000ea20000300800 */
[----:B0-----:R-:W-:-:S04]  /*2c7c0*/  @!P2 LOP3.LUT R47, R47, R46, RZ, 0x3c, !PT ;  /* 0x0000002e2f2fa212 */ /* 0x001fc800078e3cff */
[----:B------:R-:W-:-:S04]  /*2c7d0*/  @!P2 LOP3.LUT R46, R47, R46, RZ, 0x3c, !PT ;  /* 0x0000002e2f2ea212 */ /* 0x000fc800078e3cff */
[----:B------:R-:W-:-:S05]  /*2c7e0*/  @!P2 LOP3.LUT R47, R47, R46, RZ, 0x3c, !PT ;  /* 0x0000002e2f2fa212 */ /* 0x000fca00078e3cff */
[----:B------:R0:W2:Y:S02]  /*2c7f0*/  @!P2 LDG.E.U16 R89, desc[UR24][R46.64] ;  /* 0x000000182e59a981 */ /* 0x0000a4000c1e1500 */
[----:B0-----:R-:W-:Y:S02]  /*2c800*/  LOP3.LUT R47, R2, 0x20, RZ, 0x3c, !PT ;  /* 0x00000020022f7812 */ /* 0x001fe400078e3cff */
[----:B------:R-:W2:Y:S04]  /*2c810*/  LDL.LU R46, [R1+0x20] ;  /* 0x00002000012e7983 */ /* 0x000ea80000300800 */
[----:B---3--:R0:W-:Y:S04]  /*2c820*/  STS.U16 [R47+UR10+0x11d00], R90 ;  /* 0x011d005a2f007988 */ /* 0x0081e8000800040a */
[----:B------:R1:W-:Y:S04]  /*2c830*/  STS.U16 [R47+UR10+0x12100], R91 ;  /* 0x0121005b2f007988 */ /* 0x0003e8000800040a */
[----:B------:R3:W-:Y:S04]  /*2c840*/  STS.U16 [R47+UR10+0x12500], R92 ;  /* 0x0125005c2f007988 */ /* 0x0007e8000800040a */
[----:B0-----:R-:W4:Y:S04]  /*2c850*/  LDL.LU R90, [R1+0xe2c] ;  /* 0x000e2c00015a7983 */ /* 0x001f280000300800 */
[----:B-1----:R-:W4:Y:S04]  /*2c860*/  LDL.LU R91, [R1+0xe28] ;  /* 0x000e2800015b7983 */ /* 0x002f280000300800 */
[----:B---3--:R-:W3:Y:S04]  /*2c870*/  LDL.LU R92, [R1+0xe24] ;  /* 0x000e2400015c7983 */ /* 0x008ee80000300800 */
[----:B------:R0:W-:Y:S04]  /*2c880*/  STS.U16 [R47+UR10+0x12900], R93 ;  /* 0x0129005d2f007988 */ /* 0x0001e8000800040a */
[----:B------:R1:W-:Y:S04]  /*2c890*/  STS.U16 [R47+UR10+0x12d00], R0 ;  /* 0x012d00002f007988 */ /* 0x0003e8000800040a */
[----:B0-----:R-:W3:Y:S04]  /*2c8a0*/  LDL.LU R93, [R1+0xe20] ;  /* 0x000e2000015d7983 */ /* 0x001ee80000300800 */
[----:B-1----:R-:W3:Y:S04]  /*2c8b0*/  LDL.LU R0, [R1+0xe1c] ;  /* 0x000e1c0001007983 */ /* 0x002ee80000300800 */
[----:B--2---:R-:W-:Y:S04]  /*2c8c0*/  STS.U16 [R47+UR10+0x13100], R46 ;  /* 0x0131002e2f007988 */ /* 0x004fe8000800040a */
[----:B---3--:R0:W-:Y:S04]  /*2c8d0*/  STS.U16 [R47+UR10+0x13500], R0 ;  /* 0x013500002f007988 */ /* 0x0081e8000800040a */
[----:B------:R-:W-:Y:S04]  /*2c8e0*/  STS.U16 [R47+UR10+0x13900], R93 ;  /* 0x0139005d2f007988 */ /* 0x000fe8000800040a */
[----:B------:R-:W-:Y:S04]  /*2c8f0*/  STS.U16 [R47+UR10+0x13d00], R92 ;  /* 0x013d005c2f007988 */ /* 0x000fe8000800040a */
        /* <DEDUP_REMOVED lines=46> */
[----:B0-----:R-:W5:Y:S04]  /*2cbe0*/  LDL.LU R0, [R1+0xe18] ;  /* 0x000e180001007983 */ /* 0x001f680000300800 */
[----:B------:R0:W-:Y:S04]  /*2cbf0*/  STS.U16 [R47+UR10+0x1f900], R4 ;  /* 0x01f900042f007988 */ /* 0x0001e8000800040a */
[----:B-1----:R-:W2:Y:S04]  /*2cc00*/  LDL R5, [R1+0xe4] ;  /* 0x0000e40001057983 */ /* 0x002ea80000100800 */
[----:B------:R-:W3:Y:S04]  /*2cc10*/  LDL R13, [R1+0x104] ;  /* 0x00010400010d7983 */ /* 0x000ee80000100800 */
[----:B0-----:R-:W2:Y:S04]  /*2cc20*/  LDL R4, [R1+0xe8] ;  /* 0x0000e80001047983 */ /* 0x001ea80000100800 */
[----:B------:R-:W4:Y:S04]  /*2cc30*/  LDL R12, [R1+0x108] ;  /* 0x00010800010c7983 */ /* 0x000f280000100800 */
[----:B------:R-:W3:Y:S04]  /*2cc40*/  LDL R7, [R1+0x124] ;  /* 0x0001240001077983 */ /* 0x000ee80000100800 */
        /* <DEDUP_REMOVED lines=8> */
[----:B------:R-:W3:Y:S01]  /*2ccd0*/  LDL R10, [R1+0x1a8] ;  /* 0x0001a800010a7983 */ /* 0x000ee20000100800 */
[----:B------:R-:W-:-:S03]  /*2cce0*/  PRMT R92, RZ, 0x7610, R92 ;  /* 0x00007610ff5c7816 */ /* 0x000fc6000000005c */
[----:B------:R-:W3:Y:S04]  /*2ccf0*/  LDL R19, [R1+0x1c4] ;  /* 0x0001c40001137983 */ /* 0x000ee80000100800 */
[----:B------:R-:W3:Y:S04]  /*2cd00*/  LDL R18, [R1+0x1c8] ;  /* 0x0001c80001127983 */ /* 0x000ee80000100800 */
[----:B------:R0:W-:Y:S01]  /*2cd10*/  STS.U16 [R47+UR10+0x1fd00], R3 ;  /* 0x01fd00032f007988 */ /* 0x0001e2000800040a */
[----:B------:R-:W-:Y:S02]  /*2cd20*/  PRMT R90, RZ, 0x7610, R90 ;  /* 0x00007610ff5a7816 */ /* 0x000fe4000000005a */
[----:B------:R-:W-:Y:S01]  /*2cd30*/  PRMT R84, RZ, 0x7610, R84 ;  /* 0x00007610ff547816 */ /* 0x000fe20000000054 */
[----:B------:R-:W3:Y:S01]  /*2cd40*/  LDL R25, [R1+0x4a0] ;  /* 0x0004a00001197983 */ /* 0x000ee20000100800 */
[----:B------:R-:W-:-:S02]  /*2cd50*/  PRMT R82, RZ, 0x7610, R82 ;  /* 0x00007610ff527816 */ /* 0x000fc40000000052 */
[----:B------:R-:W-:Y:S01]  /*2cd60*/  PRMT R80, RZ, 0x7610, R80 ;  /* 0x00007610ff507816 */ /* 0x000fe20000000050 */
[----:B------:R-:W3:Y:S01]  /*2cd70*/  LDL R24, [R1+0x4a4] ;  /* 0x0004a40001187983 */ /* 0x000ee20000100800 */
[----:B0-----:R-:W-:Y:S02]  /*2cd80*/  LOP3.LUT R47, R2, 0x40, RZ, 0x3c, !PT ;  /* 0x00000040022f7812 */ /* 0x001fe400078e3cff */
[----:B------:R-:W-:Y:S01]  /*2cd90*/  PRMT R78, RZ, 0x7610, R78 ;  /* 0x00007610ff4e7816 */ /* 0x000fe2000000004e */
[----:B------:R-:W3:Y:S04]  /*2cda0*/  LDL R21, [R1+0x4e0] ;  /* 0x0004e00001157983 */ /* 0x000ee80000100800 */
[----:B------:R0:W-:Y:S01]  /*2cdb0*/  STS.U16 [R47+UR10+0x10200], R68 ;  /* 0x010200442f007988 */ /* 0x0001e2000800040a */
[----:B------:R-:W-:-:S02]  /*2cdc0*/  PRMT R76, RZ, 0x7610, R76 ;  /* 0x00007610ff4c7816 */ /* 0x000fc4000000004c */
[----:B------:R-:W-:Y:S01]  /*2cdd0*/  PRMT R74, RZ, 0x7610, R74 ;  /* 0x00007610ff4a7816 */ /* 0x000fe2000000004a */
[----:B------:R-:W3:Y:S01]  /*2cde0*/  LDL R20, [R1+0x4e4] ;  /* 0x0004e40001147983 */ /* 0x000ee20000100800 */
[----:B------:R-:W-:Y:S02]  /*2cdf0*/  PRMT R72, RZ, 0x7610, R72 ;  /* 0x00007610ff487816 */ /* 0x000fe40000000048 */
[----:B------:R-:W-:Y:S01]  /*2ce00*/  PRMT R70, RZ, 0x7610, R70 ;  /* 0x00007610ff467816 */ /* 0x000fe20000000046 */
        /* <DEDUP_REMOVED lines=18> */
[----:B--2---:R4:W2:Y:S02]  /*2cf30*/  @!P2 LDG.E.U16 R92, desc[UR24][R4.64] ;  /* 0x00000018045ca981 */ /* 0x0048a4000c1e1500 */
[----:B----4-:R-:W-:-:S02]  /*2cf40*/  @!P2 IMAD.MOV.U32 R4, RZ, RZ, R12 ;  /* 0x000000ffff04a224 */ /* 0x010fc400078e000c */
[----:B---3--:R-:W-:Y:S01]  /*2cf50*/  @!P2 IMAD.MOV.U32 R5, RZ, RZ, R13 ;  /* 0x000000ffff05a224 */ /* 0x008fe200078e000d */
[----:B------:R-:W3:Y:S04]  /*2cf60*/  LDL R12, [R1+0x208] ;  /* 0x00020800010c7983 */ /* 0x000ee80000100800 */
[----:B------:R-:W4:Y:S04]  /*2cf70*/  LDL R13, [R1+0x204] ;  /* 0x00020400010d7983 */ /* 0x000f280000100800 */
        /* <DEDUP_REMOVED lines=37> */
[----:B------:R1:W2:Y:S01]  /*2d1d0*/  @!P2 LDG.E.U16 R90, desc[UR24][R4.64] ;  /* 0x00000018045aa981 */ /* 0x0002a2000c1e1500 */
[----:B0-----:R-:W-:-:S02]  /*2d1e0*/  PRMT R68, RZ, 0x7610, R68 ;  /* 0x00007610ff447816 */ /* 0x001fc40000000044 */
[----:B-1----:R-:W-:Y:S01]  /*2d1f0*/  PRMT R66, RZ, 0x7610, R66 ;  /* 0x00007610ff427816 */ /* 0x002fe20000000042 */
[----:B------:R-:W2:Y:S01]  /*2d200*/  LDL R41, [R1+0x698] ;  /* 0x0006980001297983 */ /* 0x000ea20000100800 */
[----:B------:R-:W-:Y:S02]  /*2d210*/  PRMT R88, RZ, 0x7610, R88 ;  /* 0x00007610ff587816 */ /* 0x000fe40000000058 */
[----:B------:R-:W-:Y:S01]  /*2d220*/  PRMT R64, RZ, 0x7610, R64 ;  /* 0x00007610ff407816 */ /* 0x000fe20000000040 */
[----:B------:R-:W2:Y:S01]  /*2d230*/  LDL R43, [R1+0x6b8] ;  /* 0x0006b800012b7983 */ /* 0x000ea20000100800 */
[----:B------:R-:W-:Y:S02]  /*2d240*/  @!P2 IMAD.MOV.U32 R4, RZ, RZ, R6 ;  /* 0x000000ffff04a224 */ /* 0x000fe400078e0006 */
[----:B------:R-:W-:Y:S01]  /*2d250*/  @!P2 IMAD.MOV.U32 R5, RZ, RZ, R7 ;  /* 0x000000ffff05a224 */ /* 0x000fe200078e0007 */
[----:B------:R-:W2:Y:S04]  /*2d260*/  LDL R6, [R1+0x228] ;  /* 0x0002280001067983 */ /* 0x000ea80000100800 */
[----:B------:R-:W2:Y:S01]  /*2d270*/  LDL R7, [R1+0x224] ;  /* 0x0002240001077983 */ /* 0x000ea20000100800 */
[----:B------:R-:W-:-:S03]  /*2d280*/  PRMT R86, RZ, 0x7610, R86 ;  /* 0x00007610ff567816 */ /* 0x000fc60000000056 */
[----:B------:R0:W2:Y:S01]  /*2d290*/  @!P2 LDG.E.U16 R88, desc[UR24][R4.64] ;  /* 0x000000180458a981 */ /* 0x0000a2000c1e1500 */
[----:B------:R-:W-:Y:S02]  /*2d2a0*/  PRMT R62, RZ, 0x7610, R62 ;  /* 0x00007610ff3e7816 */ /* 0x000fe4000000003e */
[----:B------:R-:W-:Y:S01]  /*2d2b0*/  PRMT R60, RZ, 0x7610, R60 ;  /* 0x00007610ff3c7816 */ /* 0x000fe2000000003c */
[----:B------:R-:W2:Y:S01]  /*2d2c0*/  LDL R42, [R1+0x6bc] ;  /* 0x0006bc00012a7983 */ /* 0x000ea20000100800 */
[----:B------:R-:W-:Y:S02]  /*2d2d0*/  PRMT R58, RZ, 0x7610, R58 ;  /* 0x00007610ff3a7816 */ /* 0x000fe4000000003a */
[----:B------:R-:W-:Y:S01]  /*2d2e0*/  PRMT R56, RZ, 0x7610, R56 ;  /* 0x00007610ff387816 */ /* 0x000fe20000000038 */
[----:B------:R-:W2:Y:S01]  /*2d2f0*/  LDL R45, [R1+0x6d8] ;  /* 0x0006d800012d7983 */ /* 0x000ea20000100800 */
[----:B0-----:R-:W-:Y:S02]  /*2d300*/  @!P2 IMAD.MOV.U32 R4, RZ, RZ, R14 ;  /* 0x000000ffff04a224 */ /* 0x001fe400078e000e */
[----:B------:R-:W-:Y:S01]  /*2d310*/  @!P2 IMAD.MOV.U32 R5, RZ, RZ, R15 ;  /* 0x000000ffff05a224 */ /* 0x000fe200078e000f */
[----:B------:R-:W2:Y:S04]  /*2d320*/  LDL R14, [R1+0x248] ;  /* 0x00024800010e7983 */ /* 0x000ea80000100800 */
[----:B------:R-:W2:Y:S04]  /*2d330*/  LDL R15, [R1+0x244] ;  /* 0x00024400010f7983 */ /* 0x000ea80000100800 */
[----:B------:R0:W2:Y:S01]  /*2d340*/  @!P2 LDG.E.U16 R86, desc[UR24][R4.64] ;  /* 0x000000180456a981 */ /* 0x0000a2000c1e1500 */
[----:B------:R-:W-:-:S02]  /*2d350*/  PRMT R54, RZ, 0x7610, R54 ;  /* 0x00007610ff367816 */ /* 0x000fc40000000036 */
[----:B------:R-:W-:Y:S01]  /*2d360*/  PRMT R52, RZ, 0x7610, R52 ;  /* 0x00007610ff347816 */ /* 0x000fe20000000034 */
[----:B------:R-:W2:Y:S01]  /*2d370*/  LDL R44, [R1+0x6dc] ;  /* 0x0006dc00012c7983 */ /* 0x000ea20000100800 */
[----:B0-----:R-:W-:Y:S02]  /*2d380*/  @!P2 IMAD.MOV.U32 R4, RZ, RZ, R8 ;  /* 0x000000ffff04a224 */ /* 0x001fe400078e0008 */
[----:B------:R-:W-:Y:S01]  /*2d390*/  @!P2 IMAD.MOV.U32 R5, RZ, RZ, R9 ;  /* 0x000000ffff05a224 */ /* 0x000fe200078e0009 */
[----:B------:R-:W2:Y:S04]  /*2d3a0*/  LDL R8, [R1+0x268] ;  /* 0x0002680001087983 */ /* 0x000ea80000100800 */
[----:B------:R-:W2:Y:S04]  /*2d3b0*/  LDL R9, [R1+0x264] ;  /* 0x0002640001097983 */ /* 0x000ea80000100800 */
[----:B------:R0:W2:Y:S02]  /*2d3c0*/  @!P2 LDG.E.U16 R84, desc[UR24][R4.64] ;  /* 0x000000180454a981 */ /* 0x0000a4000c1e1500 */
[----:B0-----:R-:W-:-:S02]  /*2d3d0*/  @!P2 IMAD.MOV.U32 R4, RZ, RZ, R16 ;  /* 0x000000ffff04a224 */ /* 0x001fc400078e0010 */
        /* <DEDUP_REMOVED lines=14> */
[----:B---3--:R-:W-:-:S02]  /*2d4c0*/  @!P2 IMAD.MOV.U32 R4, RZ, RZ, R12 ;  /* 0x000000ffff04a224 */ /* 0x008fc400078e000c */
[----:B------:R-:W3:Y:S01]  /*2d4d0*/  LDL R12, [R1+0x2e8] ;  /* 0x0002e800010c7983 */ /* 0x000ee20000100800 */
[----:B----4-:R-:W-:-:S03]  /*2d4e0*/  @!P2 IMAD.MOV.U32 R5, RZ, RZ, R13 ;  /* 0x000000ffff05a224 */ /* 0x010fc600078e000d */
[----:B------:R-:W4:Y:S04]  /*2d4f0*/  LDL R13, [R1+0x2e4] ;  /* 0x0002e400010d7983 */ /* 0x000f280000100800 */
[----:B------:R2:W4:Y:S02]  /*2d500*/  @!P2 LDG.E.U16 R76, desc[UR24][R4.64] ;  /* 0x00000018044ca981 */ /* 0x000524000c1e1500 */
[----:B--2---:R-:W-:Y:S02]  /*2d510*/  @!P2 IMAD.MOV.U32 R4, RZ, RZ, R6 ;  /* 0x000000ffff04a224 */ /* 0x004fe400078e0006 */
[----:B------:R-:W2:Y:S01]  /*2d520*/  LDL R6, [R1+0x308] ;  /* 0x0003080001067983 */ /* 0x000ea20000100800 */
[----:B------:R-:W-:-:S03]  /*2d530*/  @!P2 IMAD.MOV.U32 R5, RZ, RZ, R7 ;  /* 0x000000ffff05a224 */ /* 0x000fc600078e0007 */
[----:B------:R-:W2:Y:S04]  /*2d540*/  LDL R7, [R1+0x304] ;  /* 0x0003040001077983 */ /* 0x000ea80000100800 */
[----:B------:R0:W2:Y:S02]  /*2d550*/  @!P2 LDG.E.U16 R74, desc[UR24][R4.64] ;  /* 0x00000018044aa981 */ /* 0x0000a4000c1e1500 */
[----:B0-----:R-:W-:Y:S02]  /*2d560*/  @!P2 IMAD.MOV.U32 R4, RZ, RZ, R14 ;  /* 0x000000ffff04a224 */ /* 0x001fe400078e000e */
        /* <DEDUP_REMOVED lines=24> */
[----:B---3--:R-:W-:Y:S02]  /*2d6f0*/  @!P2 IMAD.MOV.U32 R4, RZ, RZ, R12 ;  /* 0x000000ffff04a224 */ /* 0x008fe400078e000c */
[----:B------:R-:W3:Y:S01]  /*2d700*/  LDL R12, [R1+0x3ac] ;  /* 0x0003ac00010c7983 */ /* 0x000ee20000100800 */
[----:B----4-:R-:W-:-:S03]  /*2d710*/  @!P2 IMAD.MOV.U32 R5, RZ, RZ, R13 ;  /* 0x000000ffff05a224 */ /* 0x010fc600078e000d */
[----:B------:R-:W4:Y:S04]  /*2d720*/  LDL R13, [R1+0x3a8] ;  /* 0x0003a800010d7983 */ /* 0x000f280000100800 */
[----:B------:R2:W4:Y:S01]  /*2d730*/  @!P2 LDG.E.U16 R62, desc[UR24][R4.64] ;  /* 0x00000018043ea981 */ /* 0x000522000c1e1500 */
[----:B------:R-:W-:Y:S01]  /*2d740*/  PRMT R50, RZ, 0x7610, R50 ;  /* 0x00007610ff327816 */ /* 0x000fe20000000032 */
        /* <DEDUP_REMOVED lines=33> */
[----:B------:R-:W3:Y:S01]  /*2d960*/  LDL R13, [R1+0x480] ;  /* 0x00048000010d7983 */ /* 0x000ee20000100800 */
[----:B------:R-:W-:Y:S02]  /*2d970*/  PRMT R3, RZ, 0x7610, R3 ;  /* 0x00007610ff037816 */ /* 0x000fe40000000003 */
[----:B------:R-:W-:-:S06]  /*2d980*/  PRMT R48, RZ, 0x7610, R48 ;  /* 0x00007610ff307816 */ /* 0x000fcc0000000030 */
[----:B------:R0:W4:Y:S02]  /*2d990*/  @!P2 LDG.E.U16 R48, desc[UR24][R4.64] ;  /* 0x000000180430a981 */ /* 0x000124000c1e1500 */
[----:B0-----:R-:W-:Y:S02]  /*2d9a0*/  PRMT R4, RZ, 0x7610, R4 ;  /* 0x00007610ff047816 */ /* 0x001fe40000000004 */
[----:B------:R-:W-:Y:S01]  /*2d9b0*/  PRMT R5, RZ, 0x7610, R5 ;  /* 0x00007610ff057816 */ /* 0x000fe20000000005 */
[----:B--2---:R0:W2:Y:S02]  /*2d9c0*/  @!P2 LDG.E.U16 R3, desc[UR24][R6.64] ;  /* 0x000000180603a981 */ /* 0x0040a4000c1e1500 */
[----:B0-----:R-:W-:Y:S02]  /*2d9d0*/  @!P2 IMAD.MOV.U32 R6, RZ, RZ, R14 ;  /* 0x000000ffff06a224 */ /* 0x001fe400078e000e */
[----:B------:R-:W2:Y:S01]  /*2d9e0*/  LDL R14, [R1+0x4c4] ;  /* 0x0004c400010e7983 */ /* 0x000ea20000100800 */
[----:B------:R-:W-:-:S03]  /*2d9f0*/  @!P2 IMAD.MOV.U32 R7, RZ, RZ, R15 ;  /* 0x000000ffff07a224 */ /* 0x000fc600078e000f */
[----:B------:R-:W2:Y:S04]  /*2da00*/  LDL R15, [R1+0x4c0] ;  /* 0x0004c000010f7983 */ /* 0x000ea80000100800 */
[----:B------:R0:W4:Y:S02]  /*2da10*/  @!P2 LDG.E.U16 R4, desc[UR24][R6.64] ;  /* 0x000000180604a981 */ /* 0x000124000c1e1500 */
[----:B0-----:R-:W-:Y:S02]  /*2da20*/  PRMT R6, RZ, 0x7610, R6 ;  /* 0x00007610ff067816 */ /* 0x001fe40000000006 */
[----:B------:R-:W-:Y:S01]  /*2da30*/  PRMT R7, RZ, 0x7610, R7 ;  /* 0x00007610ff077816 */ /* 0x000fe20000000007 */
[----:B------:R0:W4:Y:S02]  /*2da40*/  @!P2 LDG.E.U16 R5, desc[UR24][R8.64] ;  /* 0x000000180805a981 */ /* 0x000124000c1e1500 */
[----:B0-----:R-:W-:-:S02]  /*2da50*/  @!P2 IMAD.MOV.U32 R8, RZ, RZ, R16 ;  /* 0x000000ffff08a224 */ /* 0x001fc400078e0010 */
[----:B------:R-:W4:Y:S01]  /*2da60*/  LDL R16, [R1+0x504] ;  /* 0x0005040001107983 */ /* 0x000f220000100800 */
[----:B------:R-:W-:-:S03]  /*2da70*/  @!P2 IMAD.MOV.U32 R9, RZ, RZ, R17 ;  /* 0x000000ffff09a224 */ /* 0x000fc600078e0011 */
[----:B------:R-:W4:Y:S04]  /*2da80*/  LDL R17, [R1+0x500] ;  /* 0x0005000001117983 */ /* 0x000f280000100800 */
[----:B------:R0:W4:Y:S02]  /*2da90*/  @!P2 LDG.E.U16 R6, desc[UR24][R8.64] ;  /* 0x000000180806a981 */ /* 0x000124000c1e1500 */
[----:B0-----:R-:W-:Y:S02]  /*2daa0*/  PRMT R9, RZ, 0x7610, R9 ;  /* 0x00007610ff097816 */ /* 0x001fe40000000009 */
[----:B------:R0:W4:Y:S02]  /*2dab0*/  @!P2 LDG.E.U16 R7, desc[UR24][R10.64] ;  /* 0x000000180a07a981 */ /* 0x000124000c1e1500 */
[----:B0-----:R-:W-:-:S02]  /*2dac0*/  @!P2 IMAD.MOV.U32 R10, RZ, RZ, R18 ;  /* 0x000000ffff0aa224 */ /* 0x001fc400078e0012 */
[----:B------:R-:W4:Y:S01]  /*2dad0*/  LDL R18, [R1+0x544] ;  /* 0x0005440001127983 */ /* 0x000f220000100800 */
[----:B------:R-:W-:-:S03]  /*2dae0*/  @!P2 IMAD.MOV.U32 R11, RZ, RZ, R19 ;  /* 0x000000ffff0ba224 */ /* 0x000fc600078e0013 */
[----:B------:R-:W4:Y:S04]  /*2daf0*/  LDL R19, [R1+0x540] ;  /* 0x0005400001137983 */ /* 0x000f280000100800 */
[----:B---3--:R0:W3:Y:S02]  /*2db00*/  @!P2 LDG.E.U16 R9, desc[UR24][R12.64] ;  /* 0x000000180c09a981 */ /* 0x0080e4000c1e1500 */
[----:B0-----:R-:W-:Y:S02]  /*2db10*/  @!P2 IMAD.MOV.U32 R12, RZ, RZ, R24 ;  /* 0x000000ffff0ca224 */ /* 0x001fe400078e0018 */
[----:B------:R-:W-:Y:S01]  /*2db20*/  @!P2 IMAD.MOV.U32 R13, RZ, RZ, R25 ;  /* 0x000000ffff0da224 */ /* 0x000fe200078e0019 */
[----:B------:R-:W3:Y:S04]  /*2db30*/  LDL R24, [R1+0x584] ;  /* 0x0005840001187983 */ /* 0x000ee80000100800 */
[----:B------:R-:W3:Y:S01]  /*2db40*/  LDL R25, [R1+0x580] ;  /* 0x0005800001197983 */ /* 0x000ee20000100800 */
[----:B------:R-:W-:-:S06]  /*2db50*/  PRMT R8, RZ, 0x7610, R8 ;  /* 0x00007610ff087816 */ /* 0x000fcc0000000008 */
[----:B------:R0:W3:Y:S02]  /*2db60*/  @!P2 LDG.E.U16 R8, desc[UR24][R10.64] ;  /* 0x000000180a08a981 */ /* 0x0000e4000c1e1500 */
[----:B0-----:R-:W-:Y:S02]  /*2db70*/  PRMT R11, RZ, 0x7610, R11 ;  /* 0x00007610ff0b7816 */ /* 0x001fe4000000000b */
[----:B------:R-:W-:-:S06]  /*2db80*/  PRMT R10, RZ, 0x7610, R10 ;  /* 0x00007610ff0a7816 */ /* 0x000fcc000000000a */
[----:B------:R0:W3:Y:S02]  /*2db90*/  @!P2 LDG.E.U16 R10, desc[UR24][R12.64] ;  /* 0x000000180c0aa981 */ /* 0x0000e4000c1e1500 */
[----:B0-----:R-:W-:Y:S02]  /*2dba0*/  PRMT R12, RZ, 0x7610, R12 ;  /* 0x00007610ff0c7816 */ /* 0x001fe4000000000c */
[----:B------:R-:W-:Y:S01]  /*2dbb0*/  PRMT R13, RZ, 0x7610, R13 ;  /* 0x00007610ff0d7816 */ /* 0x000fe2000000000d */
[----:B--2---:R0:W2:Y:S02]  /*2dbc0*/  @!P2 LDG.E.U16 R11, desc[UR24][R14.64] ;  /* 0x000000180e0ba981 */ /* 0x0040a4000c1e1500 */
[----:B0-----:R-:W-:Y:S02]  /*2dbd0*/  @!P2 IMAD.MOV.U32 R14, RZ, RZ, R20 ;  /* 0x000000ffff0ea224 */ /* 0x001fe400078e0014 */
[----:B------:R-:W-:Y:S01]  /*2dbe0*/  @!P2 IMAD.MOV.U32 R15, RZ, RZ, R21 ;  /* 0x000000ffff0fa224 */ /* 0x000fe200078e0015 */
[----:B------:R-:W2:Y:S04]  /*2dbf0*/  LDL R20, [R1+0x5a4] ;  /* 0x0005a40001147983 */ /* 0x000ea80000100800 */
[----:B------:R-:W2:Y:S04]  /*2dc00*/  LDL R21, [R1+0x5a0] ;  /* 0x0005a00001157983 */ /* 0x000ea80000100800 */
[----:B------:R0:W2:Y:S02]  /*2dc10*/  @!P2 LDG.E.U16 R12, desc[UR24][R14.64] ;  /* 0x000000180e0ca981 */ /* 0x0000a4000c1e1500 */
[----:B0-----:R-:W-:-:S02]  /*2dc20*/  PRMT R14, RZ, 0x7610, R14 ;  /* 0x00007610ff0e7816 */ /* 0x001fc4000000000e */
[----:B------:R-:W-:Y:S01]  /*2dc30*/  PRMT R15, RZ, 0x7610, R15 ;  /* 0x00007610ff0f7816 */ /* 0x000fe2000000000f */
[----:B----4-:R0:W4:Y:S02]  /*2dc40*/  @!P2 LDG.E.U16 R13, desc[UR24][R16.64] ;  /* 0x00000018100da981 */ /* 0x010124000c1e1500 */
[----:B0-----:R-:W-:Y:S02]  /*2dc50*/  @!P2 IMAD.MOV.U32 R16, RZ, RZ, R22 ;  /* 0x000000ffff10a224 */ /* 0x001fe400078e0016 */
[----:B------:R-:W-:Y:S01]  /*2dc60*/  @!P2 IMAD.MOV.U32 R17, RZ, RZ, R23 ;  /* 0x000000ffff11a224 */ /* 0x000fe200078e0017 */
[----:B------:R-:W4:Y:S04]  /*2dc70*/  LDL R22, [R1+0x5c4] ;  /* 0x0005c40001167983 */ /* 0x000f280000100800 */
[----:B------:R-:W4:Y:S04]  /*2dc80*/  LDL R23, [R1+0x5c0] ;  /* 0x0005c00001177983 */ /* 0x000f280000100800 */
[----:B------:R0:W4:Y:S02]  /*2dc90*/  @!P2 LDG.E.U16 R14, desc[UR24][R16.64] ;  /* 0x00000018100ea981 */ /* 0x000124000c1e1500 */
[----:B0-----:R-:W-:-:S02]  /*2dca0*/  PRMT R16, RZ, 0x7610, R16 ;  /* 0x00007610ff107816 */ /* 0x001fc40000000010 */
[----:B------:R0:W4:Y:S02]  /*2dcb0*/  @!P2 LDG.E.U16 R15, desc[UR24][R18.64] ;  /* 0x00000018120fa981 */ /* 0x000124000c1e1500 */
[----:B0-----:R-:W-:Y:S02]  /*2dcc0*/  @!P2 IMAD.MOV.U32 R18, RZ, RZ, R28 ;  /* 0x000000ffff12a224 */ /* 0x001fe400078e001c */
[----:B------:R-:W-:Y:S01]  /*2dcd0*/  @!P2 IMAD.MOV.U32 R19, RZ, RZ, R29 ;  /* 0x000000ffff13a224 */ /* 0x000fe200078e001d */
[----:B------:R-:W4:Y:S04]  /*2dce0*/  LDL R28, [R1+0x5fc] ;  /* 0x0005fc00011c7983 */ /* 0x000f280000100800 */
[----:B------:R3:W4:Y:S04]  /*2dcf0*/  @!P2 LDG.E.U16 R16, desc[UR24][R18.64] ;  /* 0x000000181210a981 */ /* 0x000728000c1e1500 */
[----:B------:R-:W4:Y:S01]  /*2dd00*/  LDL R29, [R1+0x5f8] ;  /* 0x0005f800011d7983 */ /* 0x000f220000100800 */
[----:B---3--:R-:W-:-:S03]  /*2dd10*/  @!P2 IMAD.MOV.U32 R18, RZ, RZ, R24 ;  /* 0x000000ffff12a224 */ /* 0x008fc600078e0018 */
[----:B------:R-:W3:Y:S01]  /*2dd20*/  LDL R24, [R1+0x5e4] ;  /* 0x0005e40001187983 */ /* 0x000ee20000100800 */
[----:B------:R-:W-:-:S03]  /*2dd30*/  @!P2 IMAD.MOV.U32 R19, RZ, RZ, R25 ;  /* 0x000000ffff13a224 */ /* 0x000fc600078e0019 */
[----:B------:R-:W3:Y:S01]  /*2dd40*/  LDL R25, [R1+0x5e0] ;  /* 0x0005e00001197983 */ /* 0x000ee20000100800 */
[----:B------:R-:W-:-:S06]  /*2dd50*/  PRMT R17, RZ, 0x7610, R17 ;  /* 0x00007610ff117816 */ /* 0x000fcc0000000011 */
[----:B------:R0:W3:Y:S02]  /*2dd60*/  @!P2 LDG.E.U16 R17, desc[UR24][R18.64] ;  /* 0x000000181211a981 */ /* 0x0000e4000c1e1500 */
[----:B0-----:R-:W-:Y:S02]  /*2dd70*/  PRMT R18, RZ, 0x7610, R18 ;  /* 0x00007610ff127816 */ /* 0x001fe40000000012 */
[----:B------:R-:W-:-:S04]  /*2dd80*/  PRMT R19, RZ, 0x7610, R19 ;  /* 0x00007610ff137816 */ /* 0x000fc80000000013 */
[----:B--2---:R0:W2:Y:S02]  /*2dd90*/  @!P2 LDG.E.U16 R18, desc[UR24][R20.64] ;  /* 0x000000181412a981 */ /* 0x0040a4000c1e1500 */
[----:B0-----:R-:W-:Y:S02]  /*2dda0*/  @!P2 IMAD.MOV.U32 R20, RZ, RZ, R26 ;  /* 0x000000ffff14a224 */ /* 0x001fe400078e001a */
[----:B------:R-:W-:Y:S01]  /*2ddb0*/  @!P2 IMAD.MOV.U32 R21, RZ, RZ, R27 ;  /* 0x000000ffff15a224 */ /* 0x000fe200078e001b */
[----:B------:R-:W2:Y:S04]  /*2ddc0*/  LDL R26, [R1+0x604] ;  /* 0x00060400011a7983 */ /* 0x000ea80000100800 */
[----:B------:R-:W2:Y:S04]  /*2ddd0*/  LDL R27, [R1+0x600] ;  /* 0x00060000011b7983 */ /* 0x000ea80000100800 */
[----:B------:R0:W2:Y:S02]  /*2dde0*/  @!P2 LDG.E.U16 R19, desc[UR24][R20.64] ;  /* 0x000000181413a981 */ /* 0x0000a4000c1e1500 */
[----:B0-----:R-:W-:-:S02]  /*2ddf0*/  PRMT R20, RZ, 0x7610, R20 ;  /* 0x00007610ff147816 */ /* 0x001fc40000000014 */
[----:B------:R-:W-:-:S04]  /*2de00*/  PRMT R21, RZ, 0x7610, R21 ;  /* 0x00007610ff157816 */ /* 0x000fc80000000015 */
[----:B----4-:R0:W4:Y:S02]  /*2de10*/  @!P2 LDG.E.U16 R20, desc[UR24][R22.64] ;  /* 0x000000181614a981 */ /* 0x010124000c1e1500 */
[----:B0-----:R-:W-:Y:S02]  /*2de20*/  @!P2 IMAD.MOV.U32 R22, RZ, RZ, R30 ;  /* 0x000000ffff16a224 */ /* 0x001fe400078e001e */
[----:B------:R-:W-:Y:S01]  /*2de30*/  @!P2 IMAD.MOV.U32 R23, RZ, RZ, R31 ;  /* 0x000000ffff17a224 */ /* 0x000fe200078e001f */
[----:B------:R-:W4:Y:S04]  /*2de40*/  LDL R30, [R1+0x644] ;  /* 0x00064400011e7983 */ /* 0x000f280000100800 */
[----:B------:R0:W4:Y:S04]  /*2de50*/  @!P2 LDG.E.U16 R21, desc[UR24][R22.64] ;  /* 0x000000181615a981 */ /* 0x000128000c1e1500 */
[----:B------:R-:W4:Y:S01]  /*2de60*/  LDL R31, [R1+0x640] ;  /* 0x00064000011f7983 */ /* 0x000f220000100800 */
[----:B0-----:R-:W-:-:S06]  /*2de70*/  PRMT R22, RZ, 0x7610, R22 ;  /* 0x00007610ff167816 */ /* 0x001fcc0000000016 */
[----:B---3--:R0:W3:Y:S02]  /*2de80*/  @!P2 LDG.E.U16 R22, desc[UR24][R24.64] ;  /* 0x000000181816a981 */ /* 0x0080e4000c1e1500 */
[----:B0-----:R-:W-:Y:S02]  /*2de90*/  @!P2 IMAD.MOV.U32 R24, RZ, RZ, R28 ;  /* 0x000000ffff18a224 */ /* 0x001fe400078e001c */
[----:B------:R-:W-:Y:S01]  /*2dea0*/  @!P2 IMAD.MOV.U32 R25, RZ, RZ, R29 ;  /* 0x000000ffff19a224 */ /* 0x000fe200078e001d */
[----:B------:R-:W3:Y:S04]  /*2deb0*/  LDL R28, [R1+0x624] ;  /* 0x00062400011c7983 */ /* 0x000ee80000100800 */
[----:B------:R-:W3:Y:S01]  /*2dec0*/  LDL R29, [R1+0x620] ;  /* 0x00062000011d7983 */ /* 0x000ee20000100800 */
[----:B------:R-:W-:-:S06]  /*2ded0*/  PRMT R23, RZ, 0x7610, R23 ;  /* 0x00007610ff177816 */ /* 0x000fcc0000000017 */
[----:B------:R0:W4:Y:S02]  /*2dee0*/  @!P2 LDG.E.U16 R23, desc[UR24][R24.64] ;  /* 0x000000181817a981 */ /* 0x000124000c1e1500 */
        /* <DEDUP_REMOVED lines=8> */
[----:B0-----:R-:W-:-:S06]  /*2df70*/  PRMT R26, RZ, 0x7610, R26 ;  /* 0x00007610ff1a7816 */ /* 0x001fcc000000001a */
        /* <DEDUP_REMOVED lines=8> */
[----:B------:R-:W-:-:S04]  /*2e000*/  PRMT R29, RZ, 0x7610, R29 ;  /* 0x00007610ff1d7816 */ /* 0x000fc8000000001d */
[----:B----4-:R0:W4:Y:S02]  /*2e010*/  @!P2 LDG.E.U16 R28, desc[UR24][R30.64] ;  /* 0x000000181e1ca981 */ /* 0x010124000c1e1500 */
[----:B0-----:R-:W-:Y:S02]  /*2e020*/  @!P2 IMAD.MOV.U32 R30, RZ, RZ, R38 ;  /* 0x000000ffff1ea224 */ /* 0x001fe400078e0026 */
[----:B------:R-:W-:Y:S01]  /*2e030*/  @!P2 IMAD.MOV.U32 R31, RZ, RZ, R39 ;  /* 0x000000ffff1fa224 */ /* 0x000fe200078e0027 */
[----:B------:R-:W4:Y:S04]  /*2e040*/  LDL R38, [R1+0x6c4] ;  /* 0x0006c40001267983 */ /* 0x000f280000100800 */
[----:B------:R0:W4:Y:S04]  /*2e050*/  @!P2 LDG.E.U16 R29, desc[UR24][R30.64] ;  /* 0x000000181e1da981 */ /* 0x000128000c1e1500 */
[----:B------:R-:W4:Y:S01]  /*2e060*/  LDL R39, [R1+0x6c0] ;  /* 0x0006c00001277983 */ /* 0x000f220000100800 */
[----:B0-----:R-:W-:-:S02]  /*2e070*/  PRMT R30, RZ, 0x7610, R30 ;  /* 0x00007610ff1e7816 */ /* 0x001fc4000000001e */
[----:B------:R-:W-:-:S04]  /*2e080*/  PRMT R31, RZ, 0x7610, R31 ;  /* 0x00007610ff1f7816 */ /* 0x000fc8000000001f */
[----:B--2---:R0:W2:Y:S02]  /*2e090*/  @!P2 LDG.E.U16 R30, desc[UR24][R32.64] ;  /* 0x00000018201ea981 */ /* 0x0040a4000c1e1500 */
[----:B0-----:R-:W-:Y:S02]  /*2e0a0*/  @!P2 IMAD.MOV.U32 R32, RZ, RZ, R36 ;  /* 0x000000ffff20a224 */ /* 0x001fe400078e0024 */
[----:B------:R-:W-:Y:S01]  /*2e0b0*/  @!P2 IMAD.MOV.U32 R33, RZ, RZ, R37 ;  /* 0x000000ffff21a224 */ /* 0x000fe200078e0025 */
[----:B------:R-:W2:Y:S04]  /*2e0c0*/  LDL R36, [R1+0x6a4] ;  /* 0x0006a40001247983 */ /* 0x000ea80000100800 */
[----:B------:R-:W2:Y:S04]  /*2e0d0*/  LDL R37, [R1+0x6a0] ;  /* 0x0006a00001257983 */ /* 0x000ea80000100800 */
[----:B------:R0:W4:Y:S02]  /*2e0e0*/  @!P2 LDG.E.U16 R31, desc[UR24][R32.64] ;  /* 0x00000018201fa981 */ /* 0x000124000c1e1500 */
        /* <DEDUP_REMOVED lines=14> */
[----:B------:R0:W2:Y:S04]  /*2e1d0*/  @!P2 LDG.E.U16 R35, desc[UR24][R36.64] ;  /* 0x000000182423a981 */ /* 0x0000a8000c1e1500 */
[----:B------:R-:W2:Y:S01]  /*2e1e0*/  LDL R43, [R1+0x700] ;  /* 0x00070000012b7983 */ /* 0x000ea20000100800 */
[----:B0-----:R-:W-:-:S02]  /*2e1f0*/  PRMT R36, RZ, 0x7610, R36 ;  /* 0x00007610ff247816 */ /* 0x001fc40000000024 */
[----:B------:R-:W-:-:S04]  /*2e200*/  PRMT R37, RZ, 0x7610, R37 ;  /* 0x00007610ff257816 */ /* 0x000fc80000000025 */
[----:B----4-:R0:W4:Y:S02]  /*2e210*/  @!P2 LDG.E.U16 R36, desc[UR24][R38.64] ;  /* 0x000000182624a981 */ /* 0x010124000c1e1500 */
[----:B0-----:R-:W-:Y:S02]  /*2e220*/  @!P2 IMAD.MOV.U32 R38, RZ, RZ, R44 ;  /* 0x000000ffff26a224 */ /* 0x001fe400078e002c */
[----:B------:R-:W-:Y:S01]  /*2e230*/  @!P2 IMAD.MOV.U32 R39, RZ, RZ, R45 ;  /* 0x000000ffff27a224 */ /* 0x000fe200078e002d */
[----:B------:R-:W2:Y:S04]  /*2e240*/  LDL R44, [R1+0x724] ;  /* 0x00072400012c7983 */ /* 0x000ea80000100800 */
[----:B------:R0:W2:Y:S04]  /*2e250*/  @!P2 LDG.E.U16 R37, desc[UR24][R38.64] ;  /* 0x000000182625a981 */ /* 0x0000a8000c1e1500 */
[----:B------:R-:W2:Y:S01]  /*2e260*/  LDL R45, [R1+0x720] ;  /* 0x00072000012d7983 */ /* 0x000ea20000100800 */
[----:B0-----:R-:W-:-:S06]  /*2e270*/  PRMT R38, RZ, 0x7610, R38 ;  /* 0x00007610ff267816 */ /* 0x001fcc0000000026 */
[----:B---3--:R0:W3:Y:S04]  /*2e280*/  @!P2 LDG.E.U16 R38, desc[UR24][R40.64] ;  /* 0x000000182826a981 */ /* 0x0080e8000c1e1500 */
        /* <DEDUP_REMOVED lines=11> */
[----:B------:R-:W-:-:S03]  /*2e340*/  PRMT R41, RZ, 0x7610, R41 ;  /* 0x00007610ff297816 */ /* 0x000fc60000000029 */
[----:B------:R1:W-:Y:S04]  /*2e350*/  STS.U16 [R47+UR10+0x19a00], R89 ;  /* 0x019a00592f007988 */ /* 0x0003e8000800040a */
[----:B-1----:R-:W2:Y:S01]  /*2e360*/  LDL R47, [R1+0x740] ;  /* 0x00074000012f7983 */ /* 0x002ea20000100800 */
[----:B0-----:R-:W-:-:S04]  /*2e370*/  @!P2 LOP3.LUT R43, R43, R42, RZ, 0x3c, !PT ;  /* 0x0000002a2b2ba212 */ /* 0x001fc800078e3cff */
[----:B------:R-:W-:-:S04]  /*2e380*/  @!P2 LOP3.LUT R42, R43, R42, RZ, 0x3c, !PT ;  /* 0x0000002a2b2aa212 */ /* 0x000fc800078e3cff */
[----:B------:R-:W-:-:S05]  /*2e390*/  @!P2 LOP3.LUT R43, R43, R42, RZ, 0x3c, !PT ;  /* 0x0000002a2b2ba212 */ /* 0x000fca00078e3cff */
[----:B------:R0:W2:Y:S02]  /*2e3a0*/  @!P2 LDG.E.U16 R41, desc[UR24][R42.64] ;  /* 0x000000182a29a981 */ /* 0x0000a4000c1e1500 */
[----:B0-----:R-:W-:-:S06]  /*2e3b0*/  PRMT R42, RZ, 0x7610, R42 ;  /* 0x00007610ff2a7816 */ /* 0x001fcc000000002a */
        /* <DEDUP_REMOVED lines=177> */
[----:B------:R0:W4:Y:S02]  /*2eed0*/  @!P2 LDG.E.U16 R93, desc[UR24][R46.64] ;  /* 0x000000182e5da981 */ /* 0x000124000c1e1500 */
[----:B0-----:R-:W-:-:S05]  /*2eee0*/  LOP3.LUT R46, R2, 0x40, RZ, 0x3c, !PT ;  /* 0x00000040022e7812 */ /* 0x001fca00078e3cff */
        /* <DEDUP_REMOVED lines=13> */
[----:B--2---:R0:W-:Y:S04]  /*2efc0*/  STS.U16 [R46+UR10+0x1d200], R45 ;  /* 0x01d2002d2e007988 */ /* 0x0041e8000800040a */
[----:B------:R0:W-:Y:S04]  /*2efd0*/  STS.U16 [R46+UR10+0x1d600], R51 ;  /* 0x01d600332e007988 */ /* 0x0001e8000800040a */
[----:B------:R0:W-:Y:S04]  /*2efe0*/  STS.U16 [R46+UR10+0x1da00], R53 ;  /* 0x01da00352e007988 */ /* 0x0001e8000800040a */
        /* <DEDUP_REMOVED lines=57> */
[----:B----4-:R0:W-:Y:S04]  /*2f380*/  STS.U16 [R47+UR10+0x1bf00], R36 ;  /* 0x01bf00242f007988 */ /* 0x0101e8000800040a */
        /* <DEDUP_REMOVED lines=17> */
[----:B-1----:R-:W1:Y:S01]  /*2f4a0*/  FENCE.VIEW.ASYNC.S ;  /* 0x00000000000073c6 */ /* 0x002e620000000000 */
[----:B------:R-:W-:-:S04]  /*2f4b0*/  ULEA UR14, UR26, UR10, 0x3 ;  /* 0x0000000a1a0e7291 */ /* 0x000fc8000f8e18ff */
[----:B------:R-:W-:Y:S01]  /*2f4c0*/  UIADD3 UR14, UPT, UPT, UR14, 0x24000, URZ ;  /* 0x000240000e0e7890 */ /* 0x000fe2000fffe0ff */
[----:B-1----:R-:W-:Y:S06]  /*2f4d0*/  BAR.SYNC.DEFER_BLOCKING 0x0 ;  /* 0x0000000000007b1d */ /* 0x002fec0000010000 */
[----:B0-----:R-:W-:Y:S05]  /*2f4e0*/  BRA.U UP1, `(.L_x_9) ;  /* 0x0000000101887547 */ /* 0x001fea000b800000 */
[----:B------:R-:W-:Y:S02]  /*2f4f0*/  UIADD3 UR63, UPT, UPT, UR9, 0x100000, URZ ;  /* 0x00100000093f7890 */ /* 0x000fe4000fffe0ff */
[----:B------:R-:W-:Y:S02]  /*2f500*/  UIADD3 UR64, UPT, UPT, UR9, 0x100000, URZ ;  /* 0x0010000009407890 */ /* 0x000fe4000fffe0ff */
[----:B------:R-:W-:Y:S01]  /*2f510*/  UIADD3 UR65, UPT, UPT, UR9, 0x100000, URZ ;  /* 0x0010000009417890 */ /* 0x000fe2000fffe0ff */
[----:B------:R-:W-:Y:S01]  /*2f520*/  UMOV UR22, 0x0 ;  /* 0x0000000000167882 */ /* 0x000fe20000000000 */
[----:B------:R-:W-:Y:S01]  /*2f530*/  UMOV UR23, 0x4408490 ;  /* 0x0440849000177882 */ /* 0x000fe20000000000 */
[----:B------:R-:W-:Y:S01]  /*2f540*/  UMOV UR19, 0x40004040 ;  /* 0x4000404000137882 */ /* 0x000fe20000000000 */
[----:B------:R-:W-:Y:S02]  /*2f550*/  UIADD3 UR66, UPT, UPT, UR9, 0x100000, URZ ;  /* 0x0010000009427890 */ /* 0x000fe4000fffe0ff */
[----:B------:R0:W-:Y:S01]  /*2f560*/  UTCHMMA gdesc[UR20], gdesc[UR18], tmem[UR9], tmem[UR22], idesc[UR23], UPT ;  /* 0x00ff1612140075ea */ /* 0x0001e2000b800009 */
[----:B------:R-:W-:Y:S01]  /*2f570*/  UMOV UR46, 0x0 ;  /* 0x00000000002e7882 */ /* 0x000fe20000000000 */
[----:B------:R-:W-:Y:S01]  /*2f580*/  UMOV UR47, 0x4408490 ;  /* 0x04408490002f7882 */ /* 0x000fe20000000000 */
[----:B------:R-:W-:Y:S01]  /*2f590*/  UMOV UR48, 0x0 ;  /* 0x0000000000307882 */ /* 0x000fe20000000000 */
[----:B------:R-:W-:Y:S01]  /*2f5a0*/  UMOV UR49, 0x4408490 ;  /* 0x0440849000317882 */ /* 0x000fe20000000000 */
        /* <DEDUP_REMOVED lines=13> */
[----:B------:R0:W-:Y:S01]  /*2f680*/  UTCHMMA gdesc[UR20], gdesc[UR36], tmem[UR63], tmem[UR52], idesc[UR53], UPT ;  /* 0x00ff3424140075ea */ /* 0x0001e2000b80003f */
        /* <DEDUP_REMOVED lines=8> */
.L_x_9:
[----:B------:R-:W-:-:S04]  /*2f710*/  UIADD3 UR26, UPT, UPT, UR26, 0x1, URZ ;  /* 0x000000011a1a7890 */ /* 0x000fc8000fffe0ff */
[----:B------:R-:W-:-:S04]  /*2f720*/  UISETP.GT.AND UP2, UPT, UR26, 0x1, UPT ;  /* 0x000000011a00788c */ /* 0x000fc8000bf44270 */
[----:B0-----:R-:W-:Y:S02]  /*2f730*/  USEL UR5, URZ, 0x1, !UP2 ;  /* 0x00000001ff057887 */ /* 0x001fe4000d000000 */
[----:B------:R-:W-:Y:S02]  /*2f740*/  USEL UR26, UR26, URZ, !UP2 ;  /* 0x000000ff1a1a7287 */ /* 0x000fe4000d000000 */
[----:B------:R-:W-:Y:S02]  /*2f750*/  UISETP.NE.U32.AND UP2, UPT, UR4, UR15, UPT ;  /* 0x0000000f0400728c */ /* 0x000fe4000bf45070 */
[----:B------:R-:W-:-:S03]  /*2f760*/  ULOP3.LUT UR6, UR8, UR5, URZ, 0x3c, !UPT ;  /* 0x0000000508067292 */ /* 0x000fc6000f8e3cff */
[----:B------:R-:W-:-:S04]  /*2f770*/  UMOV UR5, UR8 ;  /* 0x0000000800057c82 */ /* 0x000fc80008000000 */
[----:B------:R-:W-:Y:S01]  /*2f780*/  UMOV UR8, UR6 ;  /* 0x0000000600087c82 */ /* 0x000fe20008000000 */
[----:B------:R-:W-:Y:S05]  /*2f790*/  BRA.U UP2, `(.L_x_10) ;  /* 0xfffffef902d47547 */ /* 0x000fea000b83ffff */
.L_x_7:
[----:B------:R-:W-:Y:S01]  /*2f7a0*/  UISETP.GE.AND UP1, UPT, UR28, 0x40, UPT ;  /* 0x000000401c00788c */ /* 0x000fe2000bf26270 */
[----:B------:R-:W1:Y:S08]  /*2f7b0*/  LDCU.128 UR16, c[0x0][0x390] ;  /* 0x00007200ff1077ac */ /* 0x000e700008000c00 */
[----:B------:R-:W-:Y:S05]  /*2f7c0*/  BRA.U !UP1, `(.L_x_11) ;  /* 0x0000000109107547 */ /* 0x000fea000b800000 */
[----:B------:R-:W-:-:S06]  /*2f7d0*/  USHF.L.U32 UR5, UR5, 0x1f, URZ ;  /* 0x0000001f05057899 */ /* 0x000fcc00080006ff */
[----:B------:R-:W-:-:S04]  /*2f7e0*/  IMAD.U32 R2, RZ, RZ, UR5 ;  /* 0x00000005ff027e24 */ /* 0x000fc8000f8e00ff */
[----:B------:R-:W2:Y:S02]  /*2f7f0*/  SYNCS.PHASECHK.TRANS64.TRYWAIT P0, [UR14], R2 ;  /* 0x00000002ff0075a7 */ /* 0x000ea4000800110e */
[----:B--2---:R-:W-:Y:S05]  /*2f800*/  @!P0 BRA `(.L_x_12) ;  /* 0x000000a800908947 */ /* 0x004fea0003800000 */
.L_x_11:
[----:B0-----:R-:W2:Y:S01]  /*2f810*/  LDL.LU R68, [R1+0xa0c] ;  /* 0x000a0c0001447983 */ /* 0x001ea20000300800 */
[----:B------:R-:W2:Y:S03]  /*2f820*/  LDCU UR4, c[0x0][0x39c] ;  /* 0x00007380ff0477ac */ /* 0x000ea60008000800 */
[----:B-----5:R0:W-:Y:S01]  /*2f830*/  STL [R1+0xef8], R0 ;  /* 0x000ef80001007387 */ /* 0x0201e20000100800 */
[----:B------:R-:W3:Y:S01]  /*2f840*/  LDCU UR5, c[0x0][0x39c] ;  /* 0x00007380ff0577ac */ /* 0x000ee20008000800 */
[----:B------:R-:W-:Y:S06]  /*2f850*/  BAR.SYNC.DEFER_BLOCKING 0x0 ;  /* 0x0000000000007b1d */ /* 0x000fec0000010000 */
[----:B------:R-:W4:Y:S01]  /*2f860*/  LDCU UR6, c[0x0][0x39c] ;  /* 0x00007380ff0677ac */ /* 0x000f220008000800 */
[----:B0-----:R-:W2:Y:S01]  /*2f870*/  LDL.LU R0, [R1+0xa50] ;  /* 0x000a500001007983 */ /* 0x001ea20000300800 */
[----:B------:R-:W0:Y:S01]  /*2f880*/  LDCU UR7, c[0x0][0x39c] ;  /* 0x00007380ff0777ac */ /* 0x000e220008000800 */
[----:B------:R-:W1:Y:S01]  /*2f890*/  S2R R3, SR_TID.X ;  /* 0x0000000000037919 */ /* 0x000e620000002100 */
[----:B------:R-:W0:Y:S01]  /*2f8a0*/  LDCU UR8, c[0x0][0x39c] ;  /* 0x00007380ff0877ac */ /* 0x000e220008000800 */
[----:B------:R-:W0:Y:S02]  /*2f8b0*/  @!P5 SYNCS.CCTL.IV [UR10+0x24000] ;  /* 0x02400000ff00d9b1 */ /* 0x000e24000800000a */
[----:B0-----:R-:W-:Y:S06]  /*2f8c0*/  BAR.SYNC.DEFER_BLOCKING 0x0 ;  /* 0x0000000000007b1d */ /* 0x001fec0000010000 */
[----:B------:R-:W0:Y:S01]  /*2f8d0*/  LDTM.x64 R4, tmem[UR11] ;  /* 0x0000000b000479ee */ /* 0x000e220008340000 */
[----:B-1----:R-:W-:-:S02]  /*2f8e0*/  IMAD.SHL.U32 R92, R3, 0x80, RZ ;  /* 0x00000080035c7824 */ /* 0x002fc400078e00ff */
[C---:B------:R-:W-:Y:S02]  /*2f8f0*/  IMAD.SHL.U32 R93, R3.reuse, 0x10, RZ ;  /* 0x00000010035d7824 */ /* 0x040fe400078e00ff */
[----:B------:R-:W-:Y:S01]  /*2f900*/  IMAD.SHL.U32 R3, R3, 0x8, RZ ;  /* 0x0000000803037824 */ /* 0x000fe200078e00ff */
[----:B------:R-:W-:Y:S01]  /*2f910*/  LOP3.LUT R92, R92, 0x800, RZ, 0xc0, !PT ;  /* 0x000008005c5c7812 */ /* 0x000fe200078ec0ff */
[----:B------:R-:W1:Y:S01]  /*2f920*/  @!P5 SYNCS.CCTL.IV [UR10+0x24008] ;  /* 0x02400800ff00d9b1 */ /* 0x000e62000800000a */
[----:B------:R-:W-:-:S04]  /*2f930*/  LOP3.LUT R2, R93, 0xf0, RZ, 0xc0, !PT ;  /* 0x000000f05d027812 */ /* 0x000fc800078ec0ff */
[----:B------:R-:W-:Y:S02]  /*2f940*/  IADD3 R92, PT, PT, R2, UR10, R92 ;  /* 0x0000000a025c7c10 */ /* 0x000fe4000fffe05c */
[----:B------:R-:W-:Y:S02]  /*2f950*/  LOP3.LUT R2, R3, 0x300, RZ, 0xc0, !PT ;  /* 0x0000030003027812 */ /* 0x000fe400078ec0ff */
[----:B0-----:R-:W-:Y:S02]  /*2f960*/  F2FP.BF16.F32.PACK_AB R82, R7, R5 ;  /* 0x000000050752723e */ /* 0x001fe400000010ff */
[----:B------:R-:W-:Y:S01]  /*2f970*/  F2FP.BF16.F32.PACK_AB R93, R10, R8 ;  /* 0x000000080a5d723e */ /* 0x000fe200000010ff */
[----:B------:R-:W-:Y:S01]  /*2f980*/  IMAD.IADD R92, R2, 0x1, R92 ;  /* 0x00000001025c7824 */ /* 0x000fe200078e025c */
[----:B------:R-:W-:Y:S02]  /*2f990*/  F2FP.BF16.F32.PACK_AB R81, R11, R9 ;  /* 0x000000090b51723e */ /* 0x000fe400000010ff */
[----:B------:R-:W-:-:S02]  /*2f9a0*/  F2FP.BF16.F32.PACK_AB R83, R14, R12 ;  /* 0x0000000c0e53723e */ /* 0x000fc400000010ff */
[----:B------:R-:W-:Y:S02]  /*2f9b0*/  F2FP.BF16.F32.PACK_AB R78, R15, R13 ;  /* 0x0000000d0f4e723e */ /* 0x000fe400000010ff */
[----:B------:R-:W-:Y:S02]  /*2f9c0*/  F2FP.BF16.F32.PACK_AB R79, R18, R16 ;  /* 0x00000010124f723e */ /* 0x000fe400000010ff */
[----:B------:R-:W-:Y:S02]  /*2f9d0*/  F2FP.BF16.F32.PACK_AB R77, R19, R17 ;  /* 0x00000011134d723e */ /* 0x000fe400000010ff */
[----:B--2---:R-:W-:Y:S01]  /*2f9e0*/  ISETP.GE.AND P0, PT, R0, UR18, PT ;  /* 0x0000001200007c0c */ /* 0x004fe2000bf06270 */
[----:B------:R0:W-:Y:S03]  /*2f9f0*/  STL [R1+0xf00], R0 ;  /* 0x000f000001007387 */ /* 0x0001e60000100800 */
[----:B------:R-:W-:Y:S01]  /*2fa00*/  ISETP.LT.AND P1, PT, R68, UR4, !P0 ;  /* 0x0000000444007c0c */ /* 0x000fe2000c721270 */
[----:B------:R-:W-:Y:S01]  /*2fa10*/  STL [R1+0xec4], R92 ;  /* 0x000ec45c01007387 */ /* 0x000fe20000100800 */
[----:B------:R-:W2:Y:S03]  /*2fa20*/  LDCU UR4, c[0x0][0x3b4] ;  /* 0x00007680ff0477ac */ /* 0x000ea60008000800 */
[----:B------:R-:W-:Y:S01]  /*2fa30*/  STL [R1+0xec8], R82 ;  /* 0x000ec85201007387 */ /* 0x000fe20000100800 */
[----:B0-----:R-:W-:-:S05]  /*2fa40*/  F2FP.BF16.F32.PACK_AB R0, R6, R4 ;  /* 0x000000040600723e */ /* 0x001fca00000010ff */
[----:B------:R0:W-:Y:S04]  /*2fa50*/  STL [R1+0x1e0], R0 ;  /* 0x0001e00001007387 */ /* 0x0001e80000100800 */
[----:B------:R-:W-:Y:S04]  /*2fa60*/  STL [R1+0xecc], R93 ;  /* 0x000ecc5d01007387 */ /* 0x000fe80000100800 */
[----:B------:R-:W-:Y:S01]  /*2fa70*/  STL [R1+0xed0], R81 ;  /* 0x000ed05101007387 */ /* 0x000fe20000100800 */
[----:B0-----:R-:W-:-:S03]  /*2fa80*/  F2FP.BF16.F32.PACK_AB R0, R22, R20 ;  /* 0x000000141600723e */ /* 0x001fc600000010ff */
[----:B------:R-:W-:Y:S04]  /*2fa90*/  STL [R1+0xed4], R83 ;  /* 0x000ed45301007387 */ /* 0x000fe80000100800 */
[----:B------:R-:W-:Y:S04]  /*2faa0*/  STL [R1+0xed8], R78 ;  /* 0x000ed84e01007387 */ /* 0x000fe80000100800 */
[----:B------:R-:W-:Y:S04]  /*2fab0*/  STL [R1+0xedc], R79 ;  /* 0x000edc4f01007387 */ /* 0x000fe80000100800 */
[----:B------:R-:W-:Y:S04]  /*2fac0*/  STL [R1+0xee0], R77 ;  /* 0x000ee04d01007387 */ /* 0x000fe80000100800 */
[----:B------:R-:W-:Y:S04]  /*2fad0*/  STL.64 [R1+0x1038], R66 ;  /* 0x0010384201007387 */ /* 0x000fe80000100a00 */
[----:B------:R-:W-:Y:S04]  /*2fae0*/  STL.64 [R1+0x1030], R64 ;  /* 0x0010304001007387 */ /* 0x000fe80000100a00 */
[----:B------:R-:W-:Y:S04]  /*2faf0*/  STL [R1+0x1c0], R0 ;  /* 0x0001c00001007387 */ /* 0x000fe80000100800 */
[----:B------:R-:W-:Y:S04]  /*2fb00*/  STL.64 [R1+0x1028], R62 ;  /* 0x0010283e01007387 */ /* 0x000fe80000100a00 */
        /* <DEDUP_REMOVED lines=19> */
[----:B------:R-:W-:Y:S04]  /*2fc40*/  STL [R1+0xf88], R23 ;  /* 0x000f881701007387 */ /* 0x000fe80000100800 */
[----:B------:R0:W-:Y:S02]  /*2fc50*/  STL [R1+0xf84], R21 ;  /* 0x000f841501007387 */ /* 0x0001e40000100800 */
[----:B0-----:R-:W0:Y:S02]  /*2fc60*/  LDTM.x64 R4, tmem[UR11+0x40] ;  /* 0x0000400b000479ee */ /* 0x001e240008340000 */
[----:B0-----:R-:W-:Y:S01]  /*2fc70*/  STL.64 [R1+0x20], R12 ;  /* 0x0000200c01007387 */ /* 0x001fe20000100a00 */
[----:B------:R-:W-:-:S02]  /*2fc80*/  IMAD.MOV.U32 R2, RZ, RZ, R23 ;  /* 0x000000ffff027224 */ /* 0x000fc400078e0017 */
[----:B------:R-:W-:Y:S01]  /*2fc90*/  IMAD.MOV.U32 R84, RZ, RZ, R21 ;  /* 0x000000ffff547224 */ /* 0x000fe200078e0015 */
[----:B------:R-:W-:Y:S01]  /*2fca0*/  STL [R1+0x2c], R15 ;  /* 0x00002c0f01007387 */ /* 0x000fe20000100800 */
[----:B------:R-:W-:Y:S02]  /*2fcb0*/  IMAD.MOV.U32 R69, RZ, RZ, R11 ;  /* 0x000000ffff457224 */ /* 0x000fe400078e000b */
[----:B------:R-:W-:Y:S01]  /*2fcc0*/  IMAD.MOV.U32 R71, RZ, RZ, R10 ;  /* 0x000000ffff477224 */ /* 0x000fe200078e000a */
[----:B------:R-:W-:Y:S01]  /*2fcd0*/  STL.64 [R1+0x30], R16 ;  /* 0x0000301001007387 */ /* 0x000fe20000100a00 */
[----:B------:R-:W-:Y:S02]  /*2fce0*/  IMAD.MOV.U32 R68, RZ, RZ, R9 ;  /* 0x000000ffff447224 */ /* 0x000fe400078e0009 */
[----:B------:R-:W-:Y:S01]  /*2fcf0*/  IMAD.MOV.U32 R70, RZ, RZ, R8 ;  /* 0x000000ffff467224 */ /* 0x000fe200078e0008 */
[----:B------:R-:W-:Y:S01]  /*2fd00*/  STL.64 [R1+0x38], R18 ;  /* 0x0000381201007387 */ /* 0x000fe20000100a00 */
[----:B------:R-:W-:-:S02]  /*2fd10*/  IMAD.MOV.U32 R73, RZ, RZ, R7 ;  /* 0x000000ffff497224 */ /* 0x000fc400078e0007 */
[----:B------:R-:W-:Y:S01]  /*2fd20*/  IMAD.MOV.U32 R75, RZ, RZ, R6 ;  /* 0x000000ffff4b7224 */ /* 0x000fe200078e0006 */
[----:B------:R-:W-:Y:S01]  /*2fd30*/  STL [R1+0x40], R20 ;  /* 0x0000401401007387 */ /* 0x000fe20000100800 */
[----:B------:R-:W-:Y:S02]  /*2fd40*/  IMAD.MOV.U32 R72, RZ, RZ, R5 ;  /* 0x000000ffff487224 */ /* 0x000fe400078e0005 */
[----:B------:R-:W-:Y:S01]  /*2fd50*/  IMAD.MOV.U32 R74, RZ, RZ, R4 ;  /* 0x000000ffff4a7224 */ /* 0x000fe200078e0004 */
[----:B------:R0:W-:Y:S04]  /*2fd60*/  STL [R1+0x48], R22 ;  /* 0x0000481601007387 */ /* 0x0001e80000100800 */
[----:B------:R-:W-:Y:S04]  /*2fd70*/  STL.64 [R1+0x50], R24 ;  /* 0x0000501801007387 */ /* 0x000fe80000100a00 */
[----:B------:R-:W-:Y:S01]  /*2fd80*/  STL.64 [R1+0x58], R26 ;  /* 0x0000581a01007387 */ /* 0x000fe20000100a00 */
[----:B0-----:R-:W-:-:S03]  /*2fd90*/  IMAD.MOV.U32 R22, RZ, RZ, R14 ;  /* 0x000000ffff167224 */ /* 0x001fc600078e000e */
        /* <DEDUP_REMOVED lines=19> */
[----:B------:R0:W-:Y:S04]  /*2fed0*/  STL.64 [R1+0xf8], R66 ;  /* 0x0000f84201007387 */ /* 0x0001e80000100a00 */
[----:B0-----:R-:W2:Y:S04]  /*2fee0*/  LDL.LU.64 R66, [R1+0x1038] ;  /* 0x0010380001427983 */ /* 0x001ea80000300a00 */
[----:B------:R-:W2:Y:S04]  /*2fef0*/  LDL.LU.64 R64, [R1+0x1030] ;  /* 0x0010300001407983 */ /* 0x000ea80000300a00 */
[----:B------:R-:W2:Y:S04]  /*2ff00*/  LDL.LU.64 R62, [R1+0x1028] ;  /* 0x00102800013e7983 */ /* 0x000ea80000300a00 */
[----:B------:R-:W2:Y:S04]  /*2ff10*/  LDL.LU.64 R60, [R1+0x1020] ;  /* 0x00102000013c7983 */ /* 0x000ea80000300a00 */
[----:B------:R-:W2:Y:S04]  /*2ff20*/  LDL.LU.64 R58, [R1+0x1018] ;  /* 0x00101800013a7983 */ /* 0x000ea80000300a00 */
[----:B------:R-:W2:Y:S04]  /*2ff30*/  LDL.LU.64 R56, [R1+0x1010] ;  /* 0x0010100001387983 */ /* 0x000ea80000300a00 */
[----:B------:R-:W3:Y:S04]  /*2ff40*/  LDL.LU.64 R54, [R1+0x1008] ;  /* 0x0010080001367983 */ /* 0x000ee80000300a00 */
[----:B------:R-:W3:Y:S04]  /*2ff50*/  LDL.LU.64 R52, [R1+0x1000] ;  /* 0x0010000001347983 */ /* 0x000ee80000300a00 */
[----:B------:R-:W3:Y:S04]  /*2ff60*/  LDL.LU.64 R50, [R1+0xff8] ;  /* 0x000ff80001327983 */ /* 0x000ee80000300a00 */
[----:B------:R-:W3:Y:S04]  /*2ff70*/  LDL.LU.64 R48, [R1+0xff0] ;  /* 0x000ff00001307983 */ /* 0x000ee80000300a00 */
[----:B------:R-:W4:Y:S04]  /*2ff80*/  LDL.LU.64 R46, [R1+0xfe8] ;  /* 0x000fe800012e7983 */ /* 0x000f280000300a00 */
        /* <DEDUP_REMOVED lines=30> */
[----:B--2---:R-:W-:-:S02]  /*30170*/  F2FP.BF16.F32.PACK_AB R3, R59, R57 ;  /* 0x000000393b03723e */ /* 0x004fc400000010ff */
[----:B---3--:R-:W-:Y:S02]  /*30180*/  F2FP.BF16.F32.PACK_AB R78, R50, R48 ;  /* 0x00000030324e723e */ /* 0x008fe400000010ff */
[----:B----4-:R-:W-:Y:S02]  /*30190*/  F2FP.BF16.F32.PACK_AB R79, R46, R44 ;  /* 0x0000002c2e4f723e */ /* 0x010fe400000010ff */
[----:B------:R-:W-:Y:S02]  /*301a0*/  F2FP.BF16.F32.PACK_AB R77, R42, R40 ;  /* 0x000000282a4d723e */ /* 0x000fe400000010ff */
[----:B------:R-:W-:Y:S02]  /*301b0*/  F2FP.BF16.F32.PACK_AB R0, R38, R36 ;  /* 0x000000242600723e */ /* 0x000fe400000010ff */
[----:B------:R-:W-:Y:S02]  /*301c0*/  F2FP.BF16.F32.PACK_AB R76, R34, R32 ;  /* 0x00000020224c723e */ /* 0x000fe400000010ff */
[----:B------:R-:W-:-:S02]  /*301d0*/  F2FP.BF16.F32.PACK_AB R82, R35, R33 ;  /* 0x000000212352723e */ /* 0x000fc400000010ff */
[----:B------:R-:W-:Y:S02]  /*301e0*/  F2FP.BF16.F32.PACK_AB R80, R30, R28 ;  /* 0x0000001c1e50723e */ /* 0x000fe400000010ff */
[----:B------:R-:W-:Y:S02]  /*301f0*/  F2FP.BF16.F32.PACK_AB R93, R31, R29 ;  /* 0x0000001d1f5d723e */ /* 0x000fe400000010ff */
[----:B------:R-:W-:Y:S02]  /*30200*/  F2FP.BF16.F32.PACK_AB R92, R26, R24 ;  /* 0x000000181a5c723e */ /* 0x000fe400000010ff */
[----:B------:R-:W-:Y:S02]  /*30210*/  F2FP.BF16.F32.PACK_AB R81, R27, R25 ;  /* 0x000000191b51723e */ /* 0x000fe400000010ff */
[----:B------:R-:W-:Y:S01]  /*30220*/  F2FP.BF16.F32.PACK_AB R83, R23, R21 ;  /* 0x000000151753723e */ /* 0x000fe200000010ff */
        /* <DEDUP_REMOVED lines=9> */
[----:B------:R2:W-:Y:S04]  /*302c0*/  STL [R1+0xee8], R92 ;  /* 0x000ee85c01007387 */ /* 0x0005e80000100800 */
[----:B------:R3:W-:Y:S01]  /*302d0*/  STL [R1+0xeec], R81 ;  /* 0x000eec5101007387 */ /* 0x0007e20000100800 */
[----:B0-----:R-:W-:-:S03]  /*302e0*/  F2FP.BF16.F32.PACK_AB R83, R51, R49 ;  /* 0x000000313353723e */ /* 0x001fc600000010ff */
[----:B------:R0:W-:Y:S01]  /*302f0*/  STL [R1+0xef0], R80 ;  /* 0x000ef05001007387 */ /* 0x0001e20000100800 */
[----:B--2---:R-:W-:-:S03]  /*30300*/  F2FP.BF16.F32.PACK_AB R92, R47, R45 ;  /* 0x0000002d2f5c723e */ /* 0x004fc600000010ff */
[----:B------:R-:W-:Y:S01]  /*30310*/  STL [R1+0xef4], R93 ;  /* 0x000ef45d01007387 */ /* 0x000fe20000100800 */
[----:B---3--:R-:W-:-:S03]  /*30320*/  F2FP.BF16.F32.PACK_AB R81, R43, R41 ;  /* 0x000000292b51723e */ /* 0x008fc600000010ff */
[----:B------:R2:W-:Y:S01]  /*30330*/  STL [R1+0xefc], R76 ;  /* 0x000efc4c01007387 */ /* 0x0005e20000100800 */
[----:B0-----:R-:W-:-:S03]  /*30340*/  F2FP.BF16.F32.PACK_AB R80, R39, R37 ;  /* 0x000000252750723e */ /* 0x001fc600000010ff */
[----:B------:R0:W-:Y:S04]  /*30350*/  STL [R1+0xf04], R82 ;  /* 0x000f045201007387 */ /* 0x0001e80000100800 */
[----:B------:R-:W-:Y:S01]  /*30360*/  STL [R1+0xf08], R80 ;  /* 0x000f085001007387 */ /* 0x000fe20000100800 */
[----:B--2---:R-:W-:-:S03]  /*30370*/  F2FP.BF16.F32.PACK_AB R76, R55, R53 ;  /* 0x00000035374c723e */ /* 0x004fc600000010ff */
[----:B------:R2:W-:Y:S01]  /*30380*/  STL [R1+0x1a0], R0 ;  /* 0x0001a00001007387 */ /* 0x0005e20000100800 */
[----:B0-----:R-:W-:-:S03]  /*30390*/  F2FP.BF16.F32.PACK_AB R82, R54, R52 ;  /* 0x000000343652723e */ /* 0x001fc600000010ff */
[----:B------:R-:W-:Y:S04]  /*303a0*/  STL [R1+0xf2c], R77 ;  /* 0x000f2c4d01007387 */ /* 0x000fe80000100800 */
[----:B------:R-:W-:Y:S01]  /*303b0*/  STL [R1+0xf30], R81 ;  /* 0x000f305101007387 */ /* 0x000fe20000100800 */
[----:B--2---:R-:W-:-:S03]  /*303c0*/  F2FP.BF16.F32.PACK_AB R0, R58, R56 ;  /* 0x000000383a00723e */ /* 0x004fc600000010ff */
[----:B------:R-:W-:Y:S04]  /*303d0*/  STL [R1+0xf34], R79 ;  /* 0x000f344f01007387 */ /* 0x000fe80000100800 */
[----:B------:R-:W-:Y:S04]  /*303e0*/  STL [R1+0xf38], R92 ;  /* 0x000f385c01007387 */ /* 0x000fe80000100800 */
[----:B------:R-:W-:Y:S04]  /*303f0*/  STL [R1+0xf3c], R78 ;  /* 0x000f3c4e01007387 */ /* 0x000fe80000100800 */
[----:B------:R-:W-:Y:S04]  /*30400*/  STL [R1+0xf40], R83 ;  /* 0x000f405301007387 */ /* 0x000fe80000100800 */
[----:B------:R-:W-:Y:S04]  /*30410*/  STL [R1+0xf44], R82 ;  /* 0x000f445201007387 */ /* 0x000fe80000100800 */
[----:B------:R-:W-:Y:S04]  /*30420*/  STL [R1+0xf48], R76 ;  /* 0x000f484c01007387 */ /* 0x000fe80000100800 */
[----:B------:R0:W-:Y:S04]  /*30430*/  STL [R1+0xf4c], R0 ;  /* 0x000f4c0001007387 */ /* 0x0001e80000100800 */
[----:B------:R2:W-:Y:S01]  /*30440*/  STL [R1+0xf50], R3 ;  /* 0x000f500301007387 */ /* 0x0005e20000100800 */
[----:B0-----:R-:W-:-:S03]  /*30450*/  F2FP.BF16.F32.PACK_AB R0, R62, R60 ;  /* 0x0000003c3e00723e */ /* 0x001fc600000010ff */
[----:B--2---:R-:W2:Y:S04]  /*30460*/  LDL.LU R3, [R1+0x7c] ;  /* 0x00007c0001037983 */ /* 0x004ea80000300800 */
[----:B--2---:R0:W-:Y:S04]  /*30470*/  STL [R1+0xf54], R3 ;  /* 0x000f540301007387 */ /* 0x0041e80000100800 */
[----:B------:R-:W-:Y:S04]  /*30480*/  STL [R1+0x188], R0 ;  /* 0x0001880001007387 */ /* 0x000fe80000100800 */
[----:B0-----:R-:W2:Y:S04]  /*30490*/  LDL.LU R3, [R1+0x70] ;  /* 0x0000700001037983 */ /* 0x001ea80000300800 */
[----:B--2---:R0:W-:Y:S04]  /*304a0*/  STL [R1+0xf5c], R3 ;  /* 0x000f5c0301007387 */ /* 0x0041e80000100800 */
        /* <DEDUP_REMOVED lines=8> */
[----:B------:R-:W2:Y:S01]  /*30530*/  LDL.LU R0, [R1+0x88] ;  /* 0x0000880001007983 */ /* 0x000ea20000300800 */
[----:B------:R-:W-:-:S02]  /*30540*/  F2FP.BF16.F32.PACK_AB R88, R75, R74 ;  /* 0x0000004a4b58723e */ /* 0x000fc400000010ff */
[----:B------:R-:W-:Y:S01]  /*30550*/  F2FP.BF16.F32.PACK_AB R89, R71, R70 ;  /* 0x000000464759723e */ /* 0x000fe200000010ff */
[----:B0-----:R-:W-:Y:S01]  /*30560*/  IMAD.MOV.U32 R3, RZ, RZ, R84 ;  /* 0x000000ffff037224 */ /* 0x001fe200078e0054 */
        /* <DEDUP_REMOVED lines=9> */
[----:B0-----:R-:W2:Y:S01]  /*30600*/  LDL.LU R0, [R1+0x58] ;  /* 0x0000580001007983 */ /* 0x001ea20000300800 */
[----:B------:R-:W-:-:S02]  /*30610*/  F2FP.BF16.F32.PACK_AB R84, R73, R72 ;  /* 0x000000484954723e */ /* 0x000fc400000010ff */
[----:B------:R-:W-:Y:S02]  /*30620*/  F2FP.BF16.F32.PACK_AB R85, R69, R68 ;  /* 0x000000444555723e */ /* 0x000fe400000010ff */
[----:B------:R-:W-:Y:S02]  /*30630*/  F2FP.BF16.F32.PACK_AB R90, R22, R20 ;  /* 0x00000014165a723e */ /* 0x000fe400000010ff */
[----:B------:R-:W-:Y:S02]  /*30640*/  F2FP.BF16.F32.PACK_AB R86, R19, R18 ;  /* 0x000000121356723e */ /* 0x000fe400000010ff */
[----:B------:R-:W-:Y:S02]  /*30650*/  F2FP.BF16.F32.PACK_AB R91, R17, R16 ;  /* 0x00000010115b723e */ /* 0x000fe400000010ff */
[----:B------:R-:W-:Y:S02]  /*30660*/  F2FP.BF16.F32.PACK_AB R87, R15, R14 ;  /* 0x0000000e0f57723e */ /* 0x000fe400000010ff */
[----:B------:R-:W-:Y:S01]  /*30670*/  F2FP.BF16.F32.PACK_AB R75, R13, R12 ;  /* 0x0000000c0d4b723e */ /* 0x000fe200000010ff */
[----:B--2---:R0:W-:Y:S04]  /*30680*/  STL [R1+0xf80], R0 ;  /* 0x000f800001007387 */ /* 0x0041e80000100800 */
[----:B------:R-:W2:Y:S04]  /*30690*/  LDL.LU R76, [R1+0x8c] ;  /* 0x00008c00014c7983 */ /* 0x000ea80000300800 */
[----:B------:R-:W3:Y:S04]  /*306a0*/  LDL.LU R82, [R1+0x98] ;  /* 0x0000980001527983 */ /* 0x000ee80000300800 */
[----:B------:R-:W4:Y:S04]  /*306b0*/  LDL.LU R83, [R1+0x9c] ;  /* 0x00009c0001537983 */ /* 0x000f280000300800 */
        /* <DEDUP_REMOVED lines=13> */
[----:B------:R1:W-:Y:S01]  /*30790*/  STL [R1+0xea8], R88 ;  /* 0x000ea85801007387 */ /* 0x0003e20000100800 */
[----:B0-----:R-:W-:-:S03]  /*307a0*/  IMAD.MOV.U32 R0, RZ, RZ, R2 ;  /* 0x000000ffff007224 */ /* 0x001fc600078e0002 */
[----:B-1----:R-:W3:Y:S04]  /*307b0*/  LDL.LU R88, [R1+0x90] ;  /* 0x0000900001587983 */ /* 0x002ee80000300800 */
[----:B------:R0:W-:Y:S04]  /*307c0*/  STL [R1+0xea4], R84 ;  /* 0x000ea45401007387 */ /* 0x0001e80000100800 */
[----:B0-----:R-:W2:Y:S04]  /*307d0*/  LDL.LU R84, [R1+0xa0] ;  /* 0x0000a00001547983 */ /* 0x001ea80000300800 */
[----:B------:R0:W-:Y:S01]  /*307e0*/  STL [R1+0xeac], R89 ;  /* 0x000eac5901007387 */ /* 0x0001e20000100800 */
[----:B------:R-:W-:-:S03]  /*307f0*/  F2FP.BF16.F32.PACK_AB R3, R0, R3 ;  /* 0x000000030003723e */ /* 0x000fc600000010ff */
[----:B0-----:R-:W2:Y:S04]  /*30800*/  LDL.LU R89, [R1+0x80] ;  /* 0x0000800001597983 */ /* 0x001ea80000300800 */
[----:B------:R0:W-:Y:S04]  /*30810*/  STL [R1+0xeb0], R85 ;  /* 0x000eb05501007387 */ /* 0x0001e80000100800 */
[----:B0-----:R-:W2:Y:S04]  /*30820*/  LDL.LU R85, [R1+0xb4] ;  /* 0x0000b40001557983 */ /* 0x001ea80000300800 */
[----:B------:R0:W-:Y:S04]  /*30830*/  STL [R1+0xeb4], R90 ;  /* 0x000eb45a01007387 */ /* 0x0001e80000100800 */
[----:B0-----:R-:W2:Y:S04]  /*30840*/  LDL.LU R90, [R1+0xa4] ;  /* 0x0000a400015a7983 */ /* 0x001ea80000300800 */
[----:B------:R0:W-:Y:S04]  /*30850*/  STL [R1+0xeb8], R86 ;  /* 0x000eb85601007387 */ /* 0x0001e80000100800 */
[----:B0-----:R-:W4:Y:S04]  /*30860*/  LDL.LU R86, [R1+0x94] ;  /* 0x0000940001567983 */ /* 0x001f280000300800 */
[----:B------:R0:W-:Y:S04]  /*30870*/  STL [R1+0xebc], R91 ;  /* 0x000ebc5b01007387 */ /* 0x0001e80000100800 */
[----:B0-----:R-:W2:Y:S04]  /*30880*/  LDL.LU R91, [R1+0x84] ;  /* 0x00008400015b7983 */ /* 0x001ea80000300800 */
[----:B------:R0:W-:Y:S04]  /*30890*/  STL [R1+0xec0], R87 ;  /* 0x000ec05701007387 */ /* 0x0001e80000100800 */
[----:B0-----:R-:W2:Y:S04]  /*308a0*/  LDL.LU R87, [R1+0x74] ;  /* 0x0000740001577983 */ /* 0x001ea80000300800 */
[----:B------:R-:W-:Y:S04]  /*308b0*/  STL [R1+0x160], R75 ;  /* 0x0001604b01007387 */ /* 0x000fe80000100800 */
[----:B------:R-:W2:Y:S04]  /*308c0*/  LDL.LU R0, [R1+0xf80] ;  /* 0x000f800001007983 */ /* 0x000ea80000300800 */
[----:B------:R0:W-:Y:S04]  /*308d0*/  STL [R1+0x150], R3 ;  /* 0x0001500301007387 */ /* 0x0001e80000100800 */
[----:B0-----:R-:W2:Y:S02]  /*308e0*/  LDL.LU R3, [R1+0xf7c] ;  /* 0x000f7c0001037983 */ /* 0x001ea40000300800 */
[----:B--2---:R-:W-:-:S02]  /*308f0*/  F2FP.BF16.F32.PACK_AB R3, R0, R3 ;  /* 0x000000030003723e */ /* 0x004fc400000010ff */
        /* <DEDUP_REMOVED lines=18> */
[----:B0-----:R-:W2:Y:S01]  /*30a20*/  LDL.LU R3, [R1+0xf54] ;  /* 0x000f540001037983 */ /* 0x001ea20000300800 */
[----:B------:R-:W-:Y:S02]  /*30a30*/  F2FP.BF16.F32.PACK_AB R91, R76, R91 ;  /* 0x0000005b4c5b723e */ /* 0x000fe400000010ff */
[----:B---3--:R-:W-:-:S02]  /*30a40*/  F2FP.BF16.F32.PACK_AB R88, R82, R88 ;  /* 0x000000585258723e */ /* 0x008fc400000010ff */
[----:B----4-:R-:W-:Y:S02]  /*30a50*/  F2FP.BF16.F32.PACK_AB R86, R83, R86 ;  /* 0x000000565356723e */ /* 0x010fe400000010ff */
[----:B------:R-:W-:Y:S02]  /*30a60*/  F2FP.BF16.F32.PACK_AB R81, R79, R81 ;  /* 0x000000514f51723e */ /* 0x000fe400000010ff */
[----:B------:R-:W-:Y:S02]  /*30a70*/  F2FP.BF16.F32.PACK_AB R84, R78, R84 ;  /* 0x000000544e54723e */ /* 0x000fe400000010ff */
[----:B------:R-:W-:Y:S02]  /*30a80*/  F2FP.BF16.F32.PACK_AB R90, R92, R90 ;  /* 0x0000005a5c5a723e */ /* 0x000fe400000010ff */
[----:B------:R-:W-:Y:S02]  /*30a90*/  F2FP.BF16.F32.PACK_AB R5, R4, R5 ;  /* 0x000000050405723e */ /* 0x000fe400000010ff */
[----:B------:R-:W-:-:S02]  /*30aa0*/  F2FP.BF16.F32.PACK_AB R85, R77, R85 ;  /* 0x000000554d55723e */ /* 0x000fc400000010ff */
[----:B------:R-:W-:Y:S02]  /*30ab0*/  F2FP.BF16.F32.PACK_AB R7, R6, R7 ;  /* 0x000000070607723e */ /* 0x000fe400000010ff */
[----:B------:R-:W-:Y:S02]  /*30ac0*/  F2FP.BF16.F32.PACK_AB R9, R8, R9 ;  /* 0x000000090809723e */ /* 0x000fe400000010ff */
[----:B------:R-:W-:Y:S02]  /*30ad0*/  F2FP.BF16.F32.PACK_AB R11, R10, R11 ;  /* 0x0000000b0a0b723e */ /* 0x000fe400000010ff */
[----:B--2---:R-:W-:Y:S02]  /*30ae0*/  F2FP.BF16.F32.PACK_AB R89, R0, R89 ;  /* 0x000000590059723e */ /* 0x004fe400000010ff */
[----:B------:R-:W-:Y:S02]  /*30af0*/  F2FP.BF16.F32.PACK_AB R87, R3, R87 ;  /* 0x000000570357723e */ /* 0x000fe400000010ff */
        /* <DEDUP_REMOVED lines=8> */
[----:B------:R0:W-:Y:S04]  /*30b80*/  STL [R1+0x14c], R81 ;  /* 0x00014c5101007387 */ /* 0x0001e80000100800 */
[----:B0-----:R-:W2:Y:S04]  /*30b90*/  LDL.LU R81, [R1+0xf30] ;  /* 0x000f300001517983 */ /* 0x001ea80000300800 */
[----:B------:R-:W2:Y:S04]  /*30ba0*/  LDL.LU R77, [R1+0xf2c] ;  /* 0x000f2c00014d7983 */ /* 0x000ea80000300800 */
[----:B------:R-:W2:Y:S04]  /*30bb0*/  LDL.LU R4, [R1+0xf28] ;  /* 0x000f280001047983 */ /* 0x000ea80000300800 */
[----:B------:R0:W-:Y:S04]  /*30bc0*/  STL [R1+0x120], R5 ;  /* 0x0001200501007387 */ /* 0x0001e80000100800 */
[----:B0-----:R-:W2:Y:S04]  /*30bd0*/  LDL.LU R5, [R1+0xf24] ;  /* 0x000f240001057983 */ /* 0x001ea80000300800 */
[----:B------:R-:W3:Y:S04]  /*30be0*/  LDL.LU R6, [R1+0xf20] ;  /* 0x000f200001067983 */ /* 0x000ee80000300800 */
[----:B------:R0:W-:Y:S04]  /*30bf0*/  STL [R1+0x110], R7 ;  /* 0x0001100701007387 */ /* 0x0001e80000100800 */
[----:B0-----:R-:W3:Y:S04]  /*30c00*/  LDL.LU R7, [R1+0xf1c] ;  /* 0x000f1c0001077983 */ /* 0x001ee80000300800 */
[----:B------:R-:W4:Y:S04]  /*30c10*/  LDL.LU R8, [R1+0xf18] ;  /* 0x000f180001087983 */ /* 0x000f280000300800 */
[----:B------:R0:W-:Y:S04]  /*30c20*/  STL [R1+0x124], R9 ;  /* 0x0001240901007387 */ /* 0x0001e80000100800 */
[----:B0-----:R-:W4:Y:S04]  /*30c30*/  LDL.LU R9, [R1+0xf14] ;  /* 0x000f140001097983 */ /* 0x001f280000300800 */
[----:B------:R-:W4:Y:S04]  /*30c40*/  LDL.LU R10, [R1+0xf10] ;  /* 0x000f1000010a7983 */ /* 0x000f280000300800 */
[----:B------:R0:W-:Y:S04]  /*30c50*/  STL [R1+0x114], R11 ;  /* 0x0001140b01007387 */ /* 0x0001e80000100800 */
[----:B0-----:R-:W4:Y:S01]  /*30c60*/  LDL.LU R11, [R1+0xf0c] ;  /* 0x000f0c00010b7983 */ /* 0x001f220000300800 */
[----:B------:R-:W-:-:S02]  /*30c70*/  F2FP.BF16.F32.PACK_AB R93, R63, R61 ;  /* 0x0000003d3f5d723e */ /* 0x000fc400000010ff */
[----:B------:R-:W-:Y:S02]  /*30c80*/  F2FP.BF16.F32.PACK_AB R80, R66, R64 ;  /* 0x000000404250723e */ /* 0x000fe400000010ff */
[----:B------:R-:W-:Y:S02]  /*30c90*/  F2FP.BF16.F32.PACK_AB R2, R67, R65 ;  /* 0x000000414302723e */ /* 0x000fe400000010ff */
[----:B------:R-:W0:Y:S02]  /*30ca0*/  LDTM.x64 R12, tmem[UR11+0x80] ;  /* 0x0000800b000c79ee */ /* 0x000e240008340000 */
[----:B0-----:R-:W-:Y:S02]  /*30cb0*/  F2FP.BF16.F32.PACK_AB R67, R67, R65 ;  /* 0x000000414343723e */ /* 0x001fe400000010ff */
[----:B------:R-:W-:Y:S02]  /*30cc0*/  F2FP.BF16.F32.PACK_AB R70, R70, R68 ;  /* 0x000000444646723e */ /* 0x000fe400000010ff */
[----:B------:R-:W-:-:S02]  /*30cd0*/  F2FP.BF16.F32.PACK_AB R71, R71, R69 ;  /* 0x000000454747723e */ /* 0x000fc400000010ff */
[----:B--2---:R-:W-:Y:S02]  /*30ce0*/  F2FP.BF16.F32.PACK_AB R4, R5, R4 ;  /* 0x000000040504723e */ /* 0x004fe400000010ff */
[----:B------:R-:W-:Y:S02]  /*30cf0*/  F2FP.BF16.F32.PACK_AB R5, R15, R13 ;  /* 0x0000000d0f05723e */ /* 0x000fe400000010ff */
[----:B---3--:R-:W-:Y:S02]  /*30d00*/  F2FP.BF16.F32.PACK_AB R7, R7, R6 ;  /* 0x000000060707723e */ /* 0x008fe400000010ff */
[----:B------:R-:W-:Y:S02]  /*30d10*/  F2FP.BF16.F32.PACK_AB R6, R14, R12 ;  /* 0x0000000c0e06723e */ /* 0x000fe400000010ff */
[----:B----4-:R-:W-:Y:S02]  /*30d20*/  F2FP.BF16.F32.PACK_AB R8, R9, R8 ;  /* 0x000000080908723e */ /* 0x010fe400000010ff */
[----:B------:R-:W-:-:S05]  /*30d30*/  F2FP.BF16.F32.PACK_AB R10, R11, R10 ;  /* 0x0000000a0b0a723e */ /* 0x000fca00000010ff */
[----:B------:R-:W-:Y:S04]  /*30d40*/  STL [R1+0x128], R10 ;  /* 0x0001280a01007387 */ /* 0x000fe80000100800 */
[----:B------:R-:W-:Y:S04]  /*30d50*/  STL [R1+0x118], R8 ;  /* 0x0001180801007387 */ /* 0x000fe80000100800 */
[----:B------:R-:W-:Y:S04]  /*30d60*/  STL [R1+0x12c], R7 ;  /* 0x00012c0701007387 */ /* 0x000fe80000100800 */
[----:B------:R0:W-:Y:S04]  /*30d70*/  STL [R1+0x11c], R4 ;  /* 0x00011c0401007387 */ /* 0x0001e80000100800 */
[----:B------:R1:W-:Y:S01]  /*30d80*/  STL [R1+0x100], R6 ;  /* 0x0001000601007387 */ /* 0x0003e20000100800 */
[----:B0-----:R-:W-:-:S03]  /*30d90*/  F2FP.BF16.F32.PACK_AB R4, R18, R16 ;  /* 0x000000101204723e */ /* 0x001fc600000010ff */
[----:B------:R0:W-:Y:S01]  /*30da0*/  STL [R1+0xf0], R5 ;  /* 0x0000f00501007387 */ /* 0x0001e20000100800 */
[----:B-1----:R-:W-:-:S03]  /*30db0*/  F2FP.BF16.F32.PACK_AB R6, R19, R17 ;  /* 0x000000111306723e */ /* 0x002fc600000010ff */
[----:B------:R1:W-:Y:S01]  /*30dc0*/  STL [R1+0x104], R4 ;  /* 0x0001040401007387 */ /* 0x0003e20000100800 */
[----:B0-----:R-:W-:-:S03]  /*30dd0*/  F2FP.BF16.F32.PACK_AB R5, R22, R20 ;  /* 0x000000141605723e */ /* 0x001fc600000010ff */
[----:B------:R0:W-:Y:S01]  /*30de0*/  STL [R1+0xf4], R6 ;  /* 0x0000f40601007387 */ /* 0x0001e20000100800 */
[----:B-1----:R-:W-:-:S03]  /*30df0*/  F2FP.BF16.F32.PACK_AB R4, R23, R21 ;  /* 0x000000151704723e */ /* 0x002fc600000010ff */
[----:B------:R1:W-:Y:S04]  /*30e00*/  STL [R1+0x108], R5 ;  /* 0x0001080501007387 */ /* 0x0003e80000100800 */
[----:B------:R2:W-:Y:S01]  /*30e10*/  STL [R1+0xf8], R4 ;  /* 0x0000f80401007387 */ /* 0x0005e20000100800 */
[----:B0-----:R-:W-:Y:S02]  /*30e20*/  F2FP.BF16.F32.PACK_AB R6, R26, R24 ;  /* 0x000000181a06723e */ /* 0x001fe400000010ff */
[----:B-1----:R-:W-:-:S03]  /*30e30*/  F2FP.BF16.F32.PACK_AB R5, R27, R25 ;  /* 0x000000191b05723e */ /* 0x002fc600000010ff */
[----:B------:R0:W-:Y:S01]  /*30e40*/  STL [R1+0x10c], R6 ;  /* 0x00010c0601007387 */ /* 0x0001e20000100800 */
[----:B--2---:R-:W-:-:S03]  /*30e50*/  F2FP.BF16.F32.PACK_AB R4, R30, R28 ;  /* 0x0000001c1e04723e */ /* 0x004fc600000010ff */
        /* <DEDUP_REMOVED lines=34> */
[----:B------:R-:W-:Y:S01]  /*31080*/  STL [R1+0xa0], R6 ;  /* 0x0000a00601007387 */ /* 0x000fe20000100800 */
[----:B--2---:R-:W-:-:S03]  /*31090*/  F2FP.BF16.F32.PACK_AB R4, R66, R64 ;  /* 0x000000404204723e */ /* 0x004fc600000010ff */
[----:B------:R-:W-:Y:S04]  /*310a0*/  STL [R1+0x90], R5 ;  /* 0x0000900501007387 */ /* 0x000fe80000100800 */
[----:B------:R-:W-:Y:S04]  /*310b0*/  STL [R1+0xa4], R4 ;  /* 0x0000a40401007387 */ /* 0x000fe80000100800 */
[----:B------:R0:W-:Y:S01]  /*310c0*/  STL [R1+0x94], R67 ;  /* 0x0000944301007387 */ /* 0x0001e20000100800 */
[----:B------:R-:W-:-:S03]  /*310d0*/  IMAD.MOV.U32 R69, RZ, RZ, R82 ;  /* 0x000000ffff457224 */ /* 0x000fc600078e0052 */
[----:B------:R-:W2:Y:S04]  /*310e0*/  LDL.LU R68, [R1+0x188] ;  /* 0x0001880001447983 */ /* 0x000ea80000300800 */
[----:B------:R1:W-:Y:S01]  /*310f0*/  STL [R1+0xa8], R70 ;  /* 0x0000a84601007387 */ /* 0x0003e20000100800 */
[----:B0-----:R-:W0:Y:S01]  /*31100*/  LDTM.x64 R4, tmem[UR11+0xc0] ;  /* 0x0000c00b000479ee */ /* 0x001e220008340000 */
[----:B------:R-:W-:Y:S01]  /*31110*/  F2FP.BF16.F32.PACK_AB R74, R74, R72 ;  /* 0x000000484a4a723e */ /* 0x000fe200000010ff */
[----:B-1----:R-:W-:Y:S01]  /*31120*/  IMAD.MOV.U32 R70, RZ, RZ, R80 ;  /* 0x000000ffff467224 */ /* 0x002fe200078e0050 */
[----:B------:R-:W-:Y:S01]  /*31130*/  F2FP.BF16.F32.PACK_AB R73, R75, R73 ;  /* 0x000000494b49723e */ /* 0x000fe200000010ff */
[----:B------:R-:W3:Y:S01]  /*31140*/  LDL.LU R80, [R1+0xf08] ;  /* 0x000f080001507983 */ /* 0x000ee20000300800 */
[----:B------:R-:W-:-:S03]  /*31150*/  NOP ;  /* 0x0000000000007918 */ /* 0x000fc60000000000 */
[----:B------:R-:W4:Y:S04]  /*31160*/  LDL.LU R82, [R1+0xf04] ;  /* 0x000f040001527983 */ /* 0x000f280000300800 */
[----:B------:R1:W-:Y:S02]  /*31170*/  STL [R1+0x98], R71 ;  /* 0x0000984701007387 */ /* 0x0003e40000100800 */
[----:B-1----:R-:W-:Y:S02]  /*31180*/  IMAD.MOV.U32 R71, RZ, RZ, R0 ;  /* 0x000000ffff477224 */ /* 0x002fe400078e0000 */
[----:B------:R-:W2:Y:S01]  /*31190*/  LDL.LU R0, [R1+0xf00] ;  /* 0x000f000001007983 */ /* 0x000ea20000300800 */
[----:B------:R-:W-:-:S03]  /*311a0*/  IMAD.MOV.U32 R72, RZ, RZ, R76 ;  /* 0x000000ffff487224 */ /* 0x000fc600078e004c */
[----:B------:R-:W4:Y:S04]  /*311b0*/  LDL.LU R76, [R1+0xefc] ;  /* 0x000efc00014c7983 */ /* 0x000f280000300800 */
[----:B------:R1:W-:Y:S04]  /*311c0*/  STL [R1+0xac], R74 ;  /* 0x0000ac4a01007387 */ /* 0x0003e80000100800 */
[----:B------:R-:W-:Y:S01]  /*311d0*/  STL [R1+0x9c], R73 ;  /* 0x00009c4901007387 */ /* 0x000fe20000100800 */
[----:B-1----:R-:W-:Y:S01]  /*311e0*/  IMAD.MOV.U32 R74, RZ, RZ, R3 ;  /* 0x000000ffff4a7224 */ /* 0x002fe200078e0003 */
[----:B0-----:R-:W-:-:S02]  /*311f0*/  F2FP.BF16.F32.PACK_AB R3, R6, R4 ;  /* 0x000000040603723e */ /* 0x001fc400000010ff */
[----:B------:R-:W-:-:S05]  /*31200*/  F2FP.BF16.F32.PACK_AB R4, R7, R5 ;  /* 0x000000050704723e */ /* 0x000fca00000010ff */
[----:B------:R0:W-:Y:S04]  /*31210*/  STL [R1+0xea0], R4 ;  /* 0x000ea00401007387 */ /* 0x0001e80000100800 */
[----:B------:R-:W-:Y:S01]  /*31220*/  STL [R1+0x80], R3 ;  /* 0x0000800301007387 */ /* 0x000fe20000100800 */
[----:B0-----:R-:W-:-:S05]  /*31230*/  F2FP.BF16.F32.PACK_AB R4, R10, R8 ;  /* 0x000000080a04723e */ /* 0x001fca00000010ff */
[----:B------:R0:W-:Y:S02]  /*31240*/  STL [R1+0x84], R4 ;  /* 0x0000840401007387 */ /* 0x0001e40000100800 */
[----:B0-----:R-:W-:Y:S01]  /*31250*/  F2FP.BF16.F32.PACK_AB R4, R14, R12 ;  /* 0x0000000c0e04723e */ /* 0x001fe200000010ff */
[----:B------:R-:W-:Y:S01]  /*31260*/  IMAD.MOV.U32 R12, RZ, RZ, R72 ;  /* 0x000000ffff0c7224 */ /* 0x000fe200078e0048 */
[----:B------:R-:W-:Y:S01]  /*31270*/  F2FP.BF16.F32.PACK_AB R72, R22, R20 ;  /* 0x000000141648723e */ /* 0x000fe200000010ff */
[----:B------:R-:W-:Y:S02]  /*31280*/  IMAD.MOV.U32 R14, RZ, RZ, R93 ;  /* 0x000000ffff0e7224 */ /* 0x000fe400078e005d */
[----:B------:R-:W-:Y:S02]  /*31290*/  IMAD.MOV.U32 R22, RZ, RZ, R92 ;  /* 0x000000ffff167224 */ /* 0x000fe400078e005c */
[----:B---3--:R-:W-:Y:S02]  /*312a0*/  IMAD.MOV.U32 R20, RZ, RZ, R80 ;  /* 0x000000ffff147224 */ /* 0x008fe400078e0050 */
[----:B--2---:R-:W-:Y:S01]  /*312b0*/  IMAD R3, R0, UR4, RZ ;  /* 0x0000000400037c24 */ /* 0x004fe2000f8e02ff */
[----:B------:R-:W-:Y:S01]  /*312c0*/  F2FP.BF16.F32.PACK_AB R73, R26, R24 ;  /* 0x000000181a49723e */ /* 0x000fe200000010ff */
[----:B------:R-:W2:Y:S01]  /*312d0*/  LDL.LU R0, [R1+0xef8] ;  /* 0x000ef80001007983 */ /* 0x000ea20000300800 */
[----:B------:R-:W-:Y:S01]  /*312e0*/  F2FP.BF16.F32.PACK_AB R6, R15, R13 ;  /* 0x0000000d0f06723e */ /* 0x000fe200000010ff */
[----:B------:R-:W0:Y:S02]  /*312f0*/  LDCU UR4, c[0x0][0x39c] ;  /* 0x00007380ff0477ac */ /* 0x000e240008000800 */
[----:B------:R1:W-:Y:S04]  /*31300*/  STL [R1+0x88], R4 ;  /* 0x0000880401007387 */ /* 0x0003e80000100800 */
[----:B------:R-:W3:Y:S04]  /*31310*/  LDL.LU R93, [R1+0xef4] ;  /* 0x000ef400015d7983 */ /* 0x000ee80000300800 */
[----:B------:R-:W2:Y:S01]  /*31320*/  LDL.LU R80, [R1+0xef0] ;  /* 0x000ef00001507983 */ /* 0x000ea20000300800 */
[----:B-1----:R-:W-:Y:S01]  /*31330*/  F2FP.BF16.F32.PACK_AB R4, R18, R16 ;  /* 0x000000101204723e */ /* 0x002fe200000010ff */
[----:B------:R-:W-:Y:S01]  /*31340*/  IMAD.MOV.U32 R18, RZ, RZ, R68 ;  /* 0x000000ffff127224 */ /* 0x000fe200078e0044 */
[----:B------:R-:W-:Y:S01]  /*31350*/  F2FP.BF16.F32.PACK_AB R68, R23, R21 ;  /* 0x000000151744723e */ /* 0x000fe200000010ff */
[----:B------:R-:W-:-:S02]  /*31360*/  IMAD.MOV.U32 R21, RZ, RZ, R81 ;  /* 0x000000ffff157224 */ /* 0x000fc400078e0051 */
[----:B------:R-:W2:Y:S01]  /*31370*/  LDL.LU R81, [R1+0xeec] ;  /* 0x000eec0001517983 */ /* 0x000ea20000300800 */
[----:B------:R-:W-:-:S03]  /*31380*/  IMAD.MOV.U32 R23, RZ, RZ, R83 ;  /* 0x000000ffff177224 */ /* 0x000fc600078e0053 */
[----:B------:R-:W2:Y:S04]  /*31390*/  LDL.LU R92, [R1+0xee8] ;  /* 0x000ee800015c7983 */ /* 0x000ea80000300800 */
[----:B------:R-:W2:Y:S01]  /*313a0*/  LDL.LU R83, [R1+0xee4] ;  /* 0x000ee40001537983 */ /* 0x000ea20000300800 */
[----:B------:R-:W-:Y:S01]  /*313b0*/  IMAD.MOV.U32 R16, RZ, RZ, R69 ;  /* 0x000000ffff107224 */ /* 0x000fe200078e0045 */
[----:B------:R-:W-:Y:S01]  /*313c0*/  F2FP.BF16.F32.PACK_AB R69, R27, R25 ;  /* 0x000000191b45723e */ /* 0x000fe200000010ff */
[----:B------:R-:W-:Y:S01]  /*313d0*/  IMAD.MOV.U32 R25, RZ, RZ, R77 ;  /* 0x000000ffff197224 */ /* 0x000fe200078e004d */
        /* <DEDUP_REMOVED lines=9> */
[----:B------:R-:W-:-:S03]  /*31470*/  F2FP.BF16.F32.PACK_AB R70, R31, R29 ;  /* 0x0000001d1f46723e */ /* 0x000fc600000010ff */
[----:B------:R-:W2:Y:S01]  /*31480*/  LDL.LU R78, [R1+0xed8] ;  /* 0x000ed800014e7983 */ /* 0x000ea20000300800 */
[----:B----4-:R-:W-:Y:S02]  /*31490*/  IMAD.MOV.U32 R31, RZ, RZ, R82 ;  /* 0x000000ffff1f7224 */ /* 0x010fe400078e0052 */
[----:B---3--:R-:W-:Y:S02]  /*314a0*/  IMAD.MOV.U32 R30, RZ, RZ, R93 ;  /* 0x000000ffff1e7224 */ /* 0x008fe400078e005d */
[----:B--2---:R-:W-:Y:S02]  /*314b0*/  IMAD.MOV.U32 R29, RZ, RZ, R81 ;  /* 0x000000ffff1d7224 */ /* 0x004fe400078e0051 */
[----:B------:R-:W-:Y:S02]  /*314c0*/  IMAD.MOV.U32 R28, RZ, RZ, R83 ;  /* 0x000000ffff1c7224 */ /* 0x000fe400078e0053 */
[----:B------:R-:W2:Y:S04]  /*314d0*/  LDL.LU R83, [R1+0xed4] ;  /* 0x000ed40001537983 */ /* 0x000ea80000300800 */
[----:B------:R-:W3:Y:S04]  /*314e0*/  LDL.LU R81, [R1+0xed0] ;  /* 0x000ed00001517983 */ /* 0x000ee80000300800 */
[----:B------:R-:W4:Y:S04]  /*314f0*/  LDL.LU R93, [R1+0xecc] ;  /* 0x000ecc00015d7983 */ /* 0x000f280000300800 */
[----:B------:R-:W2:Y:S01]  /*31500*/  LDL.LU R82, [R1+0xec8] ;  /* 0x000ec80001527983 */ /* 0x000ea20000300800 */
[----:B------:R-:W-:Y:S01]  /*31510*/  F2FP.BF16.F32.PACK_AB R75, R34, R32 ;  /* 0x00000020224b723e */ /* 0x000fe200000010ff */
[----:B------:R-:W-:Y:S01]  /*31520*/  IMAD.MOV.U32 R17, RZ, RZ, R71 ;  /* 0x000000ffff117224 */ /* 0x000fe200078e0047 */
[----:B------:R-:W-:Y:S01]  /*31530*/  F2FP.BF16.F32.PACK_AB R71, R35, R33 ;  /* 0x000000212347723e */ /* 0x000fe200000010ff */
[----:B------:R-:W-:Y:S01]  /*31540*/  IMAD.MOV.U32 R34, RZ, RZ, R80 ;  /* 0x000000ffff227224 */ /* 0x000fe200078e0050 */
[----:B------:R-:W-:Y:S01]  /*31550*/  F2FP.BF16.F32.PACK_AB R80, R38, R36 ;  /* 0x000000242650723e */ /* 0x000fe200000010ff */
[----:B------:R-:W3:Y:S01]  /*31560*/  LDL.LU R32, [R1+0x1c0] ;  /* 0x0001c00001207983 */ /* 0x000ee20000300800 */
[----:B------:R-:W-:-:S03]  /*31570*/  IMAD.MOV.U32 R33, RZ, RZ, R92 ;  /* 0x000000ffff217224 */ /* 0x000fc600078e005c */
[----:B------:R-:W3:Y:S01]  /*31580*/  LDL.LU R92, [R1+0xec4] ;  /* 0x000ec400015c7983 */ /* 0x000ee20000300800 */
[----:B------:R-:W-:Y:S01]  /*31590*/  IMAD.MOV.U32 R38, RZ, RZ, R78 ;  /* 0x000000ffff267224 */ /* 0x000fe200078e004e */
[----:B------:R-:W-:Y:S01]  /*315a0*/  F2FP.BF16.F32.PACK_AB R78, R47, R45 ;  /* 0x0000002d2f4e723e */ /* 0x000fe200000010ff */
[----:B--2---:R-:W-:Y:S01]  /*315b0*/  IMAD.MOV.U32 R36, RZ, RZ, R82 ;  /* 0x000000ffff247224 */ /* 0x004fe200078e0052 */
[----:B------:R-:W-:Y:S02]  /*315c0*/  F2FP.BF16.F32.PACK_AB R82, R46, R44 ;  /* 0x0000002c2e52723e */ /* 0x000fe400000010ff */
[----:B------:R-:W2:Y:S01]  /*315d0*/  LDL.LU R44, [R1+0x1e0] ;  /* 0x0001e000012c7983 */ /* 0x000ea20000300800 */
[----:B----4-:R-:W-:Y:S02]  /*315e0*/  IMAD.MOV.U32 R45, RZ, RZ, R93 ;  /* 0x000000ffff2d7224 */ /* 0x010fe400078e005d */
[----:B------:R-:W1:Y:S01]  /*315f0*/  S2R R93, SR_TID.X ;  /* 0x00000000005d7919 */ /* 0x000e620000002100 */
[----:B------:R-:W-:Y:S01]  /*31600*/  IMAD.MOV.U32 R35, RZ, RZ, R76 ;  /* 0x000000ffff237224 */ /* 0x000fe200078e004c */
[----:B------:R-:W-:Y:S01]  /*31610*/  F2FP.BF16.F32.PACK_AB R76, R39, R37 ;  /* 0x00000025274c723e */ /* 0x000fe200000010ff */
[----:B---3--:R-:W-:-:S02]  /*31620*/  IMAD.MOV.U32 R37, RZ, RZ, R81 ;  /* 0x000000ffff257224 */ /* 0x008fc400078e0051 */
[----:B------:R-:W-:Y:S02]  /*31630*/  IMAD.MOV.U32 R39, RZ, RZ, R77 ;  /* 0x000000ffff277224 */ /* 0x000fe400078e004d */
[----:B------:R-:W-:Y:S02]  /*31640*/  IMAD.MOV.U32 R46, RZ, RZ, R83 ;  /* 0x000000ffff2e7224 */ /* 0x000fe400078e0053 */
[----:B------:R-:W-:Y:S01]  /*31650*/  IMAD.MOV.U32 R47, RZ, RZ, R79 ;  /* 0x000000ffff2f7224 */ /* 0x000fe200078e004f */
[----:B------:R-:W-:Y:S01]  /*31660*/  STS.128 [R92+0x400], R36 ;  /* 0x000400245c007388 */ /* 0x000fe20000000c00 */
[----:B-1----:R-:W-:-:S05]  /*31670*/  IMAD.SHL.U32 R93, R93, 0x10, RZ ;  /* 0x000000105d5d7824 */ /* 0x002fca00078e00ff */
[----:B------:R-:W-:Y:S01]  /*31680*/  LOP3.LUT R93, R93, 0x7f0, RZ, 0xc0, !PT ;  /* 0x000007f05d5d7812 */ /* 0x000fe200078ec0ff */
[----:B------:R-:W-:Y:S01]  /*31690*/  IMAD.MOV.U32 R15, RZ, RZ, R2 ;  /* 0x000000ffff0f7224 */ /* 0x000fe200078e0002 */
[----:B--2---:R-:W-:Y:S01]  /*316a0*/  STS.128 [R92], R44 ;  /* 0x0000002c5c007388 */ /* 0x004fe20000000c00 */
[----:B------:R-:W-:Y:S06]  /*316b0*/  BAR.SYNC.DEFER_BLOCKING 0x0 ;  /* 0x0000000000007b1d */ /* 0x000fec0000010000 */
[----:B------:R-:W1:Y:S04]  /*316c0*/  LDS.128 R44, [R93+UR10] ;  /* 0x0000000a5d2c7984 */ /* 0x000e680008000c00 */
[----:B------:R-:W2:Y:S01]  /*316d0*/  LDS.128 R36, [R93+UR10+0x800] ;  /* 0x0008000a5d247984 */ /* 0x000ea20008000c00 */
[----:B------:R-:W-:Y:S06]  /*316e0*/  BAR.SYNC.DEFER_BLOCKING 0x0 ;  /* 0x0000000000007b1d */ /* 0x000fec0000010000 */
[----:B------:R-:W-:Y:S04]  /*316f0*/  STS.128 [R92], R32 ;  /* 0x000000205c007388 */ /* 0x000fe80000000c00 */
[----:B------:R-:W-:Y:S01]  /*31700*/  STS.128 [R92+0x400], R28 ;  /* 0x0004001c5c007388 */ /* 0x000fe20000000c00 */
[----:B------:R-:W-:Y:S06]  /*31710*/  BAR.SYNC.DEFER_BLOCKING 0x0 ;  /* 0x0000000000007b1d */ /* 0x000fec0000010000 */
[----:B------:R-:W3:Y:S04]  /*31720*/  LDS.128 R32, [R93+UR10] ;  /* 0x0000000a5d207984 */ /* 0x000ee80008000c00 */
[----:B------:R-:W4:Y:S01]  /*31730*/  LDS.128 R28, [R93+UR10+0x800] ;  /* 0x0008000a5d1c7984 */ /* 0x000f220008000c00 */
[----:B------:R-:W-:Y:S06]  /*31740*/  BAR.SYNC.DEFER_BLOCKING 0x0 ;  /* 0x0000000000007b1d */ /* 0x000fec0000010000 */
[----:B------:R0:W-:Y:S04]  /*31750*/  STS.128 [R92], R24 ;  /* 0x000000185c007388 */ /* 0x0001e80000000c00 */
[----:B------:R-:W-:Y:S01]  /*31760*/  STS.128 [R92+0x400], R20 ;  /* 0x000400145c007388 */ /* 0x000fe20000000c00 */
[----:B------:R-:W-:Y:S06]  /*31770*/  BAR.SYNC.DEFER_BLOCKING 0x0 ;  /* 0x0000000000007b1d */ /* 0x000fec0000010000 */
[----:B-1----:R-:W-:Y:S04]  /*31780*/  STL.64 [R1+0x50], R44 ;  /* 0x0000502c01007387 */ /* 0x002fe80000100a00 */
[----:B------:R-:W-:Y:S04]  /*31790*/  STL.64 [R1+0x58], R46 ;  /* 0x0000582e01007387 */ /* 0x000fe80000100a00 */
[----:B--2---:R-:W-:Y:S04]  /*317a0*/  STL.64 [R1+0x1d0], R36 ;  /* 0x0001d02401007387 */ /* 0x004fe80000100a00 */
[----:B------:R-:W-:Y:S04]  /*317b0*/  STL.64 [R1+0x1d8], R38 ;  /* 0x0001d82601007387 */ /* 0x000fe80000100a00 */
[----:B---3--:R-:W-:Y:S04]  /*317c0*/  STL.64 [R1+0x40], R32 ;  /* 0x0000402001007387 */ /* 0x008fe80000100a00 */
[----:B------:R-:W-:Y:S04]  /*317d0*/  STL.64 [R1+0x48], R34 ;  /* 0x0000482201007387 */ /* 0x000fe80000100a00 */
[----:B----4-:R-:W-:Y:S04]  /*317e0*/  STL.64 [R1+0x1b0], R28 ;  /* 0x0001b01c01007387 */ /* 0x010fe80000100a00 */
[----:B------:R-:W-:Y:S04]  /*317f0*/  STL.64 [R1+0x1b8], R30 ;  /* 0x0001b81e01007387 */ /* 0x000fe80000100a00 */
[----:B------:R-:W1:Y:S04]  /*31800*/  LDS.128 R28, [R93+UR10] ;  /* 0x0000000a5d1c7984 */ /* 0x000e680008000c00 */
[----:B------:R-:W2:Y:S01]  /*31810*/  LDS.128 R20, [R93+UR10+0x800] ;  /* 0x0008000a5d147984 */ /* 0x000ea20008000c00 */
[----:B------:R-:W-:Y:S06]  /*31820*/  BAR.SYNC.DEFER_BLOCKING 0x0 ;  /* 0x0000000000007b1d */ /* 0x000fec0000010000 */
[----:B0-----:R-:W3:Y:S04]  /*31830*/  LDL.LU R24, [R1+0x160] ;  /* 0x0001600001187983 */ /* 0x001ee80000300800 */
[----:B-1----:R-:W-:Y:S04]  /*31840*/  STL.64 [R1+0x30], R28 ;  /* 0x0000301c01007387 */ /* 0x002fe80000100a00 */
[----:B------:R-:W-:Y:S04]  /*31850*/  STL.64 [R1+0x38], R30 ;  /* 0x0000381e01007387 */ /* 0x000fe80000100a00 */
[----:B--2---:R-:W-:Y:S04]  /*31860*/  STL.64 [R1+0x20], R20 ;  /* 0x0000201401007387 */ /* 0x004fe80000100a00 */
[----:B------:R0:W-:Y:S04]  /*31870*/  STL.64 [R1+0x28], R22 ;  /* 0x0000281601007387 */ /* 0x0001e80000100a00 */
[----:B------:R-:W3:Y:S04]  /*31880*/  LDL.LU R25, [R1+0x164] ;  /* 0x0001640001197983 */ /* 0x000ee80000300800 */
[----:B------:R-:W3:Y:S04]  /*31890*/  LDL.LU R26, [R1+0x168] ;  /* 0x00016800011a7983 */ /* 0x000ee80000300800 */
[----:B------:R-:W3:Y:S01]  /*318a0*/  LDL.LU R27, [R1+0x16c] ;  /* 0x00016c00011b7983 */ /* 0x000ee20000300800 */
[----:B0-----:R-:W-:-:S03]  /*318b0*/  IMAD.MOV.U32 R23, RZ, RZ, R87 ;  /* 0x000000ffff177224 */ /* 0x001fc600078e0057 */
[----:B------:R-:W2:Y:S04]  /*318c0*/  LDL.LU R20, [R1+0x150] ;  /* 0x0001500001147983 */ /* 0x000ea80000300800 */
[----:B------:R-:W2:Y:S04]  /*318d0*/  LDL.LU R21, [R1+0x154] ;  /* 0x0001540001157983 */ /* 0x000ea80000300800 */
[----:B------:R-:W2:Y:S04]  /*318e0*/  LDL.LU R22, [R1+0x158] ;  /* 0x0001580001167983 */ /* 0x000ea80000300800 */
[----:B------:R0:W-:Y:S04]  /*318f0*/  STS.128 [R92+0x400], R12 ;  /* 0x0004000c5c007388 */ /* 0x0001e80000000c00 */
[----:B------:R-:W4:Y:S04]  /*31900*/  LDL.LU R87, [R1+0xec0] ;  /* 0x000ec00001577983 */ /* 0x000f280000300800 */
[----:B------:R1:W-:Y:S01]  /*31910*/  STS.128 [R92], R16 ;  /* 0x000000105c007388 */ /* 0x0003e20000000c00 */
[----:B------:R-:W-:Y:S01]  /*31920*/  BAR.SYNC.DEFER_BLOCKING 0x0 ;  /* 0x0000000000007b1d */ /* 0x000fe20000010000 */
[----:B0-----:R-:W-:-:S02]  /*31930*/  IMAD.MOV.U32 R12, RZ, RZ, R91 ;  /* 0x000000ffff0c7224 */ /* 0x001fc400078e005b */
[----:B------:R-:W-:-:S03]  /*31940*/  IMAD.MOV.U32 R13, RZ, RZ, R86 ;  /* 0x000000ffff0d7224 */ /* 0x000fc600078e0056 */
[----:B------:R-:W2:Y:S01]  /*31950*/  LDL.LU R91, [R1+0xebc] ;  /* 0x000ebc00015b7983 */ /* 0x000ea20000300800 */
[----:B------:R-:W-:Y:S02]  /*31960*/  IMAD.MOV.U32 R14, RZ, RZ, R90 ;  /* 0x000000ffff0e7224 */ /* 0x000fe400078e005a */
[----:B------:R-:W-:Y:S01]  /*31970*/  IMAD.MOV.U32 R15, RZ, RZ, R85 ;  /* 0x000000ffff0f7224 */ /* 0x000fe200078e0055 */
[----:B------:R-:W4:Y:S01]  /*31980*/  LDL.LU R86, [R1+0xeb8] ;  /* 0x000eb80001567983 */ /* 0x000f220000300800 */
[----:B-1----:R-:W-:-:S03]  /*31990*/  IMAD.MOV.U32 R16, RZ, RZ, R89 ;  /* 0x000000ffff107224 */ /* 0x002fc600078e0059 */
[----:B------:R-:W2:Y:S01]  /*319a0*/  LDL.LU R90, [R1+0xeb4] ;  /* 0x000eb400015a7983 */ /* 0x000ea20000300800 */
[----:B------:R-:W-:-:S03]  /*319b0*/  IMAD.MOV.U32 R17, RZ, RZ, R88 ;  /* 0x000000ffff117224 */ /* 0x000fc600078e0058 */
[----:B------:R-:W4:Y:S01]  /*319c0*/  LDL.LU R85, [R1+0xeb0] ;  /* 0x000eb00001557983 */ /* 0x000f220000300800 */
[----:B------:R-:W-:-:S03]  /*319d0*/  IMAD.MOV.U32 R18, RZ, RZ, R84 ;  /* 0x000000ffff127224 */ /* 0x000fc600078e0054 */
[----:B------:R-:W2:Y:S04]  /*319e0*/  LDL.LU R89, [R1+0xeac] ;  /* 0x000eac0001597983 */ /* 0x000ea80000300800 */
[----:B------:R-:W2:Y:S04]  /*319f0*/  LDL.LU R88, [R1+0xea8] ;  /* 0x000ea80001587983 */ /* 0x000ea80000300800 */
[----:B------:R-:W4:Y:S04]  /*31a00*/  LDL.LU R84, [R1+0xea4] ;  /* 0x000ea40001547983 */ /* 0x000f280000300800 */
[----:B------:R-:W3:Y:S04]  /*31a10*/  LDL.LU R19, [R1+0x14c] ;  /* 0x00014c0001137983 */ /* 0x000ee80000300800 */
[----:B------:R-:W0:Y:S04]  /*31a20*/  LDS.128 R32, [R93+UR10] ;  /* 0x0000000a5d207984 */ /* 0x000e280008000c00 */
[----:B------:R-:W1:Y:S01]  /*31a30*/  LDS.128 R28, [R93+UR10+0x800] ;  /* 0x0008000a5d1c7984 */ /* 0x000e620008000c00 */
[----:B------:R-:W-:Y:S01]  /*31a40*/  BAR.SYNC.DEFER_BLOCKING 0x0 ;  /* 0x0000000000007b1d */ /* 0x000fe20000010000 */
[----:B------:R-:W-:-:S02]  /*31a50*/  F2FP.BF16.F32.PACK_AB R81, R42, R40 ;  /* 0x000000282a51723e */ /* 0x000fc400000010ff */
[----:B------:R-:W-:Y:S02]  /*31a60*/  F2FP.BF16.F32.PACK_AB R8, R66, R64 ;  /* 0x000000404208723e */ /* 0x000fe400000010ff */
[----:B------:R-:W-:Y:S01]  /*31a70*/  F2FP.BF16.F32.PACK_AB R42, R67, R65 ;  /* 0x00000041432a723e */ /* 0x000fe200000010ff */
[----:B0-----:R-:W-:Y:S04]  /*31a80*/  STL.64 [R1+0x10], R32 ;  /* 0x0000102001007387 */ /* 0x001fe80000100a00 */
[----:B------:R-:W-:Y:S01]  /*31a90*/  STL.64 [R1+0x18], R34 ;  /* 0x0000182201007387 */ /* 0x000fe20000100a00 */
[----:B------:R-:W-:Y:S02]  /*31aa0*/  F2FP.BF16.F32.PACK_AB R5, R11, R9 ;  /* 0x000000090b05723e */ /* 0x000fe400000010ff */
[----:B------:R-:W-:-:S02]  /*31ab0*/  F2FP.BF16.F32.PACK_AB R9, R62, R60 ;  /* 0x0000003c3e09723e */ /* 0x000fc400000010ff */
[----:B------:R-:W-:Y:S01]  /*31ac0*/  F2FP.BF16.F32.PACK_AB R40, R63, R61 ;  /* 0x0000003d3f28723e */ /* 0x000fe200000010ff */
[----:B-1----:R-:W-:Y:S04]  /*31ad0*/  STL.64 [R1], R28 ;  /* 0x0000001c01007387 */ /* 0x002fe80000100a00 */
[----:B------:R-:W-:Y:S01]  /*31ae0*/  STL.64 [R1+0x8], R30 ;  /* 0x0000081e01007387 */ /* 0x000fe20000100a00 */
[----:B------:R-:W-:Y:S02]  /*31af0*/  F2FP.BF16.F32.PACK_AB R77, R43, R41 ;  /* 0x000000292b4d723e */ /* 0x000fe400000010ff */
[----:B------:R-:W-:Y:S02]  /*31b00*/  F2FP.BF16.F32.PACK_AB R11, R54, R52 ;  /* 0x00000034360b723e */ /* 0x000fe400000010ff */
[----:B------:R-:W-:Y:S01]  /*31b10*/  F2FP.BF16.F32.PACK_AB R41, R55, R53 ;  /* 0x000000353729723e */ /* 0x000fe200000010ff */
[----:B--2---:R-:W-:Y:S04]  /*31b20*/  STS.128 [R92], R88 ;  /* 0x000000585c007388 */ /* 0x004fe80000000c00 */
[----:B----4-:R-:W-:Y:S01]  /*31b30*/  STS.128 [R92+0x400], R84 ;  /* 0x000400545c007388 */ /* 0x010fe20000000c00 */
[----:B------:R-:W-:Y:S06]  /*31b40*/  BAR.SYNC.DEFER_BLOCKING 0x0 ;  /* 0x0000000000007b1d */ /* 0x000fec0000010000 */
[----:B------:R-:W0:Y:S04]  /*31b50*/  LDS.128 R88, [R93+UR10] ;  /* 0x0000000a5d587984 */ /* 0x000e280008000c00 */
[----:B------:R-:W1:Y:S01]  /*31b60*/  LDS.128 R84, [R93+UR10+0x800] ;  /* 0x0008000a5d547984 */ /* 0x000e620008000c00 */
[----:B------:R-:W-:Y:S06]  /*31b70*/  BAR.SYNC.DEFER_BLOCKING 0x0 ;  /* 0x0000000000007b1d */ /* 0x000fec0000010000 */
[----:B---3--:R-:W-:Y:S04]  /*31b80*/  STS.128 [R92], R24 ;  /* 0x000000185c007388 */ /* 0x008fe80000000c00 */
[----:B------:R-:W-:Y:S01]  /*31b90*/  STS.128 [R92+0x400], R20 ;  /* 0x000400145c007388 */ /* 0x000fe20000000c00 */
[----:B------:R-:W-:Y:S06]  /*31ba0*/  BAR.SYNC.DEFER_BLOCKING 0x0 ;  /* 0x0000000000007b1d */ /* 0x000fec0000010000 */
[----:B------:R-:W2:Y:S04]  /*31bb0*/  LDS.128 R64, [R93+UR10] ;  /* 0x0000000a5d407984 */ /* 0x000ea80008000c00 */
[----:B------:R-:W3:Y:S01]  /*31bc0*/  LDS.128 R32, [R93+UR10+0x800] ;  /* 0x0008000a5d207984 */ /* 0x000ee20008000c00 */
[----:B------:R-:W-:Y:S06]  /*31bd0*/  BAR.SYNC.DEFER_BLOCKING 0x0 ;  /* 0x0000000000007b1d */ /* 0x000fec0000010000 */
[----:B------:R-:W-:Y:S04]  /*31be0*/  STS.128 [R92], R16 ;  /* 0x000000105c007388 */ /* 0x000fe80000000c00 */
[----:B------:R-:W-:Y:S01]  /*31bf0*/  STS.128 [R92+0x400], R12 ;  /* 0x0004000c5c007388 */ /* 0x000fe20000000c00 */
[----:B------:R-:W-:Y:S06]  /*31c00*/  BAR.SYNC.DEFER_BLOCKING 0x0 ;  /* 0x0000000000007b1d */ /* 0x000fec0000010000 */
[----:B------:R-:W4:Y:S04]  /*31c10*/  LDS.128 R60, [R93+UR10] ;  /* 0x0000000a5d3c7984 */ /* 0x000f280008000c00 */
[----:B0-----:R-:W-:Y:S04]  /*31c20*/  STL.64 [R1+0xe30], R88 ;  /* 0x000e305801007387 */ /* 0x001fe80000100a00 */
[----:B------:R-:W-:Y:S04]  /*31c30*/  STL [R1+0xe28], R90 ;  /* 0x000e285a01007387 */ /* 0x000fe80000100800 */
[----:B------:R-:W-:Y:S04]  /*31c40*/  STL [R1+0xe40], R90 ;  /* 0x000e405a01007387 */ /* 0x000fe80000100800 */
[----:B------:R-:W-:Y:S04]  /*31c50*/  STL [R1+0xe1c], R91 ;  /* 0x000e1c5b01007387 */ /* 0x000fe80000100800 */
[----:B------:R-:W-:Y:S04]  /*31c60*/  STL [R1+0xe60], R91 ;  /* 0x000e605b01007387 */ /* 0x000fe80000100800 */
[----:B-1----:R-:W-:Y:S04]  /*31c70*/  STL [R1+0xe50], R86 ;  /* 0x000e505601007387 */ /* 0x002fe80000100800 */
[----:B------:R-:W-:Y:S04]  /*31c80*/  STL.64 [R1+0xe20], R84 ;  /* 0x000e205401007387 */ /* 0x000fe80000100a00 */
[----:B------:R0:W-:Y:S04]  /*31c90*/  STL [R1+0xe18], R87 ;  /* 0x000e185701007387 */ /* 0x0001e80000100800 */
[----:B--2---:R-:W-:Y:S04]  /*31ca0*/  STL.64 [R1+0xe48], R64 ;  /* 0x000e484001007387 */ /* 0x004fe80000100a00 */
[----:B------:R-:W-:Y:S01]  /*31cb0*/  STL.64 [R1+0xe68], R64 ;  /* 0x000e684001007387 */ /* 0x000fe20000100a00 */
[----:B------:R-:W-:Y:S01]  /*31cc0*/  F2FP.BF16.F32.PACK_AB R83, R50, R48 ;  /* 0x000000303253723e */ /* 0x000fe200000010ff */
[----:B0-----:R-:W0:Y:S02]  /*31cd0*/  LDC R87, c[0x0][0x3b8] ;  /* 0x0000ee00ff577b82 */ /* 0x001e240000000800 */
[----:B------:R-:W-:Y:S04]  /*31ce0*/  STL.64 [R1+0xe38], R66 ;  /* 0x000e384201007387 */ /* 0x000fe80000100a00 */
[----:B------:R-:W-:Y:S04]  /*31cf0*/  STL.64 [R1+0xe70], R66 ;  /* 0x000e704201007387 */ /* 0x000fe80000100a00 */
[----:B---3--:R-:W-:Y:S04]  /*31d00*/  STL.64 [R1+0xe78], R32 ;  /* 0x000e782001007387 */ /* 0x008fe80000100a00 */
[----:B------:R-:W-:Y:S04]  /*31d10*/  STL.64 [R1+0xe58], R34 ;  /* 0x000e582201007387 */ /* 0x000fe80000100a00 */
[----:B----4-:R-:W-:Y:S04]  /*31d20*/  STL.64 [R1+0xe88], R62 ;  /* 0x000e883e01007387 */ /* 0x010fe80000100a00 */
[----:B------:R1:W-:Y:S01]  /*31d30*/  STL.64 [R1+0xe80], R60 ;  /* 0x000e803c01007387 */ /* 0x0003e20000100a00 */
[----:B------:R-:W-:-:S03]  /*31d40*/  F2FP.BF16.F32.PACK_AB R79, R51, R49 ;  /* 0x00000031334f723e */ /* 0x000fc600000010ff */
[----:B------:R-:W2:Y:S04]  /*31d50*/  LDS.128 R28, [R93+UR10+0x800] ;  /* 0x0008000a5d1c7984 */ /* 0x000ea80008000c00 */
[----:B-1----:R-:W3:Y:S04]  /*31d60*/  LDL.LU R60, [R1+0x90] ;  /* 0x00009000013c7983 */ /* 0x002ee80000300800 */
[----:B------:R-:W3:Y:S04]  /*31d70*/  LDL.LU R61, [R1+0x94] ;  /* 0x00009400013d7983 */ /* 0x000ee80000300800 */
[----:B------:R-:W3:Y:S04]  /*31d80*/  LDL.LU R62, [R1+0x98] ;  /* 0x00009800013e7983 */ /* 0x000ee80000300800 */
[----:B------:R-:W3:Y:S04]  /*31d90*/  LDL.LU R63, [R1+0x9c] ;  /* 0x00009c00013f7983 */ /* 0x000ee80000300800 */
[----:B------:R-:W4:Y:S04]  /*31da0*/  LDL.LU R24, [R1+0x110] ;  /* 0x0001100001187983 */ /* 0x000f280000300800 */
[----:B------:R-:W4:Y:S04]  /*31db0*/  LDL.LU R25, [R1+0x114] ;  /* 0x0001140001197983 */ /* 0x000f280000300800 */
[----:B------:R-:W4:Y:S04]  /*31dc0*/  LDL.LU R26, [R1+0x118] ;  /* 0x00011800011a7983 */ /* 0x000f280000300800 */
[----:B------:R-:W4:Y:S04]  /*31dd0*/  LDL.LU R27, [R1+0x11c] ;  /* 0x00011c00011b7983 */ /* 0x000f280000300800 */
        /* <DEDUP_REMOVED lines=27> */
[----:B------:R-:W3:Y:S01]  /*31f90*/  LDL.LU R47, [R1+0xcc] ;  /* 0x0000cc00012f7983 */ /* 0x000ee20000300800 */
[----:B------:R-:W-:Y:S06]  /*31fa0*/  BAR.SYNC.DEFER_BLOCKING 0x0 ;  /* 0x0000000000007b1d */ /* 0x000fec0000010000 */
[----:B--2---:R-:W-:Y:S04]  /*31fb0*/  STL.64 [R1+0xe98], R30 ;  /* 0x000e981e01007387 */ /* 0x004fe80000100a00 */
[----:B------:R1:W-:Y:S04]  /*31fc0*/  STL.64 [R1+0xe90], R28 ;  /* 0x000e901c01007387 */ /* 0x0003e80000100a00 */
[----:B-1----:R-:W2:Y:S04]  /*31fd0*/  LDL.LU R28, [R1+0xa0] ;  /* 0x0000a000011c7983 */ /* 0x002ea80000300800 */
[----:B------:R-:W2:Y:S04]  /*31fe0*/  LDL.LU R29, [R1+0xa4] ;  /* 0x0000a400011d7983 */ /* 0x000ea80000300800 */
[----:B------:R-:W2:Y:S04]  /*31ff0*/  LDL.LU R30, [R1+0xa8] ;  /* 0x0000a800011e7983 */ /* 0x000ea80000300800 */
[----:B------:R-:W2:Y:S01]  /*32000*/  LDL.LU R31, [R1+0xac] ;  /* 0x0000ac00011f7983 */ /* 0x000ea20000300800 */
[----:B------:R-:W-:-:S02]  /*32010*/  F2FP.BF16.F32.PACK_AB R10, R58, R56 ;  /* 0x000000383a0a723e */ /* 0x000fc400000010ff */
[----:B------:R-:W-:Y:S01]  /*32020*/  F2FP.BF16.F32.PACK_AB R43, R59, R57 ;  /* 0x000000393b2b723e */ /* 0x000fe200000010ff */
[----:B----4-:R-:W-:Y:S04]  /*32030*/  STS.128 [R92+0x400], R24 ;  /* 0x000400185c007388 */ /* 0x010fe80000000c00 */
[----:B---3--:R-:W-:Y:S01]  /*32040*/  STS.128 [R92], R52 ;  /* 0x000000345c007388 */ /* 0x008fe20000000c00 */
[----:B------:R-:W-:Y:S06]  /*32050*/  BAR.SYNC.DEFER_BLOCKING 0x0 ;  /* 0x0000000000007b1d */ /* 0x000fec0000010000 */
[----:B------:R-:W1:Y:S04]  /*32060*/  LDS.128 R56, [R93+UR10] ;  /* 0x0000000a5d387984 */ /* 0x000e680008000c00 */
[----:B------:R-:W-:Y:S01]  /*32070*/  LDS.128 R24, [R93+UR10+0x800] ;  /* 0x0008000a5d187984 */ /* 0x000fe20008000c00 */
[----:B------:R-:W-:Y:S06]  /*32080*/  BAR.SYNC.DEFER_BLOCKING 0x0 ;  /* 0x0000000000007b1d */ /* 0x000fec0000010000 */
[----:B------:R3:W-:Y:S04]  /*32090*/  STS.128 [R92], R36 ;  /* 0x000000245c007388 */ /* 0x0007e80000000c00 */
[----:B---3--:R-:W3:Y:S01]  /*320a0*/  LDL.LU R36, [R1+0x80] ;  /* 0x0000800001247983 */ /* 0x008ee20000300800 */
[----:B------:R-:W-:-:S03]  /*320b0*/  IMAD.MOV.U32 R39, RZ, RZ, R4 ;  /* 0x000000ffff277224 */ /* 0x000fc600078e0004 */
[----:B------:R-:W3:Y:S04]  /*320c0*/  LDL.LU R37, [R1+0x84] ;  /* 0x0000840001257983 */ /* 0x000ee80000300800 */
[----:B------:R-:W3:Y:S04]  /*320d0*/  LDL.LU R38, [R1+0x88] ;  /* 0x0000880001267983 */ /* 0x000ee80000300800 */
[----:B------:R-:W4:Y:S04]  /*320e0*/  LDL.LU R4, [R1+0xea0] ;  /* 0x000ea00001047983 */ /* 0x000f280000300800 */
[----:B------:R-:W-:Y:S01]  /*320f0*/  STS.128 [R92+0x400], R20 ;  /* 0x000400145c007388 */ /* 0x000fe20000000c00 */
[----:B------:R-:W-:Y:S06]  /*32100*/  BAR.SYNC.DEFER_BLOCKING 0x0 ;  /* 0x0000000000007b1d */ /* 0x000fec0000010000 */
[----:B------:R-:W4:Y:S04]  /*32110*/  LDL.LU R65, [R1+0xac0] ;  /* 0x000ac00001417983 */ /* 0x000f280000300800 */
[----:B------:R-:W4:Y:S04]  /*32120*/  LDL.LU R64, [R1+0xac4] ;  /* 0x000ac40001407983 */ /* 0x000f280000300800 */
[----:B------:R-:W4:Y:S01]  /*32130*/  LDL.LU R90, [R1+0x50] ;  /* 0x00005000015a7983 */ /* 0x000f220000300800 */
[----:B------:R-:W-:-:S03]  /*32140*/  ISETP.LT.AND P2, PT, R0, UR19, !P0 ;  /* 0x0000001300007c0c */ /* 0x000fc6000c741270 */
[----:B------:R-:W0:Y:S04]  /*32150*/  LDS.128 R52, [R93+UR10] ;  /* 0x0000000a5d347984 */ /* 0x000e280008000c00 */
[----:B------:R-:W-:Y:S01]  /*32160*/  LDS.128 R20, [R93+UR10+0x800] ;  /* 0x0008000a5d147984 */ /* 0x000fe20008000c00 */
[----:B------:R-:W-:Y:S01]  /*32170*/  BAR.SYNC.DEFER_BLOCKING 0x0 ;  /* 0x0000000000007b1d */ /* 0x000fe20000010000 */
[----:B------:R-:W-:-:S05]  /*32180*/  LEA R2, P3, R3, UR16, 0x1 ;  /* 0x0000001003027c11 */ /* 0x000fca000f8608ff */
[----:B------:R-:W4:Y:S04]  /*32190*/  LDL.LU R84, [R1+0x54] ;  /* 0x0000540001547983 */ /* 0x000f280000300800 */
[----:B------:R-:W-:Y:S04]  /*321a0*/  STS.128 [R92], R48 ;  /* 0x000000305c007388 */ /* 0x000fe80000000c00 */
[----:B------:R-:W-:Y:S01]  /*321b0*/  STS.128 [R92+0x400], R16 ;  /* 0x000400105c007388 */ /* 0x000fe20000000c00 */
[----:B------:R-:W-:Y:S06]  /*321c0*/  BAR.SYNC.DEFER_BLOCKING 0x0 ;  /* 0x0000000000007b1d */ /* 0x000fec0000010000 */
[----:B------:R-:W0:Y:S04]  /*321d0*/  LDS.128 R48, [R93+UR10] ;  /* 0x0000000a5d307984 */ /* 0x000e280008000c00 */
[----:B------:R-:W-:Y:S01]  /*321e0*/  LDS.128 R16, [R93+UR10+0x800] ;  /* 0x0008000a5d107984 */ /* 0x000fe20008000c00 */
[----:B------:R-:W-:Y:S06]  /*321f0*/  BAR.SYNC.DEFER_BLOCKING 0x0 ;  /* 0x0000000000007b1d */ /* 0x000fec0000010000 */
[----:B------:R-:W-:Y:S04]  /*32200*/  STS.128 [R92], R44 ;  /* 0x0000002c5c007388 */ /* 0x000fe80000000c00 */
[----:B------:R-:W-:Y:S01]  /*32210*/  STS.128 [R92+0x400], R12 ;  /* 0x0004000c5c007388 */ /* 0x000fe20000000c00 */
[----:B------:R-:W-:Y:S06]  /*32220*/  BAR.SYNC.DEFER_BLOCKING 0x0 ;  /* 0x0000000000007b1d */ /* 0x000fec0000010000 */
[----:B------:R-:W0:Y:S04]  /*32230*/  LDS.128 R44, [R93+UR10] ;  /* 0x0000000a5d2c7984 */ /* 0x000e280008000c00 */
[----:B------:R-:W-:Y:S01]  /*32240*/  LDS.128 R12, [R93+UR10+0x800] ;  /* 0x0008000a5d0c7984 */ /* 0x000fe20008000c00 */
[----:B------:R-:W-:Y:S06]  /*32250*/  BAR.SYNC.DEFER_BLOCKING 0x0 ;  /* 0x0000000000007b1d */ /* 0x000fec0000010000 */
[----:B--2---:R2:W-:Y:S04]  /*32260*/  STS.128 [R92], R28 ;  /* 0x0000001c5c007388 */ /* 0x0045e80000000c00 */
[----:B------:R1:W-:Y:S01]  /*32270*/  STS.128 [R92+0x400], R60 ;  /* 0x0004003c5c007388 */ /* 0x0003e20000000c00 */
[----:B--2---:R-:W-:-:S02]  /*32280*/  IMAD.MOV.U32 R28, RZ, RZ, R11 ;  /* 0x000000ffff1c7224 */ /* 0x004fc400078e000b */
[----:B------:R-:W-:Y:S02]  /*32290*/  IMAD.MOV.U32 R29, RZ, RZ, R10 ;  /* 0x000000ffff1d7224 */ /* 0x000fe400078e000a */
[----:B-1----:R-:W-:Y:S02]  /*322a0*/  IMAD.MOV.U32 R60, RZ, RZ, R41 ;  /* 0x000000ffff3c7224 */ /* 0x002fe400078e0029 */
[----:B------:R-:W-:Y:S02]  /*322b0*/  IMAD.MOV.U32 R61, RZ, RZ, R43 ;  /* 0x000000ffff3d7224 */ /* 0x000fe400078e002b */
[----:B------:R-:W-:Y:S02]  /*322c0*/  IMAD.MOV.U32 R62, RZ, RZ, R40 ;  /* 0x000000ffff3e7224 */ /* 0x000fe400078e0028 */
[----:B------:R-:W-:Y:S01]  /*322d0*/  IMAD.MOV.U32 R63, RZ, RZ, R42 ;  /* 0x000000ffff3f7224 */ /* 0x000fe200078e002a */
[----:B------:R-:W-:Y:S01]  /*322e0*/  BAR.SYNC.DEFER_BLOCKING 0x0 ;  /* 0x0000000000007b1d */ /* 0x000fe20000010000 */
[----:B------:R-:W-:-:S02]  /*322f0*/  IMAD.MOV.U32 R30, RZ, RZ, R9 ;  /* 0x000000ffff1e7224 */ /* 0x000fc400078e0009 */
[----:B------:R-:W-:-:S03]  /*32300*/  IMAD.MOV.U32 R31, RZ, RZ, R8 ;  /* 0x000000ffff1f7224 */ /* 0x000fc600078e0008 */
[----:B------:R-:W1:Y:S04]  /*32310*/  LDS.128 R40, [R93+UR10] ;  /* 0x0000000a5d287984 */ /* 0x000e680008000c00 */
[----:B------:R-:W-:Y:S01]  /*32320*/  LDS.128 R8, [R93+UR10+0x800] ;  /* 0x0008000a5d087984 */ /* 0x000fe20008000c00 */
[----:B------:R-:W-:Y:S06]  /*32330*/  BAR.SYNC.DEFER_BLOCKING 0x0 ;  /* 0x0000000000007b1d */ /* 0x000fec0000010000 */
[----:B---3--:R-:W-:Y:S04]  /*32340*/  STS.128 [R92], R36 ;  /* 0x000000245c007388 */ /* 0x008fe80000000c00 */
[----:B----4-:R-:W-:Y:S01]  /*32350*/  STS.128 [R92+0x400], R4 ;  /* 0x000400045c007388 */ /* 0x010fe20000000c00 */
[----:B------:R-:W-:Y:S06]  /*32360*/  BAR.SYNC.DEFER_BLOCKING 0x0 ;  /* 0x0000000000007b1d */ /* 0x000fec0000010000 */
[----:B------:R-:W2:Y:S04]  /*32370*/  LDS.128 R36, [R93+UR10] ;  /* 0x0000000a5d247984 */ /* 0x000ea80008000c00 */
[----:B------:R-:W-:Y:S01]  /*32380*/  LDS.128 R4, [R93+UR10+0x800] ;  /* 0x0008000a5d047984 */ /* 0x000fe20008000c00 */
[----:B------:R-:W-:Y:S06]  /*32390*/  BAR.SYNC.DEFER_BLOCKING 0x0 ;  /* 0x0000000000007b1d */ /* 0x000fec0000010000 */
[----:B------:R-:W-:Y:S04]  /*323a0*/  STS.128 [R92], R72 ;  /* 0x000000485c007388 */ /* 0x000fe80000000c00 */
[----:B------:R-:W-:Y:S01]  /*323b0*/  STS.128 [R92+0x400], R68 ;  /* 0x000400445c007388 */ /* 0x000fe20000000c00 */
[----:B------:R-:W-:Y:S06]  /*323c0*/  BAR.SYNC.DEFER_BLOCKING 0x0 ;  /* 0x0000000000007b1d */ /* 0x000fec0000010000 */
[----:B------:R-:W3:Y:S04]  /*323d0*/  LDS.128 R68, [R93+UR10] ;  /* 0x0000000a5d447984 */ /* 0x000ee80008000c00 */
[----:B------:R-:W-:Y:S01]  /*323e0*/  LDS.128 R72, [R93+UR10+0x800] ;  /* 0x0008000a5d487984 */ /* 0x000fe20008000c00 */
[----:B------:R-:W-:Y:S06]  /*323f0*/  BAR.SYNC.DEFER_BLOCKING 0x0 ;  /* 0x0000000000007b1d */ /* 0x000fec0000010000 */
[----:B------:R-:W-:Y:S04]  /*32400*/  STS.128 [R92], R80 ;  /* 0x000000505c007388 */ /* 0x000fe80000000c00 */
[----:B------:R-:W-:Y:S01]  /*32410*/  STS.128 [R92+0x400], R76 ;  /* 0x0004004c5c007388 */ /* 0x000fe20000000c00 */
[----:B------:R-:W-:Y:S06]  /*32420*/  BAR.SYNC.DEFER_BLOCKING 0x0 ;  /* 0x0000000000007b1d */ /* 0x000fec0000010000 */
[----:B------:R-:W4:Y:S04]  /*32430*/  LDS.128 R76, [R93+UR10] ;  /* 0x0000000a5d4c7984 */ /* 0x000f280008000c00 */
[----:B------:R-:W-:Y:S01]  /*32440*/  LDS.128 R80, [R93+UR10+0x800] ;  /* 0x0008000a5d507984 */ /* 0x000fe20008000c00 */
[----:B------:R-:W-:Y:S01]  /*32450*/  BAR.SYNC.DEFER_BLOCKING 0x0 ;  /* 0x0000000000007b1d */ /* 0x000fe20000010000 */
[----:B0-----:R-:W-:Y:S01]  /*32460*/  IMAD R0, R0, R87, RZ ;  /* 0x0000005700007224 */ /* 0x001fe200078e02ff */
[----:B------:R-:W-:-:S04]  /*32470*/  LEA.HI.X.SX32 R3, R3, UR17, 0x1, P3 ;  /* 0x0000001103037c11 */ /* 0x000fc800098f0eff */
[CC--:B------:R-:W-:Y:S01]  /*32480*/  LEA R32, P3, R0.reuse, R2.reuse, 0x1 ;  /* 0x0000000200207211 */ /* 0x0c0fe200078608ff */
[----:B------:R0:W-:Y:S04]  /*32490*/  STS.128 [R92], R28 ;  /* 0x0000001c5c007388 */ /* 0x0001e80000000c00 */
[----:B------:R1:W-:Y:S01]  /*324a0*/  STS.128 [R92+0x400], R60 ;  /* 0x0004003c5c007388 */ /* 0x0003e20000000c00 */
[----:B------:R-:W-:Y:S01]  /*324b0*/  LEA.HI.X.SX32 R33, R0, R3, 0x1, P3 ;  /* 0x0000000300217211 */ /* 0x000fe200018f0eff */
[----:B------:R-:W-:Y:S06]  /*324c0*/  BAR.SYNC.DEFER_BLOCKING 0x0 ;  /* 0x0000000000007b1d */ /* 0x000fec0000010000 */
[----:B0-----:R-:W2:Y:S04]  /*324d0*/  LDL.LU.64 R30, [R1+0xe98] ;  /* 0x000e9800011e7983 */ /* 0x001ea80000300a00 */
[----:B------:R-:W2:Y:S04]  /*324e0*/  LDL.LU.64 R28, [R1+0xe90] ;  /* 0x000e9000011c7983 */ /* 0x000ea80000300a00 */
[----:B-1----:R-:W2:Y:S04]  /*324f0*/  LDL.LU.64 R62, [R1+0xe88] ;  /* 0x000e8800013e7983 */ /* 0x002ea80000300a00 */
[----:B------:R-:W2:Y:S04]  /*32500*/  LDL.LU.64 R60, [R1+0xe80] ;  /* 0x000e8000013c7983 */ /* 0x000ea80000300a00 */
[----:B------:R-:W2:Y:S01]  /*32510*/  LDL.LU R89, [R1+0xac8] ;  /* 0x000ac80001597983 */ /* 0x000ea20000300800 */
[CC--:B------:R-:W-:Y:S01]  /*32520*/  IMAD R0, R65.reuse, R87.reuse, RZ ;  /* 0x0000005741007224 */ /* 0x0c0fe200078e02ff */
[----:B------:R-:W-:Y:S01]  /*32530*/  ISETP.LT.AND P4, PT, R65, UR4, !P0 ;  /* 0x0000000441007c0c */ /* 0x000fe2000c781270 */
[C---:B------:R-:W-:Y:S01]  /*32540*/  IMAD R86, R64.reuse, R87, RZ ;  /* 0x0000005740567224 */ /* 0x040fe200078e02ff */
[----:B------:R-:W-:Y:S01]  /*32550*/  ISETP.LT.AND P3, PT, R64, UR5, !P0 ;  /* 0x0000000540007c0c */ /* 0x000fe2000c761270 */
[----:B------:R0:W-:Y:S01]  /*32560*/  @P2 STG.E.U16 desc[UR24][R32.64], R90 ;  /* 0x0000005a20002986 */ /* 0x0001e2000c101518 */
[-C--:B------:R-:W-:Y:S01]  /*32570*/  LEA R92, P2, R0, R2.reuse, 0x1 ;  /* 0x00000002005c7211 */ /* 0x080fe200078408ff */
[----:B------:R-:W1:Y:S01]  /*32580*/  LDCU UR4, c[0x0][0x39c] ;  /* 0x00007380ff0477ac */ /* 0x000e620008000800 */
[----:B------:R-:W-:-:S02]  /*32590*/  LEA R64, P5, R86, R2, 0x1 ;  /* 0x0000000256407211 */ /* 0x000fc400078a08ff */
[----:B------:R-:W-:Y:S01]  /*325a0*/  PRMT R67, R90, 0x7632, R67 ;  /* 0x000076325a437816 */ /* 0x000fe20000000043 */
[----:B------:R-:W1:Y:S01]  /*325b0*/  LDCU UR5, c[0x0][0x39c] ;  /* 0x00007380ff0577ac */ /* 0x000e620008000800 */
[-C--:B------:R-:W-:Y:S01]  /*325c0*/  LEA.HI.X.SX32 R93, R0, R3.reuse, 0x1, P2 ;  /* 0x00000003005d7211 */ /* 0x080fe200010f0eff */
[----:B0-----:R-:W3:Y:S01]  /*325d0*/  LDL.LU R33, [R1+0xacc] ;  /* 0x000acc0001217983 */ /* 0x001ee20000300800 */
[----:B------:R-:W-:-:S03]  /*325e0*/  LEA.HI.X.SX32 R65, R86, R3, 0x1, P5 ;  /* 0x0000000356417211 */ /* 0x000fc600028f0eff */
[----:B------:R-:W4:Y:S04]  /*325f0*/  LDL.LU R32, [R1+0xad0] ;  /* 0x000ad00001207983 */ /* 0x000f280000300800 */
[----:B------:R-:W4:Y:S04]  /*32600*/  LDL.LU R85, [R1+0x58] ;  /* 0x0000580001557983 */ /* 0x000f280000300800 */
[----:B------:R-:W4:Y:S04]  /*32610*/  LDL.LU R86, [R1+0xad4] ;  /* 0x000ad40001567983 */ /* 0x000f280000300800 */
[----:B------:R0:W-:Y:S04]  /*32620*/  @P4 STG.E.U16 desc[UR24][R92.64], R67 ;  /* 0x000000435c004986 */ /* 0x0001e8000c101518 */
[----:B------:R-:W4:Y:S04]  /*32630*/  LDL.LU R90, [R1+0x5c] ;  /* 0x00005c00015a7983 */ /* 0x000f280000300800 */
[----:B0-----:R-:W4:Y:S04]  /*32640*/  LDL.LU R67, [R1+0xad8] ;  /* 0x000ad80001437983 */ /* 0x001f280000300800 */
[----:B------:R4:W-:Y:S01]  /*32650*/  @P3 STG.E.U16 desc[UR24][R64.64], R84 ;  /* 0x0000005440003986 */ /* 0x0009e2000c101518 */
[C---:B--2---:R-:W-:Y:S01]  /*32660*/  IMAD R0, R89.reuse, R87, RZ ;  /* 0x0000005759007224 */ /* 0x044fe200078e02ff */
[----:B------:R-:W-:Y:S01]  /*32670*/  ISETP.LT.AND P2, PT, R89, UR6, !P0 ;  /* 0x0000000659007c0c */ /* 0x000fe2000c741270 */
[----:B------:R-:W0:Y:S03]  /*32680*/  LDCU UR6, c[0x0][0x39c] ;  /* 0x00007380ff0677ac */ /* 0x000e260008000800 */
[----:B------:R-:W-:-:S04]  /*32690*/  LEA R92, P4, R0, R2, 0x1 ;  /* 0x00000002005c7211 */ /* 0x000fc800078808ff */
[----:B------:R-:W-:Y:S02]  /*326a0*/  LEA.HI.X.SX32 R93, R0, R3, 0x1, P4 ;  /* 0x00000003005d7211 */ /* 0x000fe400020f0eff */
[----:B------:R-:W-:Y:S01]  /*326b0*/  PRMT R0, R84, 0x7632, R0 ;  /* 0x0000763254007816 */ /* 0x000fe20000000000 */
[CC--:B---3--:R-:W-:Y:S01]  /*326c0*/  IMAD R89, R33.reuse, R87.reuse, RZ ;  /* 0x0000005721597224 */ /* 0x0c8fe200078e02ff */
[----:B------:R-:W-:Y:S01]  /*326d0*/  ISETP.LT.AND P3, PT, R33, UR7, !P0 ;  /* 0x0000000721007c0c */ /* 0x000fe2000c761270 */
[C---:B----4-:R-:W-:Y:S02]  /*326e0*/  IMAD R84, R32.reuse, R87, RZ ;  /* 0x0000005720547224 */ /* 0x050fe400078e02ff */
[----:B------:R2:W-:Y:S01]  /*326f0*/  @P2 STG.E.U16 desc[UR24][R92.64], R0 ;  /* 0x000000005c002986 */ /* 0x0005e2000c101518 */
[----:B-1----:R-:W-:Y:S01]  /*32700*/  ISETP.LT.AND P4, PT, R32, UR4, !P0 ;  /* 0x0000000420007c0c */ /* 0x002fe2000c781270 */
[----:B------:R-:W1:Y:S01]  /*32710*/  LDCU UR4, c[0x0][0x39c] ;  /* 0x00007380ff0477ac */ /* 0x000e620008000800 */
[----:B------:R-:W-:-:S02]  /*32720*/  LEA R64, P5, R89, R2, 0x1 ;  /* 0x0000000259407211 */ /* 0x000fc400078a08ff */
[-C--:B------:R-:W-:Y:S01]  /*32730*/  LEA R32, P6, R84, R2.reuse, 0x1 ;  /* 0x0000000254207211 */ /* 0x080fe200078c08ff */
[----:B------:R-:W3:Y:S01]  /*32740*/  LDCU UR7, c[0x0][0x39c] ;  /* 0x00007380ff0777ac */ /* 0x000ee20008000800 */
[C---:B------:R-:W-:Y:S01]  /*32750*/  ISETP.LT.AND P2, PT, R86.reuse, UR5, !P0 ;  /* 0x0000000556007c0c */ /* 0x040fe2000c741270 */
[----:B--2---:R-:W-:Y:S01]  /*32760*/  IMAD R0, R86, R87, RZ ;  /* 0x0000005756007224 */ /* 0x004fe200078e02ff */
[-C--:B------:R-:W-:Y:S01]  /*32770*/  LEA.HI.X.SX32 R65, R89, R3.reuse, 0x1, P5 ;  /* 0x0000000359417211 */ /* 0x080fe200028f0eff */
[----:B------:R-:W2:Y:S01]  /*32780*/  LDL.LU R86, [R1+0xadc] ;  /* 0x000adc0001567983 */ /* 0x000ea20000300800 */
[----:B------:R-:W-:Y:S01]  /*32790*/  LEA.HI.X.SX32 R33, R84, R3, 0x1, P6 ;  /* 0x0000000354217211 */ /* 0x000fe200030f0eff */
[----:B------:R-:W4:Y:S01]  /*327a0*/  LDCU UR5, c[0x0][0x39c] ;  /* 0x00007380ff0577ac */ /* 0x000f220008000800 */
[----:B------:R-:W-:Y:S01]  /*327b0*/  LEA R92, P6, R0, R2, 0x1 ;  /* 0x00000002005c7211 */ /* 0x000fe200078c08ff */
[----:B------:R-:W3:Y:S01]  /*327c0*/  LDL.LU R89, [R1+0x40] ;  /* 0x0000400001597983 */ /* 0x000ee20000300800 */
[C---:B0-----:R-:W-:Y:S01]  /*327d0*/  ISETP.LT.AND P5, PT, R67.reuse, UR6, !P0 ;  /* 0x0000000643007c0c */ /* 0x041fe2000c7a1270 */
[----:B------:R-:W-:-:S02]  /*327e0*/  IMAD R67, R67, R87, RZ ;  /* 0x0000005743437224 */ /* 0x000fc400078e02ff */
[----:B------:R0:W-:Y:S01]  /*327f0*/  @P3 STG.E.U16 desc[UR24][R64.64], R85 ;  /* 0x0000005540003986 */ /* 0x0001e2000c101518 */
[-C--:B------:R-:W-:Y:S01]  /*32800*/  LEA.HI.X.SX32 R93, R0, R3.reuse, 0x1, P6 ;  /* 0x00000003005d7211 */ /* 0x080fe200030f0eff */
[----:B------:R-:W1:Y:S01]  /*32810*/  LDCU UR6, c[0x0][0x39c] ;  /* 0x00007380ff0677ac */ /* 0x000e620008000800 */
[----:B------:R-:W-:Y:S02]  /*32820*/  LEA R84, P6, R67, R2, 0x1 ;  /* 0x0000000243547211 */ /* 0x000fe400078c08ff */
[----:B------:R-:W-:Y:S02]  /*32830*/  PRMT R91, R85, 0x7632, R91 ;  /* 0x00007632555b7816 */ /* 0x000fe4000000005b */
[----:B------:R-:W-:Y:S01]  /*32840*/  PRMT R66, R90, 0x7632, R66 ;  /* 0x000076325a427816 */ /* 0x000fe20000000042 */
[----:B0-----:R-:W4:Y:S01]  /*32850*/  LDL.LU R65, [R1+0xae0] ;  /* 0x000ae00001417983 */ /* 0x001f220000300800 */
[----:B------:R-:W-:-:S03]  /*32860*/  LEA.HI.X.SX32 R85, R67, R3, 0x1, P6 ;  /* 0x0000000343557211 */ /* 0x000fc600030f0eff */
[----:B------:R-:W4:Y:S04]  /*32870*/  LDL.LU R64, [R1+0xae4] ;  /* 0x000ae40001407983 */ /* 0x000f280000300800 */
[----:B------:R0:W-:Y:S04]  /*32880*/  @P4 STG.E.U16 desc[UR24][R32.64], R91 ;  /* 0x0000005b20004986 */ /* 0x0001e8000c101518 */
[----:B------:R-:W-:Y:S04]  /*32890*/  @P2 STG.E.U16 desc[UR24][R92.64], R90 ;  /* 0x0000005a5c002986 */ /* 0x000fe8000c101518 */
[----:B------:R1:W-:Y:S04]  /*328a0*/  @P5 STG.E.U16 desc[UR24][R84.64], R66 ;  /* 0x0000004254005986 */ /* 0x0003e8000c101518 */
[----:B0-----:R-:W4:Y:S04]  /*328b0*/  LDL.LU.64 R32, [R1+0xe78] ;  /* 0x000e780001207983 */ /* 0x001f280000300a00 */
[----:B------:R-:W4:Y:S04]  /*328c0*/  LDL.LU R91, [R1+0x44] ;  /* 0x00004400015b7983 */ /* 0x000f280000300800 */
[----:B-1----:R-:W4:Y:S01]  /*328d0*/  LDL.LU R85, [R1+0xae8] ;  /* 0x000ae80001557983 */ /* 0x002f220000300800 */
[C---:B--2---:R-:W-:Y:S01]  /*328e0*/  IMAD R0, R86.reuse, R87, RZ ;  /* 0x0000005756007224 */ /* 0x044fe200078e02ff */
[----:B------:R-:W-:Y:S01]  /*328f0*/  ISETP.LT.AND P3, PT, R86, UR4, !P0 ;  /* 0x0000000456007c0c */ /* 0x000fe2000c761270 */
[----:B------:R-:W0:Y:S03]  /*32900*/  LDCU UR4, c[0x0][0x39c] ;  /* 0x00007380ff0477ac */ /* 0x000e260008000800 */
[----:B------:R-:W-:-:S04]  /*32910*/  LEA R92, P2, R0, R2, 0x1 ;  /* 0x00000002005c7211 */ /* 0x000fc800078408ff */
[----:B------:R-:W-:-:S05]  /*32920*/  LEA.HI.X.SX32 R93, R0, R3, 0x1, P2 ;  /* 0x00000003005d7211 */ /* 0x000fca00010f0eff */
[----:B---3--:R1:W-:Y:S01]  /*32930*/  @P3 STG.E.U16 desc[UR24][R92.64], R89 ;  /* 0x000000595c003986 */ /* 0x0083e2000c101518 */
[CC--:B----4-:R-:W-:Y:S01]  /*32940*/  IMAD R0, R65.reuse, R87.reuse, RZ ;  /* 0x0000005741007224 */ /* 0x0d0fe200078e02ff */
[----:B------:R-:W-:Y:S01]  /*32950*/  ISETP.LT.AND P4, PT, R65, UR5, !P0 ;  /* 0x0000000541007c0c */ /* 0x000fe2000c781270 */
[----:B------:R-:W2:Y:S01]  /*32960*/  LDCU UR5, c[0x0][0x39c] ;  /* 0x00007380ff0577ac */ /* 0x000ea20008000800 */
[----:B------:R-:W3:Y:S01]  /*32970*/  LDL.LU R65, [R1+0xaec] ;  /* 0x000aec0001417983 */ /* 0x000ee20000300800 */
[C---:B------:R-:W-:Y:S01]  /*32980*/  ISETP.LT.AND P2, PT, R64.reuse, UR6, !P0 ;  /* 0x0000000640007c0c */ /* 0x040fe2000c741270 */
[----:B------:R-:W-:Y:S01]  /*32990*/  IMAD R84, R64, R87, RZ ;  /* 0x0000005740547224 */ /* 0x000fe200078e02ff */
[CC--:B-1----:R-:W-:Y:S01]  /*329a0*/  LEA R92, P3, R0.reuse, R2.reuse, 0x1 ;  /* 0x00000002005c7211 */ /* 0x0c2fe200078608ff */
[----:B------:R-:W4:Y:S01]  /*329b0*/  LDL.LU R64, [R1+0xaf0] ;  /* 0x000af00001407983 */ /* 0x000f220000300800 */
[----:B------:R-:W-:Y:S01]  /*329c0*/  PRMT R34, R89, 0x7632, R34 ;  /* 0x0000763259227816 */ /* 0x000fe20000000022 */
[----:B------:R-:W1:Y:S01]  /*329d0*/  LDCU UR6, c[0x0][0x39c] ;  /* 0x00007380ff0677ac */ /* 0x000e620008000800 */
[----:B------:R-:W-:Y:S01]  /*329e0*/  LEA.HI.X.SX32 R93, R0, R3, 0x1, P3 ;  /* 0x00000003005d7211 */ /* 0x000fe200018f0eff */
[----:B------:R-:W2:Y:S04]  /*329f0*/  LDL.LU R90, [R1+0x48] ;  /* 0x00004800015a7983 */ /* 0x000ea80000300800 */
[----:B------:R0:W-:Y:S02]  /*32a00*/  @P4 STG.E.U16 desc[UR24][R92.64], R34 ;  /* 0x000000225c004986 */ /* 0x0001e4000c101518 */
[C---:B0-----:R-:W-:Y:S01]  /*32a10*/  ISETP.LT.AND P3, PT, R85.reuse, UR4, !P0 ;  /* 0x0000000455007c0c */ /* 0x041fe2000c761270 */
[----:B------:R-:W-:Y:S01]  /*32a20*/  IMAD R0, R85, R87, RZ ;  /* 0x0000005755007224 */ /* 0x000fe200078e02ff */
[C---:B------:R-:W-:Y:S01]  /*32a30*/  LEA R66, P5, R84.reuse, R2, 0x1 ;  /* 0x0000000254427211 */ /* 0x040fe200078a08ff */
[----:B------:R-:W2:Y:S01]  /*32a40*/  LDL.LU R85, [R1+0xaf4] ;  /* 0x000af40001557983 */ /* 0x000ea20000300800 */
[----:B------:R-:W0:Y:S03]  /*32a50*/  LDCU UR4, c[0x0][0x39c] ;  /* 0x00007380ff0477ac */ /* 0x000e260008000800 */
[----:B------:R-:W2:Y:S01]  /*32a60*/  LDL.LU R34, [R1+0xaf8] ;  /* 0x000af80001227983 */ /* 0x000ea20000300800 */
[----:B------:R-:W-:-:S02]  /*32a70*/  LEA.HI.X.SX32 R67, R84, R3, 0x1, P5 ;  /* 0x0000000354437211 */ /* 0x000fc400028f0eff */
[C---:B------:R-:W-:Y:S01]  /*32a80*/  LEA R92, P4, R0.reuse, R2, 0x1 ;  /* 0x00000002005c7211 */ /* 0x040fe200078808ff */
[----:B------:R-:W2:Y:S03]  /*32a90*/  LDL.LU R89, [R1+0x4c] ;  /* 0x00004c0001597983 */ /* 0x000ea60000300800 */
[----:B------:R-:W-:Y:S01]  /*32aa0*/  LEA.HI.X.SX32 R93, R0, R3, 0x1, P4 ;  /* 0x00000003005d7211 */ /* 0x000fe200020f0eff */
[----:B------:R0:W-:Y:S01]  /*32ab0*/  @P2 STG.E.U16 desc[UR24][R66.64], R91 ;  /* 0x0000005b42002986 */ /* 0x0001e2000c101518 */
[----:B------:R-:W-:-:S05]  /*32ac0*/  PRMT R0, R91, 0x7632, R0 ;  /* 0x000076325b007816 */ /* 0x000fca0000000000 */
[----:B------:R0:W-:Y:S01]  /*32ad0*/  @P3 STG.E.U16 desc[UR24][R92.64], R0 ;  /* 0x000000005c003986 */ /* 0x0001e2000c101518 */
[CC--:B---3--:R-:W-:Y:S01]  /*32ae0*/  IMAD R86, R65.reuse, R87.reuse, RZ ;  /* 0x0000005741567224 */ /* 0x0c8fe200078e02ff */
[----:B------:R-:W-:Y:S01]  /*32af0*/  ISETP.LT.AND P2, PT, R65, UR7, !P0 ;  /* 0x0000000741007c0c */ /* 0x000fe2000c741270 */
[----:B------:R-:W3:Y:S01]  /*32b00*/  LDCU UR7, c[0x0][0x39c] ;  /* 0x00007380ff0777ac */ /* 0x000ee20008000800 */
[----:B----4-:R-:W-:Y:S02]  /*32b10*/  IMAD R84, R64, R87, RZ ;  /* 0x0000005740547224 */ /* 0x010fe400078e02ff */
[-C--:B0-----:R-:W-:Y:S02]  /*32b20*/  LEA R66, P5, R86, R2.reuse, 0x1 ;  /* 0x0000000256427211 */ /* 0x081fe400078a08ff */
[----:B--2---:R-:W-:Y:S01]  /*32b30*/  ISETP.LT.AND P4, PT, R64, UR5, !P0 ;  /* 0x0000000540007c0c */ /* 0x004fe2000c781270 */
[----:B------:R-:W0:Y:S01]  /*32b40*/  LDCU UR5, c[0x0][0x39c] ;  /* 0x00007380ff0577ac */ /* 0x000e220008000800 */
[----:B------:R-:W-:-:S02]  /*32b50*/  LEA R64, P6, R84, R2, 0x1 ;  /* 0x0000000254407211 */ /* 0x000fc400078c08ff */
[-C--:B------:R-:W-:Y:S02]  /*32b60*/  LEA.HI.X.SX32 R67, R86, R3.reuse, 0x1, P5 ;  /* 0x0000000356437211 */ /* 0x080fe400028f0eff */
[----:B------:R-:W-:Y:S01]  /*32b70*/  LEA.HI.X.SX32 R65, R84, R3, 0x1, P6 ;  /* 0x0000000354417211 */ /* 0x000fe200030f0eff */
[----:B------:R-:W2:Y:S04]  /*32b80*/  LDL.LU R86, [R1+0x30] ;  /* 0x0000300001567983 */ /* 0x000ea80000300800 */
[----:B------:R4:W-:Y:S01]  /*32b90*/  @P2 STG.E.U16 desc[UR24][R66.64], R90 ;  /* 0x0000005a42002986 */ /* 0x0009e2000c101518 */
[C---:B------:R-:W-:Y:S01]  /*32ba0*/  IMAD R0, R85.reuse, R87, RZ ;  /* 0x0000005755007224 */ /* 0x040fe200078e02ff */
[----:B-1----:R-:W-:Y:S02]  /*32bb0*/  ISETP.LT.AND P3, PT, R85, UR6, !P0 ;  /* 0x0000000655007c0c */ /* 0x002fe4000c761270 */
[----:B----4-:R-:W2:Y:S01]  /*32bc0*/  LDL.LU.64 R66, [R1+0xe70] ;  /* 0x000e700001427983 */ /* 0x010ea20000300a00 */
[----:B------:R-:W-:-:S02]  /*32bd0*/  PRMT R88, R90, 0x7632, R88 ;  /* 0x000076325a587816 */ /* 0x000fc40000000058 */
[-C--:B------:R-:W-:Y:S01]  /*32be0*/  LEA R92, P6, R0, R2.reuse, 0x1 ;  /* 0x00000002005c7211 */ /* 0x080fe200078c08ff */
[C---:B------:R-:W-:Y:S01]  /*32bf0*/  IMAD R85, R34.reuse, R87, RZ ;  /* 0x0000005722557224 */ /* 0x040fe200078e02ff */
[----:B------:R-:W-:Y:S01]  /*32c00*/  ISETP.LT.AND P5, PT, R34, UR4, !P0 ;  /* 0x0000000422007c0c */ /* 0x000fe2000c7a1270 */
[----:B------:R-:W4:Y:S01]  /*32c10*/  LDL.LU R84, [R1+0xb00] ;  /* 0x000b000001547983 */ /* 0x000f220000300800 */
[----:B------:R-:W-:Y:S01]  /*32c20*/  LEA.HI.X.SX32 R93, R0, R3, 0x1, P6 ;  /* 0x00000003005d7211 */ /* 0x000fe200030f0eff */
[----:B------:R-:W1:Y:S02]  /*32c30*/  LDCU UR6, c[0x0][0x39c] ;  /* 0x00007380ff0677ac */ /* 0x000e640008000800 */
[----:B------:R-:W2:Y:S01]  /*32c40*/  LDL.LU R34, [R1+0xb04] ;  /* 0x000b040001227983 */ /* 0x000ea20000300800 */
[----:B------:R-:W-:Y:S01]  /*32c50*/  PRMT R35, R89, 0x7632, R35 ;  /* 0x0000763259237816 */ /* 0x000fe20000000023 */
[----:B------:R-:W2:Y:S02]  /*32c60*/  LDCU UR4, c[0x0][0x39c] ;  /* 0x00007380ff0477ac */ /* 0x000ea40008000800 */
[----:B------:R-:W0:Y:S01]  /*32c70*/  LDL.LU R0, [R1+0xafc] ;  /* 0x000afc0001007983 */ /* 0x000e220000300800 */
[----:B------:R-:W-:-:S04]  /*32c80*/  LEA R90, P6, R85, R2, 0x1 ;  /* 0x00000002555a7211 */ /* 0x000fc800078c08ff */
[----:B------:R-:W-:Y:S01]  /*32c90*/  LEA.HI.X.SX32 R91, R85, R3, 0x1, P6 ;  /* 0x00000003555b7211 */ /* 0x000fe200030f0eff */
[----:B------:R1:W-:Y:S04]  /*32ca0*/  @P4 STG.E.U16 desc[UR24][R64.64], R88 ;  /* 0x0000005840004986 */ /* 0x0003e8000c101518 */
[----:B------:R-:W-:Y:S04]  /*32cb0*/  @P3 STG.E.U16 desc[UR24][R92.64], R89 ;  /* 0x000000595c003986 */ /* 0x000fe8000c101518 */
[----:B------:R3:W-:Y:S04]  /*32cc0*/  @P5 STG.E.U16 desc[UR24][R90.64], R35 ;  /* 0x000000235a005986 */ /* 0x0007e8000c101518 */
[----:B-1----:R-:W2:Y:S04]  /*32cd0*/  LDL.LU.64 R64, [R1+0xe68] ;  /* 0x000e680001407983 */ /* 0x002ea80000300a00 */
[----:B------:R-:W2:Y:S04]  /*32ce0*/  LDL.LU R88, [R1+0x34] ;  /* 0x0000340001587983 */ /* 0x000ea80000300800 */
[----:B---3--:R-:W3:Y:S01]  /*32cf0*/  LDL.LU R35, [R1+0xb08] ;  /* 0x000b080001237983 */ /* 0x008ee20000300800 */
[C---:B0-----:R-:W-:Y:S01]  /*32d00*/  ISETP.LT.AND P2, PT, R0.reuse, UR5, !P0 ;  /* 0x0000000500007c0c */ /* 0x041fe2000c741270 */
[----:B------:R-:W-:-:S02]  /*32d10*/  IMAD R0, R0, R87, RZ ;  /* 0x0000005700007224 */ /* 0x000fc400078e02ff */
[----:B----4-:R-:W-:Y:S01]  /*32d20*/  IMAD R85, R84, R87, RZ ;  /* 0x0000005754557224 */ /* 0x010fe200078e02ff */
[----:B--2---:R-:W-:Y:S01]  /*32d30*/  ISETP.LT.AND P4, PT, R34, UR4, !P0 ;  /* 0x0000000422007c0c */ /* 0x004fe2000c781270 */
[----:B------:R-:W3:Y:S01]  /*32d40*/  LDCU UR5, c[0x0][0x39c] ;  /* 0x00007380ff0577ac */ /* 0x000ee20008000800 */
[-C--:B------:R-:W-:Y:S02]  /*32d50*/  LEA R92, P3, R0, R2.reuse, 0x1 ;  /* 0x00000002005c7211 */ /* 0x080fe400078608ff */
[----:B------:R-:W-:Y:S01]  /*32d60*/  PRMT R66, R86, 0x7632, R66 ;  /* 0x0000763256427816 */ /* 0x000fe20000000042 */
[----:B------:R-:W0:Y:S01]  /*32d70*/  LDCU UR4, c[0x0][0x39c] ;  /* 0x00007380ff0477ac */ /* 0x000e220008000800 */
[----:B------:R-:W-:Y:S02]  /*32d80*/  LEA.HI.X.SX32 R93, R0, R3, 0x1, P3 ;  /* 0x00000003005d7211 */ /* 0x000fe400018f0eff */
[----:B------:R-:W-:Y:S01]  /*32d90*/  ISETP.LT.AND P3, PT, R84, UR6, !P0 ;  /* 0x0000000654007c0c */ /* 0x000fe2000c761270 */
[----:B------:R-:W-:Y:S01]  /*32da0*/  IMAD R0, R34, R87, RZ ;  /* 0x0000005722007224 */ /* 0x000fe200078e02ff */
[----:B------:R-:W2:Y:S01]  /*32db0*/  LDL.LU R84, [R1+0xb0c] ;  /* 0x000b0c0001547983 */ /* 0x000ea20000300800 */
[----:B------:R-:W1:Y:S03]  /*32dc0*/  LDCU UR6, c[0x0][0x39c] ;  /* 0x00007380ff0677ac */ /* 0x000e660008000800 */
[----:B------:R4:W-:Y:S01]  /*32dd0*/  @P2 STG.E.U16 desc[UR24][R92.64], R86 ;  /* 0x000000565c002986 */ /* 0x0009e2000c101518 */
[----:B------:R-:W-:-:S03]  /*32de0*/  LEA R90, P2, R85, R2, 0x1 ;  /* 0x00000002555a7211 */ /* 0x000fc600078408ff */
[----:B------:R-:W2:Y:S01]  /*32df0*/  LDL.LU R34, [R1+0xb10] ;  /* 0x000b100001227983 */ /* 0x000ea20000300800 */
[----:B------:R-:W-:-:S03]  /*32e00*/  LEA.HI.X.SX32 R91, R85, R3, 0x1, P2 ;  /* 0x00000003555b7211 */ /* 0x000fc600010f0eff */
[----:B------:R-:W2:Y:S04]  /*32e10*/  LDL.LU R89, [R1+0x38] ;  /* 0x0000380001597983 */ /* 0x000ea80000300800 */
[----:B------:R0:W-:Y:S01]  /*32e20*/  @P3 STG.E.U16 desc[UR24][R90.64], R66 ;  /* 0x000000425a003986 */ /* 0x0001e2000c101518 */
[----:B----4-:R-:W-:-:S03]  /*32e30*/  LEA R92, P5, R0, R2, 0x1 ;  /* 0x00000002005c7211 */ /* 0x010fc600078a08ff */
[----:B0-----:R-:W4:Y:S04]  /*32e40*/  LDL.LU R91, [R1+0xe60] ;  /* 0x000e6000015b7983 */ /* 0x001f280000300800 */
[----:B------:R-:W1:Y:S01]  /*32e50*/  LDL.LU R66, [R1+0xb14] ;  /* 0x000b140001427983 */ /* 0x000e620000300800 */
[----:B------:R-:W-:Y:S02]  /*32e60*/  LEA.HI.X.SX32 R93, R0, R3, 0x1, P5 ;  /* 0x00000003005d7211 */ /* 0x000fe400028f0eff */
[C---:B---3--:R-:W-:Y:S01]  /*32e70*/  ISETP.LT.AND P2, PT, R35.reuse, UR5, !P0 ;  /* 0x0000000523007c0c */ /* 0x048fe2000c741270 */
[----:B------:R-:W-:Y:S01]  /*32e80*/  IMAD R35, R35, R87, RZ ;  /* 0x0000005723237224 */ /* 0x000fe200078e02ff */
[----:B------:R-:W3:Y:S01]  /*32e90*/  LDL.LU R90, [R1+0x3c] ;  /* 0x00003c00015a7983 */ /* 0x000ee20000300800 */
[----:B------:R-:W-:Y:S01]  /*32ea0*/  PRMT R65, R88, 0x7632, R65 ;  /* 0x0000763258417816 */ /* 0x000fe20000000041 */
[----:B------:R-:W0:Y:S02]  /*32eb0*/  LDCU UR5, c[0x0][0x39c] ;  /* 0x00007380ff0577ac */ /* 0x000e240008000800 */
[----:B------:R0:W-:Y:S02]  /*32ec0*/  @P4 STG.E.U16 desc[UR24][R92.64], R88 ;  /* 0x000000585c004986 */ /* 0x0001e4000c101518 */
[----:B0-----:R-:W-:-:S04]  /*32ed0*/  LEA R92, P4, R35, R2, 0x1 ;  /* 0x00000002235c7211 */ /* 0x001fc800078808ff */
[----:B------:R-:W-:-:S05]  /*32ee0*/  LEA.HI.X.SX32 R93, R35, R3, 0x1, P4 ;  /* 0x00000003235d7211 */ /* 0x000fca00020f0eff */
[----:B------:R0:W-:Y:S01]  /*32ef0*/  @P2 STG.E.U16 desc[UR24][R92.64], R65 ;  /* 0x000000415c002986 */ /* 0x0001e2000c101518 */
[C---:B--2---:R-:W-:Y:S01]  /*32f00*/  ISETP.LT.AND P3, PT, R84.reuse, UR7, !P0 ;  /* 0x0000000754007c0c */ /* 0x044fe2000c761270 */
[-C--:B------:R-:W-:Y:S01]  /*32f10*/  IMAD R0, R84, R87.reuse, RZ ;  /* 0x0000005754007224 */ /* 0x080fe200078e02ff */
[----:B------:R-:W2:Y:S01]  /*32f20*/  LDCU UR7, c[0x0][0x39c] ;  /* 0x00007380ff0777ac */ /* 0x000ea20008000800 */
[----:B------:R-:W2:Y:S04]  /*32f30*/  LDL.LU R84, [R1+0xb18] ;  /* 0x000b180001547983 */ /* 0x000ea80000300800 */
[----:B0-----:R-:W4:Y:S01]  /*32f40*/  LDL.LU R65, [R1+0xb1c] ;  /* 0x000b1c0001417983 */ /* 0x001f220000300800 */
[C---:B------:R-:W-:Y:S01]  /*32f50*/  IMAD R85, R34.reuse, R87, RZ ;  /* 0x0000005722557224 */ /* 0x040fe200078e02ff */
[----:B------:R-:W-:Y:S01]  /*32f60*/  ISETP.LT.AND P4, PT, R34, UR4, !P0 ;  /* 0x0000000422007c0c */ /* 0x000fe2000c781270 */
[----:B------:R-:W4:Y:S01]  /*32f70*/  LDCU UR4, c[0x0][0x39c] ;  /* 0x00007380ff0477ac */ /* 0x000f220008000800 */
[-C--:B------:R-:W-:Y:S01]  /*32f80*/  LEA R34, P5, R0, R2.reuse, 0x1 ;  /* 0x0000000200227211 */ /* 0x080fe200078a08ff */
[----:B------:R-:W4:Y:S01]  /*32f90*/  LDL.LU R86, [R1+0x10] ;  /* 0x0000100001567983 */ /* 0x000f220000300800 */
[----:B------:R-:W-:-:S02]  /*32fa0*/  LEA R92, P6, R85, R2, 0x1 ;  /* 0x00000002555c7211 */ /* 0x000fc400078c08ff */
[-C--:B------:R-:W-:Y:S02]  /*32fb0*/  LEA.HI.X.SX32 R35, R0, R3.reuse, 0x1, P5 ;  /* 0x0000000300237211 */ /* 0x080fe400028f0eff */
[----:B------:R-:W-:Y:S02]  /*32fc0*/  LEA.HI.X.SX32 R93, R85, R3, 0x1, P6 ;  /* 0x00000003555d7211 */ /* 0x000fe400030f0eff */
[----:B------:R-:W-:Y:S01]  /*32fd0*/  PRMT R0, R89, 0x7632, R0 ;  /* 0x0000763259007816 */ /* 0x000fe20000000000 */
[----:B------:R0:W-:Y:S04]  /*32fe0*/  @P3 STG.E.U16 desc[UR24][R34.64], R89 ;  /* 0x0000005922003986 */ /* 0x0001e8000c101518 */
[----:B------:R3:W-:Y:S01]  /*32ff0*/  @P4 STG.E.U16 desc[UR24][R92.64], R0 ;  /* 0x000000005c004986 */ /* 0x0007e2000c101518 */
[C---:B-1----:R-:W-:Y:S01]  /*33000*/  ISETP.LT.AND P2, PT, R66.reuse, UR6, !P0 ;  /* 0x0000000642007c0c */ /* 0x042fe2000c741270 */
[----:B------:R-:W-:-:S02]  /*33010*/  IMAD R66, R66, R87, RZ ;  /* 0x0000005742427224 */ /* 0x000fc400078e02ff */
[----:B0-----:R-:W4:Y:S01]  /*33020*/  LDL.LU.64 R34, [R1+0xe58] ;  /* 0x000e580001227983 */ /* 0x001f220000300a00 */
[----:B------:R-:W0:Y:S02]  /*33030*/  LDCU UR6, c[0x0][0x39c] ;  /* 0x00007380ff0677ac */ /* 0x000e240008000800 */
[----:B---3--:R-:W-:-:S04]  /*33040*/  LEA R92, P4, R66, R2, 0x1 ;  /* 0x00000002425c7211 */ /* 0x008fc800078808ff */
[----:B------:R-:W-:-:S05]  /*33050*/  LEA.HI.X.SX32 R93, R66, R3, 0x1, P4 ;  /* 0x00000003425d7211 */ /* 0x000fca00020f0eff */
[----:B------:R1:W-:Y:S04]  /*33060*/  @P2 STG.E.U16 desc[UR24][R92.64], R90 ;  /* 0x0000005a5c002986 */ /* 0x0003e8000c101518 */
[----:B-1----:R-:W3:Y:S04]  /*33070*/  LDL.LU R92, [R1+0xb20] ;  /* 0x000b2000015c7983 */ /* 0x002ee80000300800 */
[----:B------:R-:W3:Y:S01]  /*33080*/  LDL.LU R66, [R1+0xb24] ;  /* 0x000b240001427983 */ /* 0x000ee20000300800 */
[----:B------:R-:W-:Y:S01]  /*33090*/  PRMT R67, R90, 0x7632, R67 ;  /* 0x000076325a437816 */ /* 0x000fe20000000043 */
[C---:B--2---:R-:W-:Y:S01]  /*330a0*/  IMAD R0, R84.reuse, R87, RZ ;  /* 0x0000005754007224 */ /* 0x044fe200078e02ff */
[----:B------:R-:W-:Y:S01]  /*330b0*/  ISETP.LT.AND P3, PT, R84, UR5, !P0 ;  /* 0x0000000554007c0c */ /* 0x000fe2000c761270 */
[----:B------:R-:W1:Y:S01]  /*330c0*/  LDCU UR5, c[0x0][0x39c] ;  /* 0x00007380ff0577ac */ /* 0x000e620008000800 */
[----:B----4-:R-:W-:-:S02]  /*330d0*/  ISETP.LT.AND P4, PT, R65, UR4, !P0 ;  /* 0x0000000441007c0c */ /* 0x010fc4000c781270 */
[CC--:B------:R-:W-:Y:S01]  /*330e0*/  LEA R88, P5, R0.reuse, R2.reuse, 0x1 ;  /* 0x0000000200587211 */ /* 0x0c0fe200078a08ff */
[----:B------:R-:W-:Y:S01]  /*330f0*/  IMAD R65, R65, R87, RZ ;  /* 0x0000005741417224 */ /* 0x000fe200078e02ff */
[----:B------:R-:W2:Y:S02]  /*33100*/  LDCU UR4, c[0x0][0x39c] ;  /* 0x00007380ff0477ac */ /* 0x000ea40008000800 */
[----:B------:R-:W-:Y:S01]  /*33110*/  LEA.HI.X.SX32 R89, R0, R3, 0x1, P5 ;  /* 0x0000000300597211 */ /* 0x000fe200028f0eff */
[----:B------:R-:W-:Y:S02]  /*33120*/  IMAD.MOV.U32 R93, RZ, RZ, R65 ;  /* 0x000000ffff5d7224 */ /* 0x000fe400078e0041 */
[----:B------:R-:W1:Y:S04]  /*33130*/  LDL.LU R65, [R1+0xb28] ;  /* 0x000b280001417983 */ /* 0x000e680000300800 */
[----:B------:R-:W4:Y:S04]  /*33140*/  LDL.LU R90, [R1+0x14] ;  /* 0x00001400015a7983 */ /* 0x000f280000300800 */
[----:B------:R0:W-:Y:S04]  /*33150*/  @P3 STG.E.U16 desc[UR24][R88.64], R67 ;  /* 0x0000004358003986 */ /* 0x0001e8000c101518 */
[----:B0-----:R-:W2:Y:S01]  /*33160*/  LDL.LU R88, [R1+0xb2c] ;  /* 0x000b2c0001587983 */ /* 0x001ea20000300800 */
[----:B------:R-:W-:-:S02]  /*33170*/  LEA R84, P6, R93, R2, 0x1 ;  /* 0x000000025d547211 */ /* 0x000fc400078c08ff */
[----:B------:R-:W-:Y:S01]  /*33180*/  PRMT R64, R86, 0x7632, R64 ;  /* 0x0000763256407816 */ /* 0x000fe20000000040 */
[----:B------:R-:W2:Y:S01]  /*33190*/  LDL.LU R89, [R1+0x18] ;  /* 0x0000180001597983 */ /* 0x000ea20000300800 */
[----:B------:R-:W-:-:S05]  /*331a0*/  LEA.HI.X.SX32 R85, R93, R3, 0x1, P6 ;  /* 0x000000035d557211 */ /* 0x000fca00030f0eff */
[----:B------:R0:W-:Y:S04]  /*331b0*/  @P4 STG.E.U16 desc[UR24][R84.64], R86 ;  /* 0x0000005654004986 */ /* 0x0001e8000c101518 */
[----:B0-----:R-:W2:Y:S01]  /*331c0*/  LDL.LU R85, [R1+0xb30] ;  /* 0x000b300001557983 */ /* 0x001ea20000300800 */
[CC--:B---3--:R-:W-:Y:S01]  /*331d0*/  IMAD R0, R92.reuse, R87.reuse, RZ ;  /* 0x000000575c007224 */ /* 0x0c8fe200078e02ff */
[----:B------:R-:W-:Y:S01]  /*331e0*/  ISETP.LT.AND P2, PT, R92, UR6, !P0 ;  /* 0x000000065c007c0c */ /* 0x000fe2000c741270 */
[----:B------:R-:W0:Y:S03]  /*331f0*/  LDCU UR6, c[0x0][0x39c] ;  /* 0x00007380ff0677ac */ /* 0x000e260008000800 */
[----:B------:R-:W-:Y:S01]  /*33200*/  LEA R92, P3, R0, R2, 0x1 ;  /* 0x00000002005c7211 */ /* 0x000fe200078608ff */
[----:B------:R-:W-:-:S03]  /*33210*/  IMAD R86, R66, R87, RZ ;  /* 0x0000005742567224 */ /* 0x000fc600078e02ff */
[----:B------:R-:W-:-:S05]  /*33220*/  LEA.HI.X.SX32 R93, R0, R3, 0x1, P3 ;  /* 0x00000003005d7211 */ /* 0x000fca00018f0eff */
[----:B------:R3:W-:Y:S01]  /*33230*/  @P2 STG.E.U16 desc[UR24][R92.64], R64 ;  /* 0x000000405c002986 */ /* 0x0007e2000c101518 */
[----:B------:R-:W-:Y:S01]  /*33240*/  ISETP.LT.AND P3, PT, R66, UR7, !P0 ;  /* 0x0000000742007c0c */ /* 0x000fe2000c761270 */
[----:B------:R-:W0:Y:S01]  /*33250*/  LDCU UR7, c[0x0][0x39c] ;  /* 0x00007380ff0777ac */ /* 0x000e220008000800 */
[CC--:B---3--:R-:W-:Y:S02]  /*33260*/  LEA R64, P2, R86.reuse, R2.reuse, 0x1 ;  /* 0x0000000256407211 */ /* 0x0c8fe400078408ff */
[C---:B-1----:R-:W-:Y:S01]  /*33270*/  ISETP.LT.AND P4, PT, R65.reuse, UR5, !P0 ;  /* 0x0000000541007c0c */ /* 0x042fe2000c781270 */
[----:B------:R-:W-:Y:S01]  /*33280*/  IMAD R84, R65, R87, RZ ;  /* 0x0000005741547224 */ /* 0x000fe200078e02ff */
[----:B------:R-:W-:Y:S01]  /*33290*/  LEA.HI.X.SX32 R65, R86, R3, 0x1, P2 ;  /* 0x0000000356417211 */ /* 0x000fe200010f0eff */
[----:B------:R-:W1:Y:S01]  /*332a0*/  LDCU UR5, c[0x0][0x39c] ;  /* 0x00007380ff0577ac */ /* 0x000e620008000800 */
[----:B------:R-:W3:Y:S02]  /*332b0*/  LDL.LU R86, [R1+0xe50] ;  /* 0x000e500001567983 */ /* 0x000ee40000300800 */
[----:B------:R-:W-:-:S03]  /*332c0*/  LEA R66, P6, R84, R2, 0x1 ;  /* 0x0000000254427211 */ /* 0x000fc600078c08ff */
[----:B----4-:R4:W-:Y:S01]  /*332d0*/  @P3 STG.E.U16 desc[UR24][R64.64], R90 ;  /* 0x0000005a40003986 */ /* 0x0109e2000c101518 */
[----:B------:R-:W-:Y:S01]  /*332e0*/  LEA.HI.X.SX32 R67, R84, R3, 0x1, P6 ;  /* 0x0000000354437211 */ /* 0x000fe200030f0eff */
[C---:B--2---:R-:W-:Y:S01]  /*332f0*/  IMAD R0, R88.reuse, R87, RZ ;  /* 0x0000005758007224 */ /* 0x044fe200078e02ff */
[----:B------:R-:W-:Y:S01]  /*33300*/  ISETP.LT.AND P2, PT, R88, UR4, !P0 ;  /* 0x0000000458007c0c */ /* 0x000fe2000c741270 */
[----:B------:R-:W2:Y:S01]  /*33310*/  LDCU UR4, c[0x0][0x39c] ;  /* 0x00007380ff0477ac */ /* 0x000ea20008000800 */
[----:B------:R-:W2:Y:S04]  /*33320*/  LDL.LU R88, [R1+0xb34] ;  /* 0x000b340001587983 */ /* 0x000ea80000300800 */
[----:B------:R-:W2:Y:S01]  /*33330*/  LDL.LU R93, [R1+0xbbc] ;  /* 0x000bbc00015d7983 */ /* 0x000ea20000300800 */
[----:B------:R-:W-:-:S03]  /*33340*/  PRMT R91, R90, 0x7632, R91 ;  /* 0x000076325a5b7816 */ /* 0x000fc6000000005b */
[----:B------:R-:W3:Y:S04]  /*33350*/  LDL.LU R84, [R1+0xb38] ;  /* 0x000b380001547983 */ /* 0x000ee80000300800 */
[----:B----4-:R-:W4:Y:S04]  /*33360*/  LDL.LU.64 R64, [R1+0xe48] ;  /* 0x000e480001407983 */ /* 0x010f280000300a00 */
[----:B------:R-:W4:Y:S01]  /*33370*/  LDL.LU R90, [R1+0xe40] ;  /* 0x000e4000015a7983 */ /* 0x000f220000300800 */
[----:B------:R-:W-:Y:S02]  /*33380*/  LEA R92, P5, R0, R2, 0x1 ;  /* 0x00000002005c7211 */ /* 0x000fe400078a08ff */
[----:B0-----:R-:W-:Y:S01]  /*33390*/  ISETP.LT.AND P6, PT, R85, UR6, !P0 ;  /* 0x0000000655007c0c */ /* 0x001fe2000c7c1270 */
[----:B------:R0:W-:Y:S01]  /*333a0*/  @P4 STG.E.U16 desc[UR24][R66.64], R91 ;  /* 0x0000005b42004986 */ /* 0x0001e2000c101518 */
[----:B------:R-:W1:Y:S03]  /*333b0*/  LDCU UR6, c[0x0][0x39c] ;  /* 0x00007380ff0677ac */ /* 0x000e660008000800 */
[----:B0-----:R-:W4:Y:S01]  /*333c0*/  LDL.LU.64 R66, [R1+0xe38] ;  /* 0x000e380001427983 */ /* 0x001f220000300a00 */
[----:B--2---:R-:W-:-:S02]  /*333d0*/  ISETP.LT.AND P3, PT, R93, UR8, !P0 ;  /* 0x000000085d007c0c */ /* 0x004fc4000c761270 */
[----:B------:R-:W-:Y:S01]  /*333e0*/  LEA.HI.X.SX32 R93, R0, R3, 0x1, P5 ;  /* 0x00000003005d7211 */ /* 0x000fe200028f0eff */
[----:B------:R-:W-:Y:S01]  /*333f0*/  IMAD R0, R85, R87, RZ ;  /* 0x0000005755007224 */ /* 0x000fe200078e02ff */
[----:B---3--:R-:W-:Y:S01]  /*33400*/  ISETP.LT.AND P4, PT, R84, UR4, !P0 ;  /* 0x0000000454007c0c */ /* 0x008fe2000c781270 */
[----:B------:R-:W2:Y:S01]  /*33410*/  LDL.LU R85, [R1+0xc34] ;  /* 0x000c340001557983 */ /* 0x000ea20000300800 */
[----:B----4-:R-:W-:-:S03]  /*33420*/  PRMT R90, R89, 0x7632, R90 ;  /* 0x00007632595a7816 */ /* 0x010fc6000000005a */
[----:B------:R0:W-:Y:S01]  /*33430*/  @P2 STG.E.U16 desc[UR24][R92.64], R89 ;  /* 0x000000595c002986 */ /* 0x0001e2000c101518 */
[C---:B------:R-:W-:Y:S01]  /*33440*/  IMAD R91, R88.reuse, R87, RZ ;  /* 0x00000057585b7224 */ /* 0x040fe200078e02ff */
[----:B-1----:R-:W-:Y:S01]  /*33450*/  ISETP.LT.AND P5, PT, R88, UR5, !P0 ;  /* 0x0000000558007c0c */ /* 0x002fe2000c7a1270 */
[----:B------:R-:W1:Y:S01]  /*33460*/  LDCU UR4, c[0x0][0x39c] ;  /* 0x00007380ff0477ac */ /* 0x000e620008000800 */
[----:B------:R-:W3:Y:S01]  /*33470*/  LDCU UR5, c[0x0][0x39c] ;  /* 0x00007380ff0577ac */ /* 0x000ee20008000800 */
[----:B0-----:R-:W-:-:S04]  /*33480*/  LEA R92, P2, R0, R2, 0x1 ;  /* 0x00000002005c7211 */ /* 0x001fc800078408ff */
[----:B------:R-:W-:Y:S01]  /*33490*/  LEA.HI.X.SX32 R93, R0, R3, 0x1, P2 ;  /* 0x00000003005d7211 */ /* 0x000fe200010f0eff */
[----:B------:R-:W-:Y:S02]  /*334a0*/  IMAD R0, R84, R87, RZ ;  /* 0x0000005754007224 */ /* 0x000fe400078e02ff */
[----:B------:R-:W1:Y:S04]  /*334b0*/  LDL.LU R84, [R1+0xc50] ;  /* 0x000c500001547983 */ /* 0x000e680000300800 */
[----:B------:R0:W-:Y:S04]  /*334c0*/  @P6 STG.E.U16 desc[UR24][R92.64], R90 ;  /* 0x0000005a5c006986 */ /* 0x0001e8000c101518 */
[----:B0-----:R-:W4:Y:S04]  /*334d0*/  LDL.LU R93, [R1+0xb3c] ;  /* 0x000b3c00015d7983 */ /* 0x001f280000300800 */
[----:B------:R-:W2:Y:S01]  /*334e0*/  LDL.LU R92, [R1+0x1c] ;  /* 0x00001c00015c7983 */ /* 0x000ea20000300800 */
[----:B------:R-:W-:Y:S01]  /*334f0*/  IMAD.MOV.U32 R89, RZ, RZ, R91 ;  /* 0x000000ffff597224 */ /* 0x000fe200078e005b */
[----:B------:R-:W-:-:S04]  /*33500*/  LEA R88, P2, R91, R2, 0x1 ;  /* 0x000000025b587211 */ /* 0x000fc800078408ff */
[----:B------:R-:W-:Y:S02]  /*33510*/  LEA.HI.X.SX32 R89, R89, R3, 0x1, P2 ;  /* 0x0000000359597211 */ /* 0x000fe400010f0eff */
[----:B------:R-:W-:-:S04]  /*33520*/  LEA R90, P6, R0, R2, 0x1 ;  /* 0x00000002005a7211 */ /* 0x000fc800078c08ff */
[----:B------:R-:W-:Y:S01]  /*33530*/  LEA.HI.X.SX32 R91, R0, R3, 0x1, P6 ;  /* 0x00000003005b7211 */ /* 0x000fe200030f0eff */
[----:B--2---:R0:W-:Y:S04]  /*33540*/  @P5 STG.E.U16 desc[UR24][R88.64], R92 ;  /* 0x0000005c58005986 */ /* 0x0041e8000c101518 */
[----:B0-----:R-:W2:Y:S01]  /*33550*/  LDL.LU.64 R88, [R1+0xe30] ;  /* 0x000e300001587983 */ /* 0x001ea20000300a00 */
[C---:B----4-:R-:W-:Y:S01]  /*33560*/  ISETP.LT.AND P2, PT, R93.reuse, UR6, !P0 ;  /* 0x000000065d007c0c */ /* 0x050fe2000c741270 */
[----:B------:R-:W-:Y:S01]  /*33570*/  IMAD R93, R93, R87, RZ ;  /* 0x000000575d5d7224 */ /* 0x000fe200078e02ff */
[----:B------:R-:W-:Y:S01]  /*33580*/  PRMT R0, R92, 0x7632, R0 ;  /* 0x000076325c007816 */ /* 0x000fe20000000000 */
[----:B------:R-:W0:Y:S03]  /*33590*/  LDCU UR6, c[0x0][0x39c] ;  /* 0x00007380ff0677ac */ /* 0x000e260008000800 */
[-C--:B------:R-:W-:Y:S01]  /*335a0*/  LEA R92, P6, R93, R2.reuse, 0x1 ;  /* 0x000000025d5c7211 */ /* 0x080fe200078c08ff */
[----:B------:R4:W-:Y:S01]  /*335b0*/  @P4 STG.E.U16 desc[UR24][R90.64], R0 ;  /* 0x000000005a004986 */ /* 0x0009e2000c101518 */
[----:B-1----:R-:W-:Y:S01]  /*335c0*/  ISETP.LT.AND P4, PT, R84, UR4, !P0 ;  /* 0x0000000454007c0c */ /* 0x002fe2000c781270 */
[----:B------:R-:W1:Y:S01]  /*335d0*/  LDCU UR4, c[0x0][0x39c] ;  /* 0x00007380ff0477ac */ /* 0x000e620008000800 */
[----:B------:R-:W-:Y:S01]  /*335e0*/  ISETP.LT.AND P5, PT, R85, UR7, !P0 ;  /* 0x0000000755007c0c */ /* 0x000fe2000c7a1270 */
[----:B----4-:R-:W-:Y:S01]  /*335f0*/  IMAD R90, R87, 0x2, R93 ;  /* 0x00000002575a7824 */ /* 0x010fe200078e025d */
[----:B------:R-:W-:Y:S01]  /*33600*/  LEA.HI.X.SX32 R93, R93, R3, 0x1, P6 ;  /* 0x000000035d5d7211 */ /* 0x000fe200030f0eff */
[----:B------:R-:W1:Y:S03]  /*33610*/  LDL.LU R91, [R1+0xd84] ;  /* 0x000d8400015b7983 */ /* 0x000e660000300800 */
[----:B------:R-:W-:Y:S01]  /*33620*/  LEA R84, P6, R90, R2, 0x1 ;  /* 0x000000025a547211 */ /* 0x000fe200078c08ff */
[----:B------:R-:W-:-:S03]  /*33630*/  IMAD R0, R87, 0x2, R90 ;  /* 0x0000000257007824 */ /* 0x000fc600078e025a */
[----:B------:R-:W-:Y:S02]  /*33640*/  LEA.HI.X.SX32 R85, R90, R3, 0x1, P6 ;  /* 0x000000035a557211 */ /* 0x000fe400030f0eff */
[----:B------:R-:W4:Y:S04]  /*33650*/  LDL.LU R90, [R1+0xe28] ;  /* 0x000e2800015a7983 */ /* 0x000f280000300800 */
[----:B--2---:R2:W-:Y:S04]  /*33660*/  @P2 STG.E.U16 desc[UR24][R92.64], R88 ;  /* 0x000000585c002986 */ /* 0x0045e8000c101518 */
[----:B--2---:R-:W3:Y:S01]  /*33670*/  LDL.LU R93, [R1+0xca4] ;  /* 0x000ca400015d7983 */ /* 0x004ee20000300800 */
[----:B------:R-:W-:-:S02]  /*33680*/  PRMT R88, R88, 0x7632, R88 ;  /* 0x0000763258587816 */ /* 0x000fc40000000058 */
[----:B------:R-:W-:-:S03]  /*33690*/  LEA R92, P6, R0, R2, 0x1 ;  /* 0x00000002005c7211 */ /* 0x000fc600078c08ff */
[----:B------:R2:W-:Y:S04]  /*336a0*/  @P3 STG.E.U16 desc[UR24][R84.64], R88 ;  /* 0x0000005854003986 */ /* 0x0005e8000c101518 */
[----:B--2---:R-:W2:Y:S01]  /*336b0*/  LDL.LU.64 R84, [R1+0xe20] ;  /* 0x000e200001547983 */ /* 0x004ea20000300a00 */
[----:B------:R-:W-:Y:S01]  /*336c0*/  IMAD R88, R87, 0x2, R0 ;  /* 0x0000000257587824 */ /* 0x000fe200078e0200 */
[----:B---3--:R-:W-:Y:S01]  /*336d0*/  ISETP.LT.AND P2, PT, R93, UR5, !P0 ;  /* 0x000000055d007c0c */ /* 0x008fe2000c741270 */
[----:B------:R-:W3:Y:S01]  /*336e0*/  LDCU UR5, c[0x0][0x39c] ;  /* 0x00007380ff0577ac */ /* 0x000ee20008000800 */
[----:B------:R-:W-:Y:S02]  /*336f0*/  LEA.HI.X.SX32 R93, R0, R3, 0x1, P6 ;  /* 0x00000003005d7211 */ /* 0x000fe400030f0eff */
[----:B------:R-:W0:Y:S04]  /*33700*/  LDL.LU R0, [R1+0xd70] ;  /* 0x000d700001007983 */ /* 0x000e280000300800 */
[----:B------:R1:W-:Y:S02]  /*33710*/  @P5 STG.E.U16 desc[UR24][R92.64], R89 ;  /* 0x000000595c005986 */ /* 0x0003e4000c101518 */
[----:B-1----:R-:W-:-:S02]  /*33720*/  LEA R92, P6, R88, R2, 0x1 ;  /* 0x00000002585c7211 */ /* 0x002fc400078c08ff */
[----:B------:R-:W-:Y:S02]  /*33730*/  PRMT R89, R89, 0x7632, R89 ;  /* 0x0000763259597816 */ /* 0x000fe40000000059 */
[----:B------:R-:W-:-:S05]  /*33740*/  LEA.HI.X.SX32 R93, R88, R3, 0x1, P6 ;  /* 0x00000003585d7211 */ /* 0x000fca00030f0eff */
[----:B------:R1:W-:Y:S04]  /*33750*/  @P4 STG.E.U16 desc[UR24][R92.64], R89 ;  /* 0x000000595c004986 */ /* 0x0003e8000c101518 */
[----:B-1----:R-:W3:Y:S01]  /*33760*/  LDL.LU R93, [R1+0xda8] ;  /* 0x000da800015d7983 */ /* 0x002ee20000300800 */
[----:B------:R-:W-:Y:S01]  /*33770*/  ISETP.LT.AND P5, PT, R91, UR4, !P0 ;  /* 0x000000045b007c0c */ /* 0x000fe2000c7a1270 */
[----:B------:R-:W1:Y:S01]  /*33780*/  LDCU UR4, c[0x0][0x39c] ;  /* 0x00007380ff0477ac */ /* 0x000e620008000800 */
[----:B0-----:R-:W-:Y:S01]  /*33790*/  ISETP.LT.AND P3, PT, R0, UR6, !P0 ;  /* 0x0000000600007c0c */ /* 0x001fe2000c761270 */
[C---:B------:R-:W-:Y:S01]  /*337a0*/  IMAD R0, R87.reuse, 0x2, R88 ;  /* 0x0000000257007824 */ /* 0x040fe200078e0258 */
[----:B------:R-:W0:Y:S03]  /*337b0*/  LDCU UR6, c[0x0][0x39c] ;  /* 0x00007380ff0677ac */ /* 0x000e260008000800 */
[----:B------:R-:W-:Y:S01]  /*337c0*/  IMAD R91, R87, 0x2, R0 ;  /* 0x00000002575b7824 */ /* 0x000fe200078e0200 */
[----:B------:R-:W-:-:S04]  /*337d0*/  LEA R88, P6, R0, R2, 0x1 ;  /* 0x0000000200587211 */ /* 0x000fc800078c08ff */
[-C--:B------:R-:W-:Y:S02]  /*337e0*/  LEA.HI.X.SX32 R89, R0, R3.reuse, 0x1, P6 ;  /* 0x0000000300597211 */ /* 0x080fe400030f0eff */
[----:B------:R-:W-:Y:S01]  /*337f0*/  LEA R92, P6, R91, R2, 0x1 ;  /* 0x000000025b5c7211 */ /* 0x000fe200078c08ff */
[----:B------:R-:W-:Y:S01]  /*33800*/  IMAD R87, R87, 0x2, R91 ;  /* 0x0000000257577824 */ /* 0x000fe200078e025b */
[----:B----4-:R-:W-:Y:S01]  /*33810*/  PRMT R0, R90, 0x7632, R0 ;  /* 0x000076325a007816 */ /* 0x010fe20000000000 */
[----:B------:R4:W-:Y:S02]  /*33820*/  @P2 STG.E.U16 desc[UR24][R88.64], R90 ;  /* 0x0000005a58002986 */ /* 0x0009e4000c101518 */
[----:B----4-:R-:W4:Y:S01]  /*33830*/  LDC R90, c[0x0][0x3b8] ;  /* 0x0000ee00ff5a7b82 */ /* 0x010f220000000800 */
[----:B---3--:R-:W-:Y:S01]  /*33840*/  ISETP.LT.AND P4, PT, R93, UR5, !P0 ;  /* 0x000000055d007c0c */ /* 0x008fe2000c781270 */
[----:B------:R-:W3:Y:S01]  /*33850*/  LDCU UR5, c[0x0][0x39c] ;  /* 0x00007380ff0577ac */ /* 0x000ee20008000800 */
[----:B------:R-:W-:-:S02]  /*33860*/  LEA.HI.X.SX32 R93, R91, R3, 0x1, P6 ;  /* 0x000000035b5d7211 */ /* 0x000fc400030f0eff */
[----:B------:R-:W2:Y:S04]  /*33870*/  LDL.LU R91, [R1+0xe1c] ;  /* 0x000e1c00015b7983 */ /* 0x000ea80000300800 */
[----:B------:R-:W1:Y:S04]  /*33880*/  LDL.LU R89, [R1+0xdd4] ;  /* 0x000dd40001597983 */ /* 0x000e680000300800 */
[----:B------:R0:W-:Y:S04]  /*33890*/  @P3 STG.E.U16 desc[UR24][R92.64], R0 ;  /* 0x000000005c003986 */ /* 0x0001e8000c101518 */
[----:B0-----:R-:W3:Y:S01]  /*338a0*/  LDL.LU R93, [R1+0xde4] ;  /* 0x000de400015d7983 */ /* 0x001ee20000300800 */
[----:B------:R-:W-:Y:S01]  /*338b0*/  LEA R88, P6, R87, R2, 0x1 ;  /* 0x0000000257587211 */ /* 0x000fe200078c08ff */
[----:B----4-:R-:W-:-:S04]  /*338c0*/  IMAD R0, R90, 0x2, R87 ;  /* 0x000000025a007824 */ /* 0x010fc800078e0257 */
[----:B------:R-:W-:Y:S01]  /*338d0*/  IMAD R90, R90, 0x2, R0 ;  /* 0x000000025a5a7824 */ /* 0x000fe200078e0200 */
[----:B-1----:R-:W-:Y:S01]  /*338e0*/  ISETP.LT.AND P2, PT, R89, UR4, !P0 ;  /* 0x0000000459007c0c */ /* 0x002fe2000c741270 */
[----:B------:R-:W0:Y:S01]  /*338f0*/  LDCU UR4, c[0x0][0x39c] ;  /* 0x00007380ff0477ac */ /* 0x000e220008000800 */
[-C--:B------:R-:W-:Y:S02]  /*33900*/  LEA.HI.X.SX32 R89, R87, R3.reuse, 0x1, P6 ;  /* 0x0000000357597211 */ /* 0x080fe400030f0eff */
[C---:B------:R-:W-:Y:S01]  /*33910*/  LEA R92, P6, R0.reuse, R2, 0x1 ;  /* 0x00000002005c7211 */ /* 0x040fe200078c08ff */
[----:B------:R-:W0:Y:S04]  /*33920*/  LDL.LU R87, [R1+0xe0c] ;  /* 0x000e0c0001577983 */ /* 0x000e280000300800 */
[----:B--2---:R1:W-:Y:S01]  /*33930*/  @P5 STG.E.U16 desc[UR24][R88.64], R91 ;  /* 0x0000005b58005986 */ /* 0x0043e2000c101518 */
[----:B---3--:R-:W-:Y:S01]  /*33940*/  ISETP.LT.AND P3, PT, R93, UR6, !P0 ;  /* 0x000000065d007c0c */ /* 0x008fe2000c761270 */
[----:B------:R-:W2:Y:S01]  /*33950*/  LDCU UR6, c[0x0][0x39c] ;  /* 0x00007380ff0677ac */ /* 0x000ea20008000800 */
[----:B------:R-:W-:-:S02]  /*33960*/  LEA.HI.X.SX32 R93, R0, R3, 0x1, P6 ;  /* 0x00000003005d7211 */ /* 0x000fc400030f0eff */
[----:B------:R-:W2:Y:S04]  /*33970*/  LDL.LU R0, [R1+0xdb0] ;  /* 0x000db00001007983 */ /* 0x000ea80000300800 */
[----:B-1----:R-:W3:Y:S01]  /*33980*/  LDL.LU R89, [R1+0xe04] ;  /* 0x000e040001597983 */ /* 0x002ee20000300800 */
[----:B------:R-:W-:-:S05]  /*33990*/  PRMT R91, R91, 0x7632, R91 ;  /* 0x000076325b5b7816 */ /* 0x000fca000000005b */
[----:B------:R1:W-:Y:S04]  /*339a0*/  @P4 STG.E.U16 desc[UR24][R92.64], R91 ;  /* 0x0000005b5c004986 */ /* 0x0003e8000c101518 */
[----:B-1----:R-:W4:Y:S01]  /*339b0*/  LDL.LU R92, [R1+0xddc] ;  /* 0x000ddc00015c7983 */ /* 0x002f220000300800 */
[----:B------:R-:W1:Y:S01]  /*339c0*/  LDC R93, c[0x0][0x3b8] ;  /* 0x0000ee00ff5d7b82 */ /* 0x000e620000000800 */
[----:B------:R-:W-:Y:S02]  /*339d0*/  LEA R88, P6, R90, R2, 0x1 ;  /* 0x000000025a587211 */ /* 0x000fe400078c08ff */
[----:B------:R-:W-:Y:S02]  /*339e0*/  PRMT R91, R64, 0x7632, R91 ;  /* 0x00007632405b7816 */ /* 0x000fe4000000005b */
[----:B---3--:R-:W-:Y:S01]  /*339f0*/  ISETP.LT.AND P5, PT, R89, UR5, !P0 ;  /* 0x0000000559007c0c */ /* 0x008fe2000c7a1270 */
[----:B------:R-:W4:Y:S01]  /*33a00*/  LDCU UR5, c[0x0][0x39c] ;  /* 0x00007380ff0577ac */ /* 0x000f220008000800 */
[----:B------:R-:W-:Y:S01]  /*33a10*/  LEA.HI.X.SX32 R89, R90, R3, 0x1, P6 ;  /* 0x000000035a597211 */ /* 0x000fe200030f0eff */
[----:B-1----:R-:W-:-:S04]  /*33a20*/  IMAD R90, R93, 0x2, R90 ;  /* 0x000000025d5a7824 */ /* 0x002fc800078e025a */
[----:B------:R1:W-:Y:S01]  /*33a30*/  @P2 STG.E.U16 desc[UR24][R88.64], R64 ;  /* 0x0000004058002986 */ /* 0x0003e2000c101518 */
[----:B--2---:R-:W-:Y:S01]  /*33a40*/  ISETP.LT.AND P2, PT, R0, UR6, !P0 ;  /* 0x0000000600007c0c */ /* 0x004fe2000c741270 */
[----:B------:R-:W-:Y:S01]  /*33a50*/  IMAD R0, R93, 0x2, R90 ;  /* 0x000000025d007824 */ /* 0x000fe200078e025a */
[----:B0-----:R-:W-:Y:S01]  /*33a60*/  ISETP.LT.AND P4, PT, R87, UR4, !P0 ;  /* 0x0000000457007c0c */ /* 0x001fe2000c781270 */
[----:B------:R-:W0:Y:S01]  /*33a70*/  LDCU UR4, c[0x0][0x39c] ;  /* 0x00007380ff0477ac */ /* 0x000e220008000800 */
[----:B------:R-:W2:Y:S01]  /*33a80*/  LDL.LU R87, [R1+0xe18] ;  /* 0x000e180001577983 */ /* 0x000ea20000300800 */
[----:B------:R-:W3:Y:S01]  /*33a90*/  LDCU UR6, c[0x0][0x39c] ;  /* 0x00007380ff0677ac */ /* 0x000ee20008000800 */
[----:B-1----:R-:W-:Y:S01]  /*33aa0*/  LEA R88, P6, R90, R2, 0x1 ;  /* 0x000000025a587211 */ /* 0x002fe200078c08ff */
[----:B------:R-:W-:-:S03]  /*33ab0*/  IMAD R64, R93, 0x2, R0 ;  /* 0x000000025d407824 */ /* 0x000fc600078e0200 */
[----:B------:R-:W-:Y:S02]  /*33ac0*/  LEA.HI.X.SX32 R89, R90, R3, 0x1, P6 ;  /* 0x000000035a597211 */ /* 0x000fe400030f0eff */
[----:B------:R-:W-:-:S03]  /*33ad0*/  LEA R90, P6, R0, R2, 0x1 ;  /* 0x00000002005a7211 */ /* 0x000fc600078c08ff */
[----:B------:R1:W-:Y:S01]  /*33ae0*/  @P3 STG.E.U16 desc[UR24][R88.64], R91 ;  /* 0x0000005b58003986 */ /* 0x0003e2000c101518 */
[----:B----4-:R-:W-:Y:S01]  /*33af0*/  ISETP.LT.AND P3, PT, R92, UR5, !P0 ;  /* 0x000000055c007c0c */ /* 0x010fe2000c761270 */
[----:B------:R-:W-:Y:S01]  /*33b00*/  IMAD R92, R93, 0x2, R64 ;  /* 0x000000025d5c7824 */ /* 0x000fe200078e0240 */
[----:B------:R-:W4:Y:S01]  /*33b10*/  LDCU UR5, c[0x0][0x39c] ;  /* 0x00007380ff0577ac */ /* 0x000f220008000800 */
[----:B-1----:R-:W-:Y:S02]  /*33b20*/  LEA.HI.X.SX32 R91, R0, R3, 0x1, P6 ;  /* 0x00000003005b7211 */ /* 0x002fe400030f0eff */
[----:B------:R-:W-:-:S04]  /*33b30*/  LEA R88, P6, R64, R2, 0x1 ;  /* 0x0000000240587211 */ /* 0x000fc800078c08ff */
[----:B------:R-:W-:Y:S02]  /*33b40*/  LEA.HI.X.SX32 R89, R64, R3, 0x1, P6 ;  /* 0x0000000340597211 */ /* 0x000fe400030f0eff */
[----:B------:R-:W0:Y:S04]  /*33b50*/  LDL.LU R64, [R1+0xdf0] ;  /* 0x000df00001407983 */ /* 0x000e280000300800 */
[----:B------:R1:W-:Y:S04]  /*33b60*/  @P5 STG.E.U16 desc[UR24][R90.64], R65 ;  /* 0x000000415a005986 */ /* 0x0003e8000c101518 */
[----:B-1----:R-:W3:Y:S01]  /*33b70*/  LDL.LU R91, [R1+0xdfc] ;  /* 0x000dfc00015b7983 */ /* 0x002ee20000300800 */
[----:B------:R-:W-:-:S05]  /*33b80*/  PRMT R0, R65, 0x7632, R0 ;  /* 0x0000763241007816 */ /* 0x000fca0000000000 */
[----:B------:R1:W-:Y:S02]  /*33b90*/  @P4 STG.E.U16 desc[UR24][R88.64], R0 ;  /* 0x0000000058004986 */ /* 0x0003e4000c101518 */
[----:B-1----:R-:W-:Y:S01]  /*33ba0*/  IMAD R0, R93, 0x2, R92 ;  /* 0x000000025d007824 */ /* 0x002fe200078e025c */
[----:B0-----:R-:W-:Y:S02]  /*33bb0*/  ISETP.LT.AND P5, PT, R64, UR4, !P0 ;  /* 0x0000000440007c0c */ /* 0x001fe4000c7a1270 */
[----:B---3--:R-:W-:Y:S01]  /*33bc0*/  ISETP.LT.AND P4, PT, R91, UR6, !P0 ;  /* 0x000000065b007c0c */ /* 0x008fe2000c781270 */
[----:B------:R-:W-:Y:S01]  /*33bd0*/  IMAD R90, R93, 0x2, R0 ;  /* 0x000000025d5a7824 */ /* 0x000fe200078e0200 */
[CC--:B------:R-:W-:Y:S01]  /*33be0*/  LEA R64, P6, R92.reuse, R2.reuse, 0x1 ;  /* 0x000000025c407211 */ /* 0x0c0fe200078c08ff */
[----:B------:R-:W0:Y:S03]  /*33bf0*/  LDCU UR6, c[0x0][0x39c] ;  /* 0x00007380ff0677ac */ /* 0x000e260008000800 */
[----:B------:R-:W-:Y:S01]  /*33c00*/  LEA.HI.X.SX32 R65, R92, R3, 0x1, P6 ;  /* 0x000000035c417211 */ /* 0x000fe200030f0eff */
[----:B------:R-:W1:Y:S01]  /*33c10*/  LDCU UR4, c[0x0][0x39c] ;  /* 0x00007380ff0477ac */ /* 0x000e620008000800 */
[----:B------:R-:W4:Y:S04]  /*33c20*/  LDL.LU R92, [R1+0xe08] ;  /* 0x000e0800015c7983 */ /* 0x000f280000300800 */
[----:B------:R-:W0:Y:S01]  /*33c30*/  LDL.LU R91, [R1+0xdb8] ;  /* 0x000db800015b7983 */ /* 0x000e220000300800 */
[----:B------:R-:W-:-:S04]  /*33c40*/  LEA R88, P6, R0, R2, 0x1 ;  /* 0x0000000200587211 */ /* 0x000fc800078c08ff */
[----:B------:R-:W-:Y:S02]  /*33c50*/  LEA.HI.X.SX32 R89, R0, R3, 0x1, P6 ;  /* 0x0000000300597211 */ /* 0x000fe400030f0eff */
[----:B------:R-:W1:Y:S04]  /*33c60*/  LDL.LU R0, [R1+0xda4] ;  /* 0x000da40001007983 */ /* 0x000e680000300800 */
[----:B------:R3:W-:Y:S02]  /*33c70*/  @P2 STG.E.U16 desc[UR24][R64.64], R66 ;  /* 0x0000004240002986 */ /* 0x0007e4000c101518 */
[----:B---3--:R-:W-:Y:S02]  /*33c80*/  LEA R64, P6, R90, R2, 0x1 ;  /* 0x000000025a407211 */ /* 0x008fe400078c08ff */
[----:B------:R-:W-:-:S02]  /*33c90*/  PRMT R66, R66, 0x7632, R66 ;  /* 0x0000763242427816 */ /* 0x000fc40000000042 */
[----:B------:R-:W-:-:S03]  /*33ca0*/  LEA.HI.X.SX32 R65, R90, R3, 0x1, P6 ;  /* 0x000000035a417211 */ /* 0x000fc600030f0eff */
[----:B------:R3:W-:Y:S04]  /*33cb0*/  @P3 STG.E.U16 desc[UR24][R88.64], R66 ;  /* 0x0000004258003986 */ /* 0x0007e8000c101518 */
[----:B------:R0:W-:Y:S01]  /*33cc0*/  @P5 STG.E.U16 desc[UR24][R64.64], R67 ;  /* 0x0000004340005986 */ /* 0x0001e2000c101518 */
[----:B---3--:R-:W-:Y:S01]  /*33cd0*/  IMAD R66, R93, 0x2, R90 ;  /* 0x000000025d427824 */ /* 0x008fe200078e025a */
[----:B----4-:R-:W-:Y:S01]  /*33ce0*/  ISETP.LT.AND P2, PT, R92, UR5, !P0 ;  /* 0x000000055c007c0c */ /* 0x010fe2000c741270 */
[----:B------:R-:W3:Y:S01]  /*33cf0*/  LDCU UR5, c[0x0][0x39c] ;  /* 0x00007380ff0577ac */ /* 0x000ee20008000800 */
[----:B------:R-:W3:Y:S01]  /*33d00*/  LDL.LU R92, [R1+0xde0] ;  /* 0x000de000015c7983 */ /* 0x000ee20000300800 */
[----:B0-----:R-:W-:Y:S01]  /*33d10*/  ISETP.LT.AND P5, PT, R91, UR6, !P0 ;  /* 0x000000065b007c0c */ /* 0x001fe2000c7a1270 */
[----:B------:R-:W0:Y:S02]  /*33d20*/  LDCU UR6, c[0x0][0x39c] ;  /* 0x00007380ff0677ac */ /* 0x000e240008000800 */
[----:B------:R-:W4:Y:S04]  /*33d30*/  LDL.LU R91, [R1+0xdf4] ;  /* 0x000df400015b7983 */ /* 0x000f280000300800 */
[----:B------:R-:W0:Y:S01]  /*33d40*/  LDL.LU R90, [R1+0xe00] ;  /* 0x000e0000015a7983 */ /* 0x000e220000300800 */
[----:B-1----:R-:W-:Y:S01]  /*33d50*/  ISETP.LT.AND P3, PT, R0, UR4, !P0 ;  /* 0x0000000400007c0c */ /* 0x002fe2000c761270 */
[----:B------:R-:W4:Y:S01]  /*33d60*/  LDCU UR4, c[0x0][0x39c] ;  /* 0x00007380ff0477ac */ /* 0x000f220008000800 */
[----:B------:R-:W-:Y:S01]  /*33d70*/  LEA R88, P6, R66, R2, 0x1 ;  /* 0x0000000242587211 */ /* 0x000fe200078c08ff */
[----:B------:R-:W-:Y:S01]  /*33d80*/  IMAD R0, R93, 0x2, R66 ;  /* 0x000000025d007824 */ /* 0x000fe200078e0242 */
[----:B------:R-:W-:-:S02]  /*33d90*/  PRMT R65, R67, 0x7632, R65 ;  /* 0x0000763243417816 */ /* 0x000fc40000000041 */
[----:B------:R-:W-:Y:S01]  /*33da0*/  LEA.HI.X.SX32 R89, R66, R3, 0x1, P6 ;  /* 0x0000000342597211 */ /* 0x000fe200030f0eff */
[----:B------:R-:W-:Y:S01]  /*33db0*/  IMAD R67, R93, 0x2, R0 ;  /* 0x000000025d437824 */ /* 0x000fe200078e0200 */
[----:B------:R-:W-:-:S03]  /*33dc0*/  LEA R64, P6, R0, R2, 0x1 ;  /* 0x0000000200407211 */ /* 0x000fc600078c08ff */
[----:B------:R1:W-:Y:S02]  /*33dd0*/  @P4 STG.E.U16 desc[UR24][R88.64], R65 ;  /* 0x0000004158004986 */ /* 0x0003e4000c101518 */
[-C--:B-1----:R-:W-:Y:S02]  /*33de0*/  LEA.HI.X.SX32 R65, R0, R3.reuse, 0x1, P6 ;  /* 0x0000000300417211 */ /* 0x082fe400030f0eff */
[----:B------:R-:W-:Y:S01]  /*33df0*/  LEA R66, P6, R67, R2, 0x1 ;  /* 0x0000000243427211 */ /* 0x000fe200078c08ff */
[----:B------:R-:W-:Y:S01]  /*33e00*/  IMAD R88, R93, 0x2, R67 ;  /* 0x000000025d587824 */ /* 0x000fe200078e0243 */
[----:B------:R-:W-:Y:S01]  /*33e10*/  PRMT R0, R60, 0x7632, R0 ;  /* 0x000076323c007816 */ /* 0x000fe20000000000 */
[----:B------:R1:W-:Y:S01]  /*33e20*/  @P2 STG.E.U16 desc[UR24][R64.64], R60 ;  /* 0x0000003c40002986 */ /* 0x0003e2000c101518 */
[----:B------:R-:W-:-:S05]  /*33e30*/  LEA.HI.X.SX32 R67, R67, R3, 0x1, P6 ;  /* 0x0000000343437211 */ /* 0x000fca00030f0eff */
[----:B------:R2:W-:Y:S01]  /*33e40*/  @P3 STG.E.U16 desc[UR24][R66.64], R0 ;  /* 0x0000000042003986 */ /* 0x0005e2000c101518 */
[----:B-1----:R-:W-:Y:S01]  /*33e50*/  LEA R64, P6, R88, R2, 0x1 ;  /* 0x0000000258407211 */ /* 0x002fe200078c08ff */
[----:B--2---:R-:W-:-:S03]  /*33e60*/  IMAD R0, R93, 0x2, R88 ;  /* 0x000000025d007824 */ /* 0x004fc600078e0258 */
[----:B------:R-:W-:Y:S01]  /*33e70*/  LEA.HI.X.SX32 R65, R88, R3, 0x1, P6 ;  /* 0x0000000358417211 */ /* 0x000fe200030f0eff */
[----:B------:R-:W-:Y:S01]  /*33e80*/  IMAD R88, R93, 0x2, R0 ;  /* 0x000000025d587824 */ /* 0x000fe200078e0200 */
[----:B------:R-:W-:-:S04]  /*33e90*/  LEA R66, P6, R0, R2, 0x1 ;  /* 0x0000000200427211 */ /* 0x000fc800078c08ff */
[-C--:B------:R-:W-:Y:S02]  /*33ea0*/  LEA.HI.X.SX32 R67, R0, R3.reuse, 0x1, P6 ;  /* 0x0000000300437211 */ /* 0x080fe400030f0eff */
[C---:B------:R-:W-:Y:S01]  /*33eb0*/  LEA R60, P6, R88.reuse, R2, 0x1 ;  /* 0x00000002583c7211 */ /* 0x040fe200078c08ff */
[----:B------:R1:W-:Y:S01]  /*33ec0*/  @P5 STG.E.U16 desc[UR24][R64.64], R61 ;  /* 0x0000003d40005986 */ /* 0x0003e2000c101518 */
[----:B------:R-:W-:Y:S02]  /*33ed0*/  PRMT R0, R61, 0x7632, R0 ;  /* 0x000076323d007816 */ /* 0x000fe40000000000 */
[----:B-1----:R-:W-:Y:S01]  /*33ee0*/  LEA.HI.X.SX32 R61, R88, R3, 0x1, P6 ;  /* 0x00000003583d7211 */ /* 0x002fe200030f0eff */
[----:B------:R-:W-:Y:S01]  /*33ef0*/  IMAD R64, R93, 0x2, R88 ;  /* 0x000000025d407824 */ /* 0x000fe200078e0258 */
[----:B---3--:R-:W-:Y:S01]  /*33f00*/  ISETP.LT.AND P4, PT, R92, UR5, !P0 ;  /* 0x000000055c007c0c */ /* 0x008fe2000c781270 */
[----:B------:R-:W1:Y:S01]  /*33f10*/  LDCU UR5, c[0x0][0x39c] ;  /* 0x00007380ff0577ac */ /* 0x000e620008000800 */
[----:B------:R-:W1:Y:S01]  /*33f20*/  LDL.LU R92, [R1+0xda0] ;  /* 0x000da000015c7983 */ /* 0x000e620000300800 */
[----:B----4-:R-:W-:Y:S01]  /*33f30*/  ISETP.LT.AND P2, PT, R91, UR4, !P0 ;  /* 0x000000045b007c0c */ /* 0x010fe2000c741270 */
[----:B------:R-:W2:Y:S02]  /*33f40*/  LDCU UR4, c[0x0][0x39c] ;  /* 0x00007380ff0477ac */ /* 0x000ea40008000800 */
[----:B------:R-:W2:Y:S01]  /*33f50*/  LDL.LU R91, [R1+0xdac] ;  /* 0x000dac00015b7983 */ /* 0x000ea20000300800 */
[----:B0-----:R-:W-:Y:S01]  /*33f60*/  ISETP.LT.AND P3, PT, R90, UR6, !P0 ;  /* 0x000000065a007c0c */ /* 0x001fe2000c761270 */
[----:B------:R-:W0:Y:S02]  /*33f70*/  LDCU UR6, c[0x0][0x39c] ;  /* 0x00007380ff0677ac */ /* 0x000e240008000800 */
[----:B------:R-:W0:Y:S04]  /*33f80*/  LDL.LU R90, [R1+0xdc4] ;  /* 0x000dc400015a7983 */ /* 0x000e280000300800 */
[----:B------:R-:W3:Y:S04]  /*33f90*/  LDL.LU R89, [R1+0xde8] ;  /* 0x000de80001597983 */ /* 0x000ee80000300800 */
[----:B------:R-:W4:Y:S04]  /*33fa0*/  LDL.LU R88, [R1+0xdf8] ;  /* 0x000df80001587983 */ /* 0x000f280000300800 */
[----:B------:R1:W-:Y:S04]  /*33fb0*/  @P4 STG.E.U16 desc[UR24][R66.64], R0 ;  /* 0x0000000042004986 */ /* 0x0003e8000c101518 */
[----:B-1----:R-:W4:Y:S01]  /*33fc0*/  LDL.LU R67, [R1+0xd80] ;  /* 0x000d800001437983 */ /* 0x002f220000300800 */
[----:B------:R-:W-:-:S03]  /*33fd0*/  IMAD R0, R93, 0x2, R64 ;  /* 0x000000025d007824 */ /* 0x000fc600078e0240 */
[----:B------:R1:W-:Y:S01]  /*33fe0*/  @P2 STG.E.U16 desc[UR24][R60.64], R62 ;  /* 0x0000003e3c002986 */ /* 0x0003e2000c101518 */
[----:B------:R-:W-:Y:S02]  /*33ff0*/  PRMT R65, R62, 0x7632, R65 ;  /* 0x000076323e417816 */ /* 0x000fe40000000041 */
[----:B-1----:R-:W-:-:S04]  /*34000*/  LEA R60, P6, R64, R2, 0x1 ;  /* 0x00000002403c7211 */ /* 0x002fc800078c08ff */
[----:B------:R-:W-:Y:S02]  /*34010*/  LEA.HI.X.SX32 R61, R64, R3, 0x1, P6 ;  /* 0x00000003403d7211 */ /* 0x000fe400030f0eff */
[----:B------:R-:W-:-:S03]  /*34020*/  LEA R64, P6, R0, R2, 0x1 ;  /* 0x0000000200407211 */ /* 0x000fc600078c08ff */
[----:B------:R1:W-:Y:S01]  /*34030*/  @P3 STG.E.U16 desc[UR24][R60.64], R65 ;  /* 0x000000413c003986 */ /* 0x0003e2000c101518 */
[----:B------:R-:W-:Y:S01]  /*34040*/  IMAD R62, R93, 0x2, R0 ;  /* 0x000000025d3e7824 */ /* 0x000fe200078e0200 */
[----:B-1----:R-:W-:-:S04]  /*34050*/  LEA.HI.X.SX32 R65, R0, R3, 0x1, P6 ;  /* 0x0000000300417211 */ /* 0x002fc800030f0eff */
[CC--:B------:R-:W-:Y:S01]  /*34060*/  LEA R60, P6, R62.reuse, R2.reuse, 0x1 ;  /* 0x000000023e3c7211 */ /* 0x0c0fe200078c08ff */
[----:B------:R-:W-:Y:S01]  /*34070*/  IMAD R66, R93, 0x2, R62 ;  /* 0x000000025d427824 */ /* 0x000fe200078e023e */
[----:B------:R-:W-:Y:S02]  /*34080*/  PRMT R0, R63, 0x7632, R0 ;  /* 0x000076323f007816 */ /* 0x000fe40000000000 */
[----:B------:R-:W-:Y:S02]  /*34090*/  LEA.HI.X.SX32 R61, R62, R3, 0x1, P6 ;  /* 0x000000033e3d7211 */ /* 0x000fe400030f0eff */
[----:B------:R-:W-:Y:S02]  /*340a0*/  LEA R62, P6, R66, R2, 0x1 ;  /* 0x00000002423e7211 */ /* 0x000fe400078c08ff */
[----:B------:R-:W-:Y:S01]  /*340b0*/  ISETP.LT.AND P5, PT, R92, UR5, !P0 ;  /* 0x000000055c007c0c */ /* 0x000fe2000c7a1270 */
[----:B------:R-:W3:Y:S01]  /*340c0*/  LDCU UR5, c[0x0][0x39c] ;  /* 0x00007380ff0577ac */ /* 0x000ee20008000800 */
[----:B--2---:R-:W-:Y:S01]  /*340d0*/  ISETP.LT.AND P4, PT, R91, UR4, !P0 ;  /* 0x000000045b007c0c */ /* 0x004fe2000c781270 */
[----:B------:R-:W4:Y:S01]  /*340e0*/  LDCU UR4, c[0x0][0x39c] ;  /* 0x00007380ff0477ac */ /* 0x000f220008000800 */
[----:B------:R-:W2:Y:S01]  /*340f0*/  LDL.LU R91, [R1+0xe10] ;  /* 0x000e1000015b7983 */ /* 0x000ea20000300800 */
[----:B0-----:R-:W-:Y:S01]  /*34100*/  ISETP.LT.AND P2, PT, R90, UR6, !P0 ;  /* 0x000000065a007c0c */ /* 0x001fe2000c741270 */
[----:B------:R-:W0:Y:S02]  /*34110*/  LDCU UR6, c[0x0][0x39c] ;  /* 0x00007380ff0677ac */ /* 0x000e240008000800 */
[----:B------:R-:W2:Y:S05]  /*34120*/  LDL.LU R90, [R1+0xe14] ;  /* 0x000e1400015a7983 */ /* 0x000eaa0000300800 */
[----:B------:R1:W-:Y:S01]  /*34130*/  @P5 STG.E.U16 desc[UR24][R64.64], R63 ;  /* 0x0000003f40005986 */ /* 0x0003e2000c101518 */
[----:B---3--:R-:W-:-:S02]  /*34140*/  ISETP.LT.AND P3, PT, R89, UR5, !P0 ;  /* 0x0000000559007c0c */ /* 0x008fc4000c761270 */
[----:B----4-:R-:W-:Y:S01]  /*34150*/  ISETP.LT.AND P5, PT, R88, UR4, !P0 ;  /* 0x0000000458007c0c */ /* 0x010fe2000c7a1270 */
[----:B------:R-:W3:Y:S01]  /*34160*/  LDL.LU R89, [R1+0xdd0] ;  /* 0x000dd00001597983 */ /* 0x000ee20000300800 */
[----:B------:R-:W2:Y:S03]  /*34170*/  LDCU UR5, c[0x0][0x39c] ;  /* 0x00007380ff0577ac */ /* 0x000ea60008000800 */
[----:B------:R-:W4:Y:S01]  /*34180*/  LDL.LU R88, [R1+0xdec] ;  /* 0x000dec0001587983 */ /* 0x000f220000300800 */
[----:B-1----:R-:W-:Y:S01]  /*34190*/  LEA.HI.X.SX32 R63, R66, R3, 0x1, P6 ;  /* 0x00000003423f7211 */ /* 0x002fe200030f0eff */
[----:B------:R-:W1:Y:S02]  /*341a0*/  LDCU UR4, c[0x0][0x39c] ;  /* 0x00007380ff0477ac */ /* 0x000e640008000800 */
[----:B------:R1:W-:Y:S01]  /*341b0*/  @P4 STG.E.U16 desc[UR24][R60.64], R0 ;  /* 0x000000003c004986 */ /* 0x0003e2000c101518 */
[----:B0-----:R-:W-:Y:S01]  /*341c0*/  ISETP.LT.AND P4, PT, R67, UR6, !P0 ;  /* 0x0000000643007c0c */ /* 0x001fe2000c781270 */
[----:B------:R-:W3:Y:S02]  /*341d0*/  LDCU UR6, c[0x0][0x39c] ;  /* 0x00007380ff0677ac */ /* 0x000ee40008000800 */
[----:B------:R-:W4:Y:S01]  /*341e0*/  LDL.LU R67, [R1+0xd6c] ;  /* 0x000d6c0001437983 */ /* 0x000f220000300800 */
[----:B-1----:R-:W-:-:S03]  /*341f0*/  IMAD R0, R93, 0x2, R66 ;  /* 0x000000025d007824 */ /* 0x002fc600078e0242 */
[----:B------:R-:W4:Y:S04]  /*34200*/  LDL.LU R66, [R1+0xd8c] ;  /* 0x000d8c0001427983 */ /* 0x000f280000300800 */
[----:B------:R-:W4:Y:S01]  /*34210*/  LDL.LU R65, [R1+0xdb4] ;  /* 0x000db40001417983 */ /* 0x000f220000300800 */
[CC--:B------:R-:W-:Y:S01]  /*34220*/  LEA R60, P6, R0.reuse, R2.reuse, 0x1 ;  /* 0x00000002003c7211 */ /* 0x0c0fe200078c08ff */
[----:B------:R-:W-:Y:S02]  /*34230*/  IMAD R64, R93, 0x2, R0 ;  /* 0x000000025d407824 */ /* 0x000fe400078e0200 */
[----:B------:R0:W-:Y:S01]  /*34240*/  @P2 STG.E.U16 desc[UR24][R62.64], R56 ;  /* 0x000000383e002986 */ /* 0x0001e2000c101518 */
[----:B------:R-:W-:Y:S02]  /*34250*/  LEA.HI.X.SX32 R61, R0, R3, 0x1, P6 ;  /* 0x00000003003d7211 */ /* 0x000fe400030f0eff */
[----:B0-----:R-:W-:-:S02]  /*34260*/  LEA R62, P6, R64, R2, 0x1 ;  /* 0x00000002403e7211 */ /* 0x001fc400078c08ff */
[----:B------:R-:W-:Y:S02]  /*34270*/  PRMT R56, R56, 0x7632, R56 ;  /* 0x0000763238387816 */ /* 0x000fe40000000038 */
[----:B------:R-:W-:-:S03]  /*34280*/  LEA.HI.X.SX32 R63, R64, R3, 0x1, P6 ;  /* 0x00000003403f7211 */ /* 0x000fc600030f0eff */
[----:B------:R0:W-:Y:S04]  /*34290*/  @P3 STG.E.U16 desc[UR24][R60.64], R56 ;  /* 0x000000383c003986 */ /* 0x0001e8000c101518 */
[----:B------:R1:W-:Y:S01]  /*342a0*/  @P5 STG.E.U16 desc[UR24][R62.64], R57 ;  /* 0x000000393e005986 */ /* 0x0003e2000c101518 */
[----:B0-----:R-:W-:-:S03]  /*342b0*/  IMAD R56, R93, 0x2, R64 ;  /* 0x000000025d387824 */ /* 0x001fc600078e0240 */
[----:B------:R-:W4:Y:S04]  /*342c0*/  LDL.LU R64, [R1+0xdc0] ;  /* 0x000dc00001407983 */ /* 0x000f280000300800 */
[----:B-1----:R-:W4:Y:S01]  /*342d0*/  LDL.LU R63, [R1+0xdd8] ;  /* 0x000dd800013f7983 */ /* 0x002f220000300800 */
[CC--:B------:R-:W-:Y:S01]  /*342e0*/  LEA R60, P6, R56.reuse, R2.reuse, 0x1 ;  /* 0x00000002383c7211 */ /* 0x0c0fe200078c08ff */
[----:B------:R-:W-:Y:S01]  /*342f0*/  IMAD R0, R93, 0x2, R56 ;  /* 0x000000025d007824 */ /* 0x000fe200078e0238 */
[----:B------:R-:W-:Y:S02]  /*34300*/  PRMT R57, R57, 0x7632, R57 ;  /* 0x0000763239397816 */ /* 0x000fe40000000039 */
[----:B------:R-:W-:Y:S01]  /*34310*/  LEA.HI.X.SX32 R61, R56, R3, 0x1, P6 ;  /* 0x00000003383d7211 */ /* 0x000fe200030f0eff */
[----:B------:R-:W-:Y:S01]  /*34320*/  IMAD R62, R93, 0x2, R0 ;  /* 0x000000025d3e7824 */ /* 0x000fe200078e0200 */
[----:B------:R-:W-:-:S03]  /*34330*/  LEA R56, P6, R0, R2, 0x1 ;  /* 0x0000000200387211 */ /* 0x000fc600078c08ff */
[----:B------:R0:W-:Y:S02]  /*34340*/  @P4 STG.E.U16 desc[UR24][R60.64], R57 ;  /* 0x000000393c004986 */ /* 0x0001e4000c101518 */
[----:B0-----:R-:W-:Y:S01]  /*34350*/  LEA.HI.X.SX32 R57, R0, R3, 0x1, P6 ;  /* 0x0000000300397211 */ /* 0x001fe200030f0eff */
[----:B------:R-:W-:Y:S01]  /*34360*/  IMAD R0, R93, 0x2, R62 ;  /* 0x000000025d007824 */ /* 0x000fe200078e023e */
[----:B------:R-:W-:-:S04]  /*34370*/  LEA R60, P6, R62, R2, 0x1 ;  /* 0x000000023e3c7211 */ /* 0x000fc800078c08ff */
[----:B------:R-:W-:Y:S02]  /*34380*/  LEA.HI.X.SX32 R61, R62, R3, 0x1, P6 ;  /* 0x000000033e3d7211 */ /* 0x000fe400030f0eff */
[----:B------:R-:W-:Y:S02]  /*34390*/  PRMT R62, R58, 0x7632, R62 ;  /* 0x000076323a3e7816 */ /* 0x000fe4000000003e */
[----:B--2---:R-:W-:Y:S01]  /*343a0*/  ISETP.LT.AND P2, PT, R91, UR5, !P0 ;  /* 0x000000055b007c0c */ /* 0x004fe2000c741270 */
[----:B------:R-:W4:Y:S01]  /*343b0*/  LDCU UR5, c[0x0][0x39c] ;  /* 0x00007380ff0577ac */ /* 0x000f220008000800 */
[----:B------:R-:W-:Y:S01]  /*343c0*/  ISETP.LT.AND P3, PT, R90, UR4, !P0 ;  /* 0x000000045a007c0c */ /* 0x000fe2000c761270 */
[----:B------:R-:W0:Y:S01]  /*343d0*/  LDCU UR4, c[0x0][0x39c] ;  /* 0x00007380ff0477ac */ /* 0x000e220008000800 */
[----:B---3--:R-:W-:Y:S01]  /*343e0*/  ISETP.LT.AND P5, PT, R89, UR6, !P0 ;  /* 0x0000000659007c0c */ /* 0x008fe2000c7a1270 */
[----:B------:R-:W1:Y:S01]  /*343f0*/  LDCU UR6, c[0x0][0x39c] ;  /* 0x00007380ff0677ac */ /* 0x000e620008000800 */
[----:B----4-:R-:W-:Y:S01]  /*34400*/  ISETP.LT.AND P4, PT, R88, UR5, !P0 ;  /* 0x0000000558007c0c */ /* 0x010fe2000c781270 */
[----:B------:R-:W2:Y:S06]  /*34410*/  LDCU UR5, c[0x0][0x39c] ;  /* 0x00007380ff0577ac */ /* 0x000eac0008000800 */
[----:B------:R3:W-:Y:S04]  /*34420*/  @P2 STG.E.U16 desc[UR24][R56.64], R58 ;  /* 0x0000003a38002986 */ /* 0x0007e8000c101518 */
[----:B------:R4:W-:Y:S01]  /*34430*/  @P3 STG.E.U16 desc[UR24][R60.64], R62 ;  /* 0x0000003e3c003986 */ /* 0x0009e2000c101518 */
[----:B---3--:R-:W-:-:S04]  /*34440*/  LEA R56, P6, R0, R2, 0x1 ;  /* 0x0000000200387211 */ /* 0x008fc800078c08ff */
[-C--:B------:R-:W-:Y:S01]  /*34450*/  LEA.HI.X.SX32 R57, R0, R3.reuse, 0x1, P6 ;  /* 0x0000000300397211 */ /* 0x080fe200030f0eff */
[----:B------:R-:W-:Y:S01]  /*34460*/  IMAD R58, R93, 0x2, R0 ;  /* 0x000000025d3a7824 */ /* 0x000fe200078e0200 */
[----:B0-----:R-:W-:Y:S01]  /*34470*/  ISETP.LT.AND P2, PT, R67, UR4, !P0 ;  /* 0x0000000443007c0c */ /* 0x001fe2000c741270 */
[----:B------:R-:W0:Y:S01]  /*34480*/  LDCU UR4, c[0x0][0x39c] ;  /* 0x00007380ff0477ac */ /* 0x000e220008000800 */
[----:B------:R-:W3:Y:S01]  /*34490*/  LDL.LU R67, [R1+0xd5c] ;  /* 0x000d5c0001437983 */ /* 0x000ee20000300800 */
[----:B-1----:R-:W-:Y:S01]  /*344a0*/  ISETP.LT.AND P3, PT, R66, UR6, !P0 ;  /* 0x0000000642007c0c */ /* 0x002fe2000c761270 */
[----:B------:R-:W1:Y:S02]  /*344b0*/  LDCU UR6, c[0x0][0x39c] ;  /* 0x00007380ff0677ac */ /* 0x000e640008000800 */
[----:B------:R4:W-:Y:S01]  /*344c0*/  @P5 STG.E.U16 desc[UR24][R56.64], R59 ;  /* 0x0000003b38005986 */ /* 0x0009e2000c101518 */
[----:B--2---:R-:W-:Y:S01]  /*344d0*/  ISETP.LT.AND P5, PT, R65, UR5, !P0 ;  /* 0x0000000541007c0c */ /* 0x004fe2000c7a1270 */
[----:B------:R-:W-:Y:S01]  /*344e0*/  IMAD R0, R93, 0x2, R58 ;  /* 0x000000025d007824 */ /* 0x000fe200078e023a */
[C---:B----4-:R-:W-:Y:S01]  /*344f0*/  LEA R60, P6, R58.reuse, R2, 0x1 ;  /* 0x000000023a3c7211 */ /* 0x050fe200078c08ff */
[----:B------:R-:W2:Y:S01]  /*34500*/  LDL.LU R66, [R1+0xd78] ;  /* 0x000d780001427983 */ /* 0x000ea20000300800 */
[----:B------:R-:W3:Y:S03]  /*34510*/  LDCU UR5, c[0x0][0x39c] ;  /* 0x00007380ff0577ac */ /* 0x000ee60008000800 */
[----:B------:R-:W4:Y:S01]  /*34520*/  LDL.LU R65, [R1+0xd94] ;  /* 0x000d940001417983 */ /* 0x000f220000300800 */
[----:B------:R-:W-:-:S02]  /*34530*/  LEA.HI.X.SX32 R61, R58, R3, 0x1, P6 ;  /* 0x000000033a3d7211 */ /* 0x000fc400030f0eff */
[C---:B------:R-:W-:Y:S02]  /*34540*/  LEA R56, P6, R0.reuse, R2, 0x1 ;  /* 0x0000000200387211 */ /* 0x040fe400078c08ff */
[----:B------:R-:W-:Y:S02]  /*34550*/  PRMT R59, R59, 0x7632, R59 ;  /* 0x000076323b3b7816 */ /* 0x000fe4000000003b */
[----:B------:R-:W-:-:S03]  /*34560*/  LEA.HI.X.SX32 R57, R0, R3, 0x1, P6 ;  /* 0x0000000300397211 */ /* 0x000fc600030f0eff */
[----:B------:R-:W-:Y:S04]  /*34570*/  @P4 STG.E.U16 desc[UR24][R60.64], R59 ;  /* 0x0000003b3c004986 */ /* 0x000fe8000c101518 */
[----:B------:R0:W-:Y:S02]  /*34580*/  @P2 STG.E.U16 desc[UR24][R56.64], R52 ;  /* 0x0000003438002986 */ /* 0x0001e4000c101518 */
[----:B0-----:R-:W-:Y:S01]  /*34590*/  ISETP.LT.AND P4, PT, R64, UR4, !P0 ;  /* 0x0000000440007c0c */ /* 0x001fe2000c781270 */
[----:B------:R-:W-:Y:S01]  /*345a0*/  IMAD R0, R93, 0x2, R0 ;  /* 0x000000025d007824 */ /* 0x000fe200078e0200 */
[----:B------:R-:W4:Y:S01]  /*345b0*/  LDL.LU R64, [R1+0xdbc] ;  /* 0x000dbc0001407983 */ /* 0x000f220000300800 */
[----:B------:R-:W-:Y:S01]  /*345c0*/  PRMT R52, R52, 0x7632, R52 ;  /* 0x0000763234347816 */ /* 0x000fe20000000034 */
[----:B------:R-:W2:Y:S01]  /*345d0*/  LDCU UR4, c[0x0][0x39c] ;  /* 0x00007380ff0477ac */ /* 0x000ea20008000800 */
[----:B-1----:R-:W-:-:S02]  /*345e0*/  ISETP.LT.AND P2, PT, R63, UR6, !P0 ;  /* 0x000000063f007c0c */ /* 0x002fc4000c741270 */
[----:B------:R-:W4:Y:S01]  /*345f0*/  LDL.LU R63, [R1+0xdcc] ;  /* 0x000dcc00013f7983 */ /* 0x000f220000300800 */
[CC--:B------:R-:W-:Y:S01]  /*34600*/  LEA R58, P6, R0.reuse, R2.reuse, 0x1 ;  /* 0x00000002003a7211 */ /* 0x0c0fe200078c08ff */
[C---:B------:R-:W-:Y:S01]  /*34610*/  IMAD R57, R93.reuse, 0x2, R0 ;  /* 0x000000025d397824 */ /* 0x040fe200078e0200 */
[----:B------:R-:W4:Y:S01]  /*34620*/  LDCU UR6, c[0x0][0x39c] ;  /* 0x00007380ff0677ac */ /* 0x000f220008000800 */
[----:B------:R-:W4:Y:S01]  /*34630*/  LDL.LU R62, [R1+0xd2c] ;  /* 0x000d2c00013e7983 */ /* 0x000f220000300800 */
[-C--:B------:R-:W-:Y:S01]  /*34640*/  LEA.HI.X.SX32 R59, R0, R3.reuse, 0x1, P6 ;  /* 0x00000003003b7211 */ /* 0x080fe200030f0eff */
[----:B------:R-:W-:Y:S01]  /*34650*/  IMAD R0, R93, 0x2, R57 ;  /* 0x000000025d007824 */ /* 0x000fe200078e0239 */
[C---:B------:R-:W-:Y:S01]  /*34660*/  LEA R56, P6, R57.reuse, R2, 0x1 ;  /* 0x0000000239387211 */ /* 0x040fe200078c08ff */
[----:B------:R-:W4:Y:S04]  /*34670*/  LDL.LU R61, [R1+0xd60] ;  /* 0x000d6000013d7983 */ /* 0x000f280000300800 */
[----:B------:R-:W4:Y:S01]  /*34680*/  LDL.LU R60, [R1+0xd7c] ;  /* 0x000d7c00013c7983 */ /* 0x000f220000300800 */
[----:B------:R-:W-:-:S03]  /*34690*/  LEA.HI.X.SX32 R57, R57, R3, 0x1, P6 ;  /* 0x0000000339397211 */ /* 0x000fc600030f0eff */
[----:B------:R0:W-:Y:S02]  /*346a0*/  @P3 STG.E.U16 desc[UR24][R58.64], R52 ;  /* 0x000000343a003986 */ /* 0x0001e4000c101518 */
[----:B0-----:R-:W-:Y:S01]  /*346b0*/  LEA R58, P6, R0, R2, 0x1 ;  /* 0x00000002003a7211 */ /* 0x001fe200078c08ff */
[----:B------:R-:W-:-:S03]  /*346c0*/  IMAD R52, R93, 0x2, R0 ;  /* 0x000000025d347824 */ /* 0x000fc600078e0200 */
[----:B------:R-:W-:Y:S02]  /*346d0*/  LEA.HI.X.SX32 R59, R0, R3, 0x1, P6 ;  /* 0x00000003003b7211 */ /* 0x000fe400030f0eff */
[----:B------:R-:W-:Y:S01]  /*346e0*/  PRMT R0, R53, 0x7632, R0 ;  /* 0x0000763235007816 */ /* 0x000fe20000000000 */
[----:B------:R-:W-:Y:S04]  /*346f0*/  @P5 STG.E.U16 desc[UR24][R56.64], R53 ;  /* 0x0000003538005986 */ /* 0x000fe8000c101518 */
[----:B------:R0:W-:Y:S04]  /*34700*/  @P4 STG.E.U16 desc[UR24][R58.64], R0 ;  /* 0x000000003a004986 */ /* 0x0001e8000c101518 */
[----:B0-----:R-:W4:Y:S01]  /*34710*/  LDL.LU R59, [R1+0xd98] ;  /* 0x000d9800013b7983 */ /* 0x001f220000300800 */
[----:B------:R-:W-:Y:S01]  /*34720*/  LEA R56, P6, R52, R2, 0x1 ;  /* 0x0000000234387211 */ /* 0x000fe200078c08ff */
[----:B------:R-:W-:-:S03]  /*34730*/  IMAD R0, R93, 0x2, R52 ;  /* 0x000000025d007824 */ /* 0x000fc600078e0234 */
[----:B------:R-:W-:Y:S01]  /*34740*/  LEA.HI.X.SX32 R57, R52, R3, 0x1, P6 ;  /* 0x0000000334397211 */ /* 0x000fe200030f0eff */
[----:B------:R-:W-:Y:S01]  /*34750*/  IMAD R58, R93, 0x2, R0 ;  /* 0x000000025d3a7824 */ /* 0x000fe200078e0200 */
[----:B------:R-:W-:-:S03]  /*34760*/  LEA R52, P6, R0, R2, 0x1 ;  /* 0x0000000200347211 */ /* 0x000fc600078c08ff */
[----:B------:R0:W-:Y:S01]  /*34770*/  @P2 STG.E.U16 desc[UR24][R56.64], R54 ;  /* 0x0000003638002986 */ /* 0x0001e2000c101518 */
[-C--:B------:R-:W-:Y:S02]  /*34780*/  LEA.HI.X.SX32 R53, R0, R3.reuse, 0x1, P6 ;  /* 0x0000000300357211 */ /* 0x080fe400030f0eff */
[----:B0-----:R-:W-:Y:S02]  /*34790*/  LEA R56, P6, R58, R2, 0x1 ;  /* 0x000000023a387211 */ /* 0x001fe400078c08ff */
[----:B------:R-:W-:Y:S02]  /*347a0*/  PRMT R54, R54, 0x7632, R54 ;  /* 0x0000763236367816 */ /* 0x000fe40000000036 */
[----:B------:R-:W-:Y:S02]  /*347b0*/  LEA.HI.X.SX32 R57, R58, R3, 0x1, P6 ;  /* 0x000000033a397211 */ /* 0x000fe400030f0eff */
[----:B---3--:R-:W-:Y:S01]  /*347c0*/  ISETP.LT.AND P3, PT, R67, UR5, !P0 ;  /* 0x0000000543007c0c */ /* 0x008fe2000c761270 */
[----:B------:R-:W0:Y:S01]  /*347d0*/  LDCU UR5, c[0x0][0x39c] ;  /* 0x00007380ff0577ac */ /* 0x000e220008000800 */
[----:B--2---:R-:W-:Y:S01]  /*347e0*/  ISETP.LT.AND P5, PT, R66, UR4, !P0 ;  /* 0x0000000442007c0c */ /* 0x004fe2000c7a1270 */
[----:B------:R-:W1:Y:S01]  /*347f0*/  LDCU UR4, c[0x0][0x39c] ;  /* 0x00007380ff0477ac */ /* 0x000e620008000800 */
[----:B----4-:R-:W-:Y:S01]  /*34800*/  ISETP.LT.AND P4, PT, R65, UR6, !P0 ;  /* 0x0000000641007c0c */ /* 0x010fe2000c781270 */
[----:B------:R-:W2:Y:S08]  /*34810*/  LDCU UR6, c[0x0][0x39c] ;  /* 0x00007380ff0677ac */ /* 0x000eb00008000800 */
[----:B------:R3:W-:Y:S04]  /*34820*/  @P3 STG.E.U16 desc[UR24][R52.64], R54 ;  /* 0x0000003634003986 */ /* 0x0007e8000c101518 */
[----:B------:R4:W-:Y:S01]  /*34830*/  @P5 STG.E.U16 desc[UR24][R56.64], R55 ;  /* 0x0000003738005986 */ /* 0x0009e2000c101518 */
[----:B-1----:R-:W-:Y:S01]  /*34840*/  ISETP.LT.AND P3, PT, R63, UR4, !P0 ;  /* 0x000000043f007c0c */ /* 0x002fe2000c761270 */
[----:B------:R-:W-:-:S02]  /*34850*/  IMAD R58, R93, 0x2, R58 ;  /* 0x000000025d3a7824 */ /* 0x000fc400078e023a */
[----:B------:R-:W4:Y:S01]  /*34860*/  LDL.LU R63, [R1+0xdc8] ;  /* 0x000dc800013f7983 */ /* 0x000f220000300800 */
[----:B0-----:R-:W-:Y:S01]  /*34870*/  ISETP.LT.AND P2, PT, R64, UR5, !P0 ;  /* 0x0000000540007c0c */ /* 0x001fe2000c741270 */
[----:B------:R-:W0:Y:S01]  /*34880*/  LDCU UR5, c[0x0][0x39c] ;  /* 0x00007380ff0577ac */ /* 0x000e220008000800 */
[----:B--2---:R-:W-:Y:S02]  /*34890*/  ISETP.LT.AND P5, PT, R62, UR6, !P0 ;  /* 0x000000063e007c0c */ /* 0x004fe4000c7a1270 */
[----:B------:R-:W2:Y:S01]  /*348a0*/  LDL.LU R62, [R1+0xd20] ;  /* 0x000d2000013e7983 */ /* 0x000ea20000300800 */
[----:B------:R-:W1:Y:S01]  /*348b0*/  LDCU UR4, c[0x0][0x39c] ;  /* 0x00007380ff0477ac */ /* 0x000e620008000800 */
[C---:B---3--:R-:W-:Y:S01]  /*348c0*/  LEA R52, P6, R58.reuse, R2, 0x1 ;  /* 0x000000023a347211 */ /* 0x048fe200078c08ff */
[----:B----4-:R-:W-:Y:S01]  /*348d0*/  IMAD R56, R93, 0x2, R58 ;  /* 0x000000025d387824 */ /* 0x010fe200078e023a */
[----:B------:R-:W-:Y:S01]  /*348e0*/  PRMT R55, R55, 0x7632, R55 ;  /* 0x0000763237377816 */ /* 0x000fe20000000037 */
[----:B------:R-:W3:Y:S01]  /*348f0*/  LDCU UR6, c[0x0][0x39c] ;  /* 0x00007380ff0677ac */ /* 0x000ee20008000800 */
[----:B------:R-:W-:-:S02]  /*34900*/  LEA.HI.X.SX32 R53, R58, R3, 0x1, P6 ;  /* 0x000000033a357211 */ /* 0x000fc400030f0eff */
[----:B------:R-:W-:-:S03]  /*34910*/  LEA R54, P6, R56, R2, 0x1 ;  /* 0x0000000238367211 */ /* 0x000fc600078c08ff */
[----:B------:R4:W-:Y:S01]  /*34920*/  @P4 STG.E.U16 desc[UR24][R52.64], R55 ;  /* 0x0000003734004986 */ /* 0x0009e2000c101518 */
[----:B------:R-:W-:Y:S01]  /*34930*/  IMAD R0, R93, 0x2, R56 ;  /* 0x000000025d007824 */ /* 0x000fe200078e0238 */
[----:B0-----:R-:W-:Y:S01]  /*34940*/  ISETP.LT.AND P4, PT, R61, UR5, !P0 ;  /* 0x000000053d007c0c */ /* 0x001fe2000c781270 */
[----:B------:R-:W0:Y:S01]  /*34950*/  LDCU UR5, c[0x0][0x39c] ;  /* 0x00007380ff0577ac */ /* 0x000e220008000800 */
[----:B------:R-:W2:Y:S01]  /*34960*/  LDL.LU R61, [R1+0xd3c] ;  /* 0x000d3c00013d7983 */ /* 0x000ea20000300800 */
[----:B----4-:R-:W-:-:S05]  /*34970*/  LEA.HI.X.SX32 R55, R56, R3, 0x1, P6 ;  /* 0x0000000338377211 */ /* 0x010fca00030f0eff */
[----:B------:R4:W-:Y:S01]  /*34980*/  @P2 STG.E.U16 desc[UR24][R54.64], R48 ;  /* 0x0000003036002986 */ /* 0x0009e2000c101518 */
[----:B-1----:R-:W-:Y:S01]  /*34990*/  ISETP.LT.AND P2, PT, R60, UR4, !P0 ;  /* 0x000000043c007c0c */ /* 0x002fe2000c741270 */
[--C-:B------:R-:W-:Y:S01]  /*349a0*/  IMAD R52, R93, 0x2, R0.reuse ;  /* 0x000000025d347824 */ /* 0x100fe200078e0200 */
[CC--:B------:R-:W-:Y:S01]  /*349b0*/  LEA R56, P6, R0.reuse, R2.reuse, 0x1 ;  /* 0x0000000200387211 */ /* 0x0c0fe200078c08ff */
[----:B------:R-:W2:Y:S01]  /*349c0*/  LDL.LU R60, [R1+0xd64] ;  /* 0x000d6400013c7983 */ /* 0x000ea20000300800 */
[----:B------:R-:W2:Y:S02]  /*349d0*/  LDCU UR4, c[0x0][0x39c] ;  /* 0x00007380ff0477ac */ /* 0x000ea40008000800 */
[----:B------:R-:W-:Y:S02]  /*349e0*/  LEA.HI.X.SX32 R57, R0, R3, 0x1, P6 ;  /* 0x0000000300397211 */ /* 0x000fe400030f0eff */
[----:B------:R-:W-:Y:S02]  /*349f0*/  PRMT R0, R48, 0x7632, R0 ;  /* 0x0000763230007816 */ /* 0x000fe40000000000 */
[----:B----4-:R-:W-:-:S03]  /*34a00*/  LEA R54, P6, R52, R2, 0x1 ;  /* 0x0000000234367211 */ /* 0x010fc600078c08ff */
[----:B------:R1:W-:Y:S01]  /*34a10*/  @P3 STG.E.U16 desc[UR24][R56.64], R0 ;  /* 0x0000000038003986 */ /* 0x0003e2000c101518 */
[----:B------:R-:W-:Y:S01]  /*34a20*/  IMAD R48, R93, 0x2, R52 ;  /* 0x000000025d307824 */ /* 0x000fe200078e0234 */
[----:B---3--:R-:W-:Y:S01]  /*34a30*/  ISETP.LT.AND P3, PT, R59, UR6, !P0 ;  /* 0x000000063b007c0c */ /* 0x008fe2000c761270 */
[----:B------:R-:W3:Y:S01]  /*34a40*/  LDCU UR6, c[0x0][0x39c] ;  /* 0x00007380ff0677ac */ /* 0x000ee20008000800 */
[----:B------:R-:W4:Y:S01]  /*34a50*/  LDL.LU R59, [R1+0xd88] ;  /* 0x000d8800013b7983 */ /* 0x000f220000300800 */
[----:B------:R-:W-:-:S03]  /*34a60*/  LEA.HI.X.SX32 R55, R52, R3, 0x1, P6 ;  /* 0x0000000334377211 */ /* 0x000fc600030f0eff */
[----:B------:R-:W4:Y:S01]  /*34a70*/  LDL.LU R58, [R1+0xd9c] ;  /* 0x000d9c00013a7983 */ /* 0x000f220000300800 */
[----:B------:R-:W-:-:S03]  /*34a80*/  LEA R52, P6, R48, R2, 0x1 ;  /* 0x0000000230347211 */ /* 0x000fc600078c08ff */
[----:B-1----:R-:W4:Y:S01]  /*34a90*/  LDL.LU R56, [R1+0xd1c] ;  /* 0x000d1c0001387983 */ /* 0x002f220000300800 */
[----:B------:R-:W-:Y:S01]  /*34aa0*/  IMAD R0, R93, 0x2, R48 ;  /* 0x000000025d007824 */ /* 0x000fe200078e0230 */
[----:B------:R-:W-:Y:S02]  /*34ab0*/  LEA.HI.X.SX32 R53, R48, R3, 0x1, P6 ;  /* 0x0000000330357211 */ /* 0x000fe400030f0eff */
[----:B------:R1:W-:Y:S02]  /*34ac0*/  @P5 STG.E.U16 desc[UR24][R54.64], R49 ;  /* 0x0000003136005986 */ /* 0x0003e4000c101518 */
[----:B------:R-:W-:Y:S02]  /*34ad0*/  LEA R48, P6, R0, R2, 0x1 ;  /* 0x0000000200307211 */ /* 0x000fe400078c08ff */
[----:B------:R-:W4:Y:S01]  /*34ae0*/  LDL.LU R57, [R1+0xd28] ;  /* 0x000d280001397983 */ /* 0x000f220000300800 */
[----:B-1----:R-:W-:-:S05]  /*34af0*/  PRMT R54, R49, 0x7632, R54 ;  /* 0x0000763231367816 */ /* 0x002fca0000000036 */
[----:B------:R1:W-:Y:S01]  /*34b00*/  @P4 STG.E.U16 desc[UR24][R52.64], R54 ;  /* 0x0000003634004986 */ /* 0x0003e2000c101518 */
[-C--:B------:R-:W-:Y:S01]  /*34b10*/  LEA.HI.X.SX32 R49, R0, R3.reuse, 0x1, P6 ;  /* 0x0000000300317211 */ /* 0x080fe200030f0eff */
[C---:B-1----:R-:W-:Y:S02]  /*34b20*/  IMAD R53, R93.reuse, 0x2, R0 ;  /* 0x000000025d357824 */ /* 0x042fe400078e0200 */
[----:B------:R-:W4:Y:S02]  /*34b30*/  LDL.LU R54, [R1+0xd48] ;  /* 0x000d480001367983 */ /* 0x000f240000300800 */
[----:B------:R-:W-:Y:S01]  /*34b40*/  IMAD R0, R93, 0x2, R53 ;  /* 0x000000025d007824 */ /* 0x000fe200078e0235 */
[CC--:B------:R-:W-:Y:S01]  /*34b50*/  LEA R52, P6, R53.reuse, R2.reuse, 0x1 ;  /* 0x0000000235347211 */ /* 0x0c0fe200078c08ff */
[----:B------:R1:W-:Y:S03]  /*34b60*/  @P2 STG.E.U16 desc[UR24][R48.64], R50 ;  /* 0x0000003230002986 */ /* 0x0003e6000c101518 */
[----:B------:R-:W-:Y:S01]  /*34b70*/  LEA.HI.X.SX32 R53, R53, R3, 0x1, P6 ;  /* 0x0000000335357211 */ /* 0x000fe200030f0eff */
[----:B------:R-:W4:Y:S01]  /*34b80*/  LDL.LU R55, [R1+0xd68] ;  /* 0x000d680001377983 */ /* 0x000f220000300800 */
[----:B-1----:R-:W-:Y:S01]  /*34b90*/  PRMT R49, R50, 0x7632, R49 ;  /* 0x0000763232317816 */ /* 0x002fe20000000031 */
[----:B------:R-:W-:Y:S01]  /*34ba0*/  IMAD R50, R93, 0x2, R0 ;  /* 0x000000025d327824 */ /* 0x000fe200078e0200 */
[----:B------:R-:W-:-:S03]  /*34bb0*/  LEA R48, P6, R0, R2, 0x1 ;  /* 0x0000000200307211 */ /* 0x000fc600078c08ff */
[----:B------:R1:W-:Y:S02]  /*34bc0*/  @P3 STG.E.U16 desc[UR24][R52.64], R49 ;  /* 0x0000003134003986 */ /* 0x0003e4000c101518 */
[----:B-1----:R-:W-:Y:S02]  /*34bd0*/  LEA.HI.X.SX32 R49, R0, R3, 0x1, P6 ;  /* 0x0000000300317211 */ /* 0x002fe400030f0eff */
[----:B------:R-:W-:Y:S01]  /*34be0*/  LEA R52, P6, R50, R2, 0x1 ;  /* 0x0000000232347211 */ /* 0x000fe200078c08ff */
[----:B------:R-:W-:-:S03]  /*34bf0*/  IMAD R0, R93, 0x2, R50 ;  /* 0x000000025d007824 */ /* 0x000fc600078e0232 */
[----:B------:R-:W-:Y:S02]  /*34c00*/  LEA.HI.X.SX32 R53, R50, R3, 0x1, P6 ;  /* 0x0000000332357211 */ /* 0x000fe400030f0eff */
[----:B------:R-:W-:Y:S02]  /*34c10*/  PRMT R50, R51, 0x7632, R50 ;  /* 0x0000763233327816 */ /* 0x000fe40000000032 */
[----:B0-----:R-:W-:Y:S01]  /*34c20*/  ISETP.LT.AND P5, PT, R63, UR5, !P0 ;  /* 0x000000053f007c0c */ /* 0x001fe2000c7a1270 */
[----:B------:R-:W0:Y:S01]  /*34c30*/  LDCU UR5, c[0x0][0x39c] ;  /* 0x00007380ff0577ac */ /* 0x000e220008000800 */
[----:B--2---:R-:W-:Y:S01]  /*34c40*/  ISETP.LT.AND P4, PT, R62, UR4, !P0 ;  /* 0x000000043e007c0c */ /* 0x004fe2000c781270 */
[----:B------:R-:W4:Y:S10]  /*34c50*/  LDCU UR4, c[0x0][0x39c] ;  /* 0x00007380ff0477ac */ /* 0x000f340008000800 */
[----:B------:R-:W-:Y:S04]  /*34c60*/  @P5 STG.E.U16 desc[UR24][R48.64], R51 ;  /* 0x0000003330005986 */ /* 0x000fe8000c101518 */
[----:B------:R1:W-:Y:S04]  /*34c70*/  @P4 STG.E.U16 desc[UR24][R52.64], R50 ;  /* 0x0000003234004986 */ /* 0x0003e8000c101518 */
[----:B-1----:R-:W2:Y:S01]  /*34c80*/  LDL.LU R52, [R1+0xd90] ;  /* 0x000d900001347983 */ /* 0x002ea20000300800 */
[----:B---3--:R-:W-:Y:S01]  /*34c90*/  ISETP.LT.AND P2, PT, R61, UR6, !P0 ;  /* 0x000000063d007c0c */ /* 0x008fe2000c741270 */
[----:B------:R-:W1:Y:S01]  /*34ca0*/  LDCU UR6, c[0x0][0x39c] ;  /* 0x00007380ff0677ac */ /* 0x000e620008000800 */
[----:B0-----:R-:W-:Y:S01]  /*34cb0*/  ISETP.LT.AND P3, PT, R60, UR5, !P0 ;  /* 0x000000053c007c0c */ /* 0x001fe2000c761270 */
[----:B------:R-:W0:Y:S01]  /*34cc0*/  LDCU UR5, c[0x0][0x39c] ;  /* 0x00007380ff0577ac */ /* 0x000e220008000800 */
[----:B------:R-:W-:Y:S01]  /*34cd0*/  LEA R48, P6, R0, R2, 0x1 ;  /* 0x0000000200307211 */ /* 0x000fe200078c08ff */
[----:B------:R-:W-:-:S03]  /*34ce0*/  IMAD R51, R93, 0x2, R0 ;  /* 0x000000025d337824 */ /* 0x000fc600078e0200 */
[----:B------:R-:W-:Y:S01]  /*34cf0*/  LEA.HI.X.SX32 R49, R0, R3, 0x1, P6 ;  /* 0x0000000300317211 */ /* 0x000fe200030f0eff */
[----:B------:R-:W-:Y:S01]  /*34d00*/  IMAD R0, R93, 0x2, R51 ;  /* 0x000000025d007824 */ /* 0x000fe200078e0233 */
[----:B------:R-:W-:-:S03]  /*34d10*/  LEA R50, P6, R51, R2, 0x1 ;  /* 0x0000000233327211 */ /* 0x000fc600078c08ff */
[----:B------:R3:W-:Y:S01]  /*34d20*/  @P2 STG.E.U16 desc[UR24][R48.64], R44 ;  /* 0x0000002c30002986 */ /* 0x0007e2000c101518 */
[----:B----4-:R-:W-:Y:S01]  /*34d30*/  ISETP.LT.AND P5, PT, R59, UR4, !P0 ;  /* 0x000000043b007c0c */ /* 0x010fe2000c7a1270 */
[----:B------:R-:W4:Y:S01]  /*34d40*/  LDCU UR4, c[0x0][0x39c] ;  /* 0x00007380ff0477ac */ /* 0x000f220008000800 */
[----:B------:R-:W-:Y:S02]  /*34d50*/  LEA.HI.X.SX32 R51, R51, R3, 0x1, P6 ;  /* 0x0000000333337211 */ /* 0x000fe400030f0eff */
[----:B-1----:R-:W-:Y:S01]  /*34d60*/  ISETP.LT.AND P4, PT, R58, UR6, !P0 ;  /* 0x000000063a007c0c */ /* 0x002fe2000c781270 */
[----:B------:R-:W1:Y:S01]  /*34d70*/  LDCU UR6, c[0x0][0x39c] ;  /* 0x00007380ff0677ac */ /* 0x000e620008000800 */
[----:B0-----:R-:W-:Y:S01]  /*34d80*/  ISETP.LT.AND P2, PT, R56, UR5, !P0 ;  /* 0x0000000538007c0c */ /* 0x001fe2000c741270 */
[----:B------:R-:W0:Y:S01]  /*34d90*/  LDCU UR5, c[0x0][0x39c] ;  /* 0x00007380ff0577ac */ /* 0x000e220008000800 */
[----:B---3--:R-:W-:Y:S01]  /*34da0*/  LEA R48, P6, R0, R2, 0x1 ;  /* 0x0000000200307211 */ /* 0x008fe200078c08ff */
[----:B------:R-:W3:Y:S01]  /*34db0*/  LDL.LU R56, [R1+0xcf8] ;  /* 0x000cf80001387983 */ /* 0x000ee20000300800 */
[----:B------:R-:W-:-:S02]  /*34dc0*/  PRMT R44, R44, 0x7632, R44 ;  /* 0x000076322c2c7816 */ /* 0x000fc4000000002c */
[----:B------:R-:W-:Y:S01]  /*34dd0*/  LEA.HI.X.SX32 R49, R0, R3, 0x1, P6 ;  /* 0x0000000300317211 */ /* 0x000fe200030f0eff */
[----:B------:R-:W-:Y:S02]  /*34de0*/  IMAD R0, R93, 0x2, R0 ;  /* 0x000000025d007824 */ /* 0x000fe400078e0200 */
[----:B------:R-:W-:Y:S04]  /*34df0*/  @P3 STG.E.U16 desc[UR24][R50.64], R44 ;  /* 0x0000002c32003986 */ /* 0x000fe8000c101518 */
[----:B------:R0:W-:Y:S01]  /*34e00*/  @P5 STG.E.U16 desc[UR24][R48.64], R45 ;  /* 0x0000002d30005986 */ /* 0x0001e2000c101518 */
[----:B----4-:R-:W-:Y:S01]  /*34e10*/  ISETP.LT.AND P3, PT, R57, UR4, !P0 ;  /* 0x0000000439007c0c */ /* 0x010fe2000c761270 */
[----:B------:R-:W2:Y:S01]  /*34e20*/  LDCU UR4, c[0x0][0x39c] ;  /* 0x00007380ff0477ac */ /* 0x000ea20008000800 */
[----:B0-----:R-:W-:-:S02]  /*34e30*/  LEA R48, P6, R0, R2, 0x1 ;  /* 0x0000000200307211 */ /* 0x001fc400078c08ff */
[----:B------:R-:W-:Y:S02]  /*34e40*/  PRMT R45, R45, 0x7632, R45 ;  /* 0x000076322d2d7816 */ /* 0x000fe4000000002d */
[----:B------:R-:W-:Y:S01]  /*34e50*/  LEA.HI.X.SX32 R49, R0, R3, 0x1, P6 ;  /* 0x0000000300317211 */ /* 0x000fe200030f0eff */
[----:B------:R-:W-:Y:S01]  /*34e60*/  IMAD R50, R93, 0x2, R0 ;  /* 0x000000025d327824 */ /* 0x000fe200078e0200 */
[----:B-1----:R-:W-:-:S03]  /*34e70*/  ISETP.LT.AND P5, PT, R54, UR6, !P0 ;  /* 0x0000000636007c0c */ /* 0x002fc6000c7a1270 */
[----:B------:R0:W-:Y:S01]  /*34e80*/  @P4 STG.E.U16 desc[UR24][R48.64], R45 ;  /* 0x0000002d30004986 */ /* 0x0001e2000c101518 */
[----:B------:R-:W-:Y:S01]  /*34e90*/  IMAD R0, R93, 0x2, R50 ;  /* 0x000000025d007824 */ /* 0x000fe200078e0232 */
[C---:B------:R-:W-:Y:S01]  /*34ea0*/  LEA R44, P6, R50.reuse, R2, 0x1 ;  /* 0x00000002322c7211 */ /* 0x040fe200078c08ff */
[----:B------:R-:W3:Y:S01]  /*34eb0*/  LDCU UR6, c[0x0][0x39c] ;  /* 0x00007380ff0677ac */ /* 0x000ee20008000800 */
[----:B------:R-:W4:Y:S01]  /*34ec0*/  LDL.LU R54, [R1+0xd24] ;  /* 0x000d240001367983 */ /* 0x000f220000300800 */
[----:B------:R-:W-:Y:S01]  /*34ed0*/  ISETP.LT.AND P4, PT, R55, UR5, !P0 ;  /* 0x0000000537007c0c */ /* 0x000fe2000c781270 */
[----:B------:R-:W4:Y:S02]  /*34ee0*/  LDCU UR5, c[0x0][0x39c] ;  /* 0x00007380ff0577ac */ /* 0x000f240008000800 */
[----:B------:R-:W4:Y:S04]  /*34ef0*/  LDL.LU R55, [R1+0xd38] ;  /* 0x000d380001377983 */ /* 0x000f280000300800 */
[----:B------:R-:W4:Y:S01]  /*34f00*/  LDL.LU R53, [R1+0xd54] ;  /* 0x000d540001357983 */ /* 0x000f220000300800 */
[----:B0-----:R-:W-:-:S02]  /*34f10*/  LEA.HI.X.SX32 R45, R50, R3, 0x1, P6 ;  /* 0x00000003322d7211 */ /* 0x001fc400030f0eff */
[----:B------:R-:W-:Y:S02]  /*34f20*/  LEA R48, P6, R0, R2, 0x1 ;  /* 0x0000000200307211 */ /* 0x000fe400078c08ff */
[----:B------:R-:W-:Y:S02]  /*34f30*/  PRMT R51, R46, 0x7632, R51 ;  /* 0x000076322e337816 */ /* 0x000fe40000000033 */
[----:B------:R-:W-:Y:S01]  /*34f40*/  LEA.HI.X.SX32 R49, R0, R3, 0x1, P6 ;  /* 0x0000000300317211 */ /* 0x000fe200030f0eff */
[----:B------:R-:W-:Y:S04]  /*34f50*/  @P2 STG.E.U16 desc[UR24][R44.64], R46 ;  /* 0x0000002e2c002986 */ /* 0x000fe8000c101518 */
[----:B------:R0:W-:Y:S01]  /*34f60*/  @P3 STG.E.U16 desc[UR24][R48.64], R51 ;  /* 0x0000003330003986 */ /* 0x0001e2000c101518 */
[----:B--2---:R-:W-:Y:S01]  /*34f70*/  ISETP.LT.AND P2, PT, R52, UR4, !P0 ;  /* 0x0000000434007c0c */ /* 0x004fe2000c741270 */
[----:B------:R-:W-:-:S02]  /*34f80*/  IMAD R50, R93, 0x2, R0 ;  /* 0x000000025d327824 */ /* 0x000fc400078e0200 */
[----:B------:R-:W2:Y:S01]  /*34f90*/  LDL.LU R52, [R1+0xd74] ;  /* 0x000d740001347983 */ /* 0x000ea20000300800 */
[----:B------:R-:W1:Y:S03]  /*34fa0*/  LDCU UR4, c[0x0][0x39c] ;  /* 0x00007380ff0477ac */ /* 0x000e660008000800 */
[----:B0-----:R-:W2:Y:S01]  /*34fb0*/  LDL.LU R51, [R1+0xce4] ;  /* 0x000ce40001337983 */ /* 0x001ea20000300800 */
[----:B------:R-:W-:Y:S01]  /*34fc0*/  LEA R44, P6, R50, R2, 0x1 ;  /* 0x00000002322c7211 */ /* 0x000fe200078c08ff */
[----:B------:R-:W-:-:S03]  /*34fd0*/  IMAD R46, R93, 0x2, R50 ;  /* 0x000000025d2e7824 */ /* 0x000fc600078e0232 */
[----:B------:R-:W-:Y:S01]  /*34fe0*/  LEA.HI.X.SX32 R45, R50, R3, 0x1, P6 ;  /* 0x00000003322d7211 */ /* 0x000fe200030f0eff */
[----:B------:R-:W-:Y:S01]  /*34ff0*/  IMAD R0, R93, 0x2, R46 ;  /* 0x000000025d007824 */ /* 0x000fe200078e022e */
[----:B------:R-:W-:-:S03]  /*35000*/  LEA R48, P6, R46, R2, 0x1 ;  /* 0x000000022e307211 */ /* 0x000fc600078c08ff */
[----:B------:R0:W-:Y:S01]  /*35010*/  @P5 STG.E.U16 desc[UR24][R44.64], R47 ;  /* 0x0000002f2c005986 */ /* 0x0001e2000c101518 */
[-C--:B------:R-:W-:Y:S02]  /*35020*/  LEA.HI.X.SX32 R49, R46, R3.reuse, 0x1, P6 ;  /* 0x000000032e317211 */ /* 0x080fe400030f0eff */
[----:B---3--:R-:W-:Y:S01]  /*35030*/  ISETP.LT.AND P3, PT, R56, UR6, !P0 ;  /* 0x0000000638007c0c */ /* 0x008fe2000c761270 */
[----:B------:R-:W3:Y:S01]  /*35040*/  LDCU UR6, c[0x0][0x39c] ;  /* 0x00007380ff0677ac */ /* 0x000ee20008000800 */
[C---:B0-----:R-:W-:Y:S02]  /*35050*/  LEA R44, P6, R0.reuse, R2, 0x1 ;  /* 0x00000002002c7211 */ /* 0x041fe400078c08ff */
[----:B------:R-:W-:Y:S02]  /*35060*/  PRMT R47, R47, 0x7632, R47 ;  /* 0x000076322f2f7816 */ /* 0x000fe4000000002f */
[----:B------:R-:W-:Y:S01]  /*35070*/  LEA.HI.X.SX32 R45, R0, R3, 0x1, P6 ;  /* 0x00000003002d7211 */ /* 0x000fe200030f0eff */
[----:B------:R-:W-:-:S02]  /*35080*/  IMAD R0, R93, 0x2, R0 ;  /* 0x000000025d007824 */ /* 0x000fc400078e0200 */
[----:B------:R0:W-:Y:S03]  /*35090*/  @P4 STG.E.U16 desc[UR24][R48.64], R47 ;  /* 0x0000002f30004986 */ /* 0x0001e6000c101518 */
[C---:B------:R-:W-:Y:S01]  /*350a0*/  LEA R46, P6, R0.reuse, R2, 0x1 ;  /* 0x00000002002e7211 */ /* 0x040fe200078c08ff */
[----:B------:R1:W-:Y:S03]  /*350b0*/  @P2 STG.E.U16 desc[UR24][R44.64], R40 ;  /* 0x000000282c002986 */ /* 0x0003e6000c101518 */
[----:B0-----:R-:W-:Y:S01]  /*350c0*/  LEA.HI.X.SX32 R47, R0, R3, 0x1, P6 ;  /* 0x00000003002f7211 */ /* 0x001fe200030f0eff */
[----:B-1----:R-:W-:Y:S01]  /*350d0*/  IMAD R45, R93, 0x2, R0 ;  /* 0x000000025d2d7824 */ /* 0x002fe200078e0200 */
[----:B------:R-:W-:Y:S02]  /*350e0*/  PRMT R40, R40, 0x7632, R40 ;  /* 0x0000763228287816 */ /* 0x000fe40000000028 */
[----:B----4-:R-:W-:Y:S01]  /*350f0*/  ISETP.LT.AND P5, PT, R54, UR5, !P0 ;  /* 0x0000000536007c0c */ /* 0x010fe2000c7a1270 */
[----:B------:R-:W2:Y:S01]  /*35100*/  LDCU UR5, c[0x0][0x39c] ;  /* 0x00007380ff0577ac */ /* 0x000ea20008000800 */
[----:B------:R-:W4:Y:S01]  /*35110*/  LDL.LU R54, [R1+0xd00] ;  /* 0x000d000001367983 */ /* 0x000f220000300800 */
[----:B------:R-:W-:-:S03]  /*35120*/  ISETP.LT.AND P4, PT, R55, UR4, !P0 ;  /* 0x0000000437007c0c */ /* 0x000fc6000c781270 */
[----:B------:R-:W4:Y:S01]  /*35130*/  LDL.LU R50, [R1+0xd34] ;  /* 0x000d340001327983 */ /* 0x000f220000300800 */
[----:B------:R-:W0:Y:S01]  /*35140*/  LDCU UR4, c[0x0][0x39c] ;  /* 0x00007380ff0477ac */ /* 0x000e220008000800 */
[----:B---3--:R-:W-:Y:S02]  /*35150*/  ISETP.LT.AND P2, PT, R53, UR6, !P0 ;  /* 0x0000000635007c0c */ /* 0x008fe4000c741270 */
[----:B------:R-:W3:Y:S01]  /*35160*/  LDL.LU R53, [R1+0xd44] ;  /* 0x000d440001357983 */ /* 0x000ee20000300800 */
[----:B------:R-:W-:Y:S01]  /*35170*/  IMAD R0, R93, 0x2, R45 ;  /* 0x000000025d007824 */ /* 0x000fe200078e022d */
[C---:B------:R-:W-:Y:S01]  /*35180*/  LEA R44, P6, R45.reuse, R2, 0x1 ;  /* 0x000000022d2c7211 */ /* 0x040fe200078c08ff */
[----:B------:R-:W4:Y:S01]  /*35190*/  LDCU UR6, c[0x0][0x39c] ;  /* 0x00007380ff0677ac */ /* 0x000f220008000800 */
[----:B------:R1:W-:Y:S02]  /*351a0*/  @P3 STG.E.U16 desc[UR24][R46.64], R40 ;  /* 0x000000282e003986 */ /* 0x0003e4000c101518 */
[----:B------:R-:W-:-:S02]  /*351b0*/  LEA.HI.X.SX32 R45, R45, R3, 0x1, P6 ;  /* 0x000000032d2d7211 */ /* 0x000fc400030f0eff */
[----:B------:R-:W-:Y:S02]  /*351c0*/  PRMT R48, R41, 0x7632, R48 ;  /* 0x0000763229307816 */ /* 0x000fe40000000030 */
[C---:B-1----:R-:W-:Y:S01]  /*351d0*/  LEA R46, P6, R0.reuse, R2, 0x1 ;  /* 0x00000002002e7211 */ /* 0x042fe200078c08ff */
[----:B------:R-:W-:Y:S03]  /*351e0*/  @P5 STG.E.U16 desc[UR24][R44.64], R41 ;  /* 0x000000292c005986 */ /* 0x000fe6000c101518 */
[----:B------:R-:W-:-:S05]  /*351f0*/  LEA.HI.X.SX32 R47, R0, R3, 0x1, P6 ;  /* 0x00000003002f7211 */ /* 0x000fca00030f0eff */
[----:B------:R1:W-:Y:S01]  /*35200*/  @P4 STG.E.U16 desc[UR24][R46.64], R48 ;  /* 0x000000302e004986 */ /* 0x0003e2000c101518 */
[----:B--2---:R-:W-:Y:S01]  /*35210*/  ISETP.LT.AND P3, PT, R52, UR5, !P0 ;  /* 0x0000000534007c0c */ /* 0x004fe2000c761270 */
[----:B------:R-:W-:Y:S02]  /*35220*/  IMAD R49, R93, 0x2, R0 ;  /* 0x000000025d317824 */ /* 0x000fe400078e0200 */
[----:B------:R-:W2:Y:S01]  /*35230*/  LDL.LU R52, [R1+0xd58] ;  /* 0x000d580001347983 */ /* 0x000ea20000300800 */
[----:B------:R-:W4:Y:S01]  /*35240*/  LDCU UR5, c[0x0][0x39c] ;  /* 0x00007380ff0577ac */ /* 0x000f220008000800 */
[----:B0-----:R-:W-:Y:S02]  /*35250*/  ISETP.LT.AND P5, PT, R51, UR4, !P0 ;  /* 0x0000000433007c0c */ /* 0x001fe4000c7a1270 */
[----:B------:R-:W2:Y:S01]  /*35260*/  LDL.LU R51, [R1+0xcb8] ;  /* 0x000cb80001337983 */ /* 0x000ea20000300800 */
[----:B------:R-:W3:Y:S03]  /*35270*/  LDCU UR4, c[0x0][0x39c] ;  /* 0x00007380ff0477ac */ /* 0x000ee60008000800 */
[----:B-1----:R-:W2:Y:S01]  /*35280*/  LDL.LU R46, [R1+0xcf0] ;  /* 0x000cf000012e7983 */ /* 0x002ea20000300800 */
[----:B------:R-:W-:Y:S01]  /*35290*/  LEA R40, P6, R49, R2, 0x1 ;  /* 0x0000000231287211 */ /* 0x000fe200078c08ff */
[----:B------:R-:W-:-:S03]  /*352a0*/  IMAD R45, R93, 0x2, R49 ;  /* 0x000000025d2d7824 */ /* 0x000fc600078e0231 */
[----:B------:R-:W-:Y:S01]  /*352b0*/  LEA.HI.X.SX32 R41, R49, R3, 0x1, P6 ;  /* 0x0000000331297211 */ /* 0x000fe200030f0eff */
[----:B------:R-:W-:Y:S01]  /*352c0*/  IMAD R0, R93, 0x2, R45 ;  /* 0x000000025d007824 */ /* 0x000fe200078e022d */
[----:B------:R-:W-:-:S03]  /*352d0*/  LEA R44, P6, R45, R2, 0x1 ;  /* 0x000000022d2c7211 */ /* 0x000fc600078c08ff */
[----:B------:R0:W-:Y:S01]  /*352e0*/  @P2 STG.E.U16 desc[UR24][R40.64], R42 ;  /* 0x0000002a28002986 */ /* 0x0001e2000c101518 */
[-C--:B------:R-:W-:Y:S02]  /*352f0*/  LEA.HI.X.SX32 R45, R45, R3.reuse, 0x1, P6 ;  /* 0x000000032d2d7211 */ /* 0x080fe400030f0eff */
[-C--:B0-----:R-:W-:Y:S02]  /*35300*/  LEA R40, P6, R0, R2.reuse, 0x1 ;  /* 0x0000000200287211 */ /* 0x081fe400078c08ff */
[----:B------:R-:W-:Y:S02]  /*35310*/  PRMT R42, R42, 0x7632, R42 ;  /* 0x000076322a2a7816 */ /* 0x000fe4000000002a */
[----:B------:R-:W-:Y:S01]  /*35320*/  LEA.HI.X.SX32 R41, R0, R3, 0x1, P6 ;  /* 0x0000000300297211 */ /* 0x000fe200030f0eff */
[C---:B------:R-:W-:Y:S02]  /*35330*/  IMAD R0, R93.reuse, 0x2, R0 ;  /* 0x000000025d007824 */ /* 0x040fe400078e0200 */
[----:B------:R0:W-:Y:S04]  /*35340*/  @P3 STG.E.U16 desc[UR24][R44.64], R42 ;  /* 0x0000002a2c003986 */ /* 0x0001e8000c101518 */
[----:B------:R1:W-:Y:S01]  /*35350*/  @P5 STG.E.U16 desc[UR24][R40.64], R43 ;  /* 0x0000002b28005986 */ /* 0x0003e2000c101518 */
[----:B0-----:R-:W-:Y:S01]  /*35360*/  IMAD R44, R93, 0x2, R0 ;  /* 0x000000025d2c7824 */ /* 0x001fe200078e0200 */
[----:B-1----:R-:W-:-:S02]  /*35370*/  LEA R40, P6, R0, R2, 0x1 ;  /* 0x0000000200287211 */ /* 0x002fc400078c08ff */
[----:B------:R-:W-:Y:S02]  /*35380*/  PRMT R43, R43, 0x7632, R43 ;  /* 0x000076322b2b7816 */ /* 0x000fe4000000002b */
[----:B------:R-:W-:Y:S02]  /*35390*/  LEA.HI.X.SX32 R41, R0, R3, 0x1, P6 ;  /* 0x0000000300297211 */ /* 0x000fe400030f0eff */
[----:B----4-:R-:W-:Y:S01]  /*353a0*/  ISETP.LT.AND P4, PT, R54, UR6, !P0 ;  /* 0x0000000636007c0c */ /* 0x010fe2000c781270 */
[----:B------:R-:W0:Y:S01]  /*353b0*/  LDCU UR6, c[0x0][0x39c] ;  /* 0x00007380ff0677ac */ /* 0x000e220008000800 */
[----:B------:R-:W-:Y:S01]  /*353c0*/  ISETP.LT.AND P2, PT, R50, UR5, !P0 ;  /* 0x0000000532007c0c */ /* 0x000fe2000c741270 */
[----:B------:R-:W1:Y:S01]  /*353d0*/  LDCU UR5, c[0x0][0x39c] ;  /* 0x00007380ff0577ac */ /* 0x000e620008000800 */
[----:B------:R-:W4:Y:S01]  /*353e0*/  LDL.LU R50, [R1+0xd0c] ;  /* 0x000d0c0001327983 */ /* 0x000f220000300800 */
[----:B---3--:R-:W-:-:S03]  /*353f0*/  ISETP.LT.AND P3, PT, R53, UR4, !P0 ;  /* 0x0000000435007c0c */ /* 0x008fc6000c761270 */
[----:B------:R-:W3:Y:S01]  /*35400*/  LDL.LU R49, [R1+0xd40] ;  /* 0x000d400001317983 */ /* 0x000ee20000300800 */
[----:B------:R-:W2:Y:S01]  /*35410*/  LDCU UR4, c[0x0][0x39c] ;  /* 0x00007380ff0477ac */ /* 0x000ea20008000800 */
[----:B------:R-:W-:-:S03]  /*35420*/  LEA R42, P6, R44, R2, 0x1 ;  /* 0x000000022c2a7211 */ /* 0x000fc600078c08ff */
[----:B------:R0:W-:Y:S04]  /*35430*/  @P4 STG.E.U16 desc[UR24][R40.64], R43 ;  /* 0x0000002b28004986 */ /* 0x0001e8000c101518 */
[----:B------:R-:W3:Y:S04]  /*35440*/  LDL.LU R48, [R1+0xd50] ;  /* 0x000d500001307983 */ /* 0x000ee80000300800 */
[----:B------:R-:W3:Y:S01]  /*35450*/  LDL.LU R47, [R1+0xc94] ;  /* 0x000c9400012f7983 */ /* 0x000ee20000300800 */
[----:B0-----:R-:W-:-:S05]  /*35460*/  LEA.HI.X.SX32 R43, R44, R3, 0x1, P6 ;  /* 0x000000032c2b7211 */ /* 0x001fca00030f0eff */
[----:B------:R0:W-:Y:S01]  /*35470*/  @P2 STG.E.U16 desc[UR24][R42.64], R36 ;  /* 0x000000242a002986 */ /* 0x0001e2000c101518 */
[----:B--2---:R-:W-:Y:S01]  /*35480*/  ISETP.LT.AND P2, PT, R46, UR4, !P0 ;  /* 0x000000042e007c0c */ /* 0x004fe2000c741270 */
[----:B------:R-:W-:Y:S02]  /*35490*/  IMAD R0, R93, 0x2, R44 ;  /* 0x000000025d007824 */ /* 0x000fe400078e022c */
[----:B------:R-:W2:Y:S01]  /*354a0*/  LDL.LU R46, [R1+0xcc4] ;  /* 0x000cc400012e7983 */ /* 0x000ea20000300800 */
[----:B------:R-:W-:Y:S01]  /*354b0*/  ISETP.LT.AND P5, PT, R52, UR6, !P0 ;  /* 0x0000000634007c0c */ /* 0x000fe2000c7a1270 */
[----:B------:R-:W4:Y:S01]  /*354c0*/  LDCU UR6, c[0x0][0x39c] ;  /* 0x00007380ff0677ac */ /* 0x000f220008000800 */
[----:B-1----:R-:W-:Y:S01]  /*354d0*/  ISETP.LT.AND P4, PT, R51, UR5, !P0 ;  /* 0x0000000533007c0c */ /* 0x002fe2000c781270 */
[----:B------:R-:W-:Y:S01]  /*354e0*/  IMAD R45, R93, 0x2, R0 ;  /* 0x000000025d2d7824 */ /* 0x000fe200078e0200 */
[----:B------:R-:W3:Y:S01]  /*354f0*/  LDCU UR5, c[0x0][0x39c] ;  /* 0x00007380ff0577ac */ /* 0x000ee20008000800 */
[----:B------:R-:W-:-:S02]  /*35500*/  LEA R40, P6, R0, R2, 0x1 ;  /* 0x0000000200287211 */ /* 0x000fc400078c08ff */
[----:B------:R-:W-:Y:S01]  /*35510*/  PRMT R44, R36, 0x7632, R44 ;  /* 0x00007632242c7816 */ /* 0x000fe2000000002c */
[----:B0-----:R-:W-:Y:S01]  /*35520*/  IMAD R36, R93, 0x2, R45 ;  /* 0x000000025d247824 */ /* 0x001fe200078e022d */
[-C--:B------:R-:W-:Y:S01]  /*35530*/  LEA.HI.X.SX32 R41, R0, R3.reuse, 0x1, P6 ;  /* 0x0000000300297211 */ /* 0x080fe200030f0eff */
[----:B------:R-:W0:Y:S01]  /*35540*/  LDCU UR4, c[0x0][0x39c] ;  /* 0x00007380ff0477ac */ /* 0x000e220008000800 */
[----:B------:R-:W-:Y:S01]  /*35550*/  LEA R42, P6, R45, R2, 0x1 ;  /* 0x000000022d2a7211 */ /* 0x000fe200078c08ff */
[----:B------:R-:W-:Y:S02]  /*35560*/  IMAD R0, R93, 0x2, R36 ;  /* 0x000000025d007824 */ /* 0x000fe400078e0224 */
[----:B------:R1:W-:Y:S01]  /*35570*/  @P3 STG.E.U16 desc[UR24][R40.64], R44 ;  /* 0x0000002c28003986 */ /* 0x0003e2000c101518 */
[----:B------:R-:W-:-:S03]  /*35580*/  LEA.HI.X.SX32 R43, R45, R3, 0x1, P6 ;  /* 0x000000032d2b7211 */ /* 0x000fc600030f0eff */
[----:B------:R-:W2:Y:S01]  /*35590*/  LDL.LU R45, [R1+0xcf4] ;  /* 0x000cf400012d7983 */ /* 0x000ea20000300800 */
[----:B-1----:R-:W-:-:S03]  /*355a0*/  LEA R40, P6, R36, R2, 0x1 ;  /* 0x0000000224287211 */ /* 0x002fc600078c08ff */
[----:B------:R1:W-:Y:S01]  /*355b0*/  @P5 STG.E.U16 desc[UR24][R42.64], R37 ;  /* 0x000000252a005986 */ /* 0x0003e2000c101518 */
[-C--:B------:R-:W-:Y:S02]  /*355c0*/  LEA.HI.X.SX32 R41, R36, R3.reuse, 0x1, P6 ;  /* 0x0000000324297211 */ /* 0x080fe400030f0eff */
[CC--:B------:R-:W-:Y:S01]  /*355d0*/  LEA R36, P6, R0.reuse, R2.reuse, 0x1 ;  /* 0x0000000200247211 */ /* 0x0c0fe200078c08ff */
[----:B-1----:R-:W2:Y:S01]  /*355e0*/  LDL.LU R43, [R1+0xd14] ;  /* 0x000d1400012b7983 */ /* 0x002ea20000300800 */
[----:B------:R-:W-:Y:S02]  /*355f0*/  PRMT R42, R37, 0x7632, R42 ;  /* 0x00007632252a7816 */ /* 0x000fe4000000002a */
[-C--:B------:R-:W-:Y:S01]  /*35600*/  LEA.HI.X.SX32 R37, R0, R3.reuse, 0x1, P6 ;  /* 0x0000000300257211 */ /* 0x080fe200030f0eff */
[----:B------:R-:W-:Y:S02]  /*35610*/  IMAD R0, R93, 0x2, R0 ;  /* 0x000000025d007824 */ /* 0x000fe400078e0200 */
[----:B------:R1:W-:Y:S01]  /*35620*/  @P4 STG.E.U16 desc[UR24][R40.64], R42 ;  /* 0x0000002a28004986 */ /* 0x0003e2000c101518 */
[----:B----4-:R-:W-:Y:S01]  /*35630*/  ISETP.LT.AND P3, PT, R50, UR6, !P0 ;  /* 0x0000000632007c0c */ /* 0x010fe2000c761270 */
[----:B------:R-:W4:Y:S01]  /*35640*/  LDCU UR6, c[0x0][0x39c] ;  /* 0x00007380ff0677ac */ /* 0x000f220008000800 */
[----:B---3--:R-:W-:Y:S01]  /*35650*/  ISETP.LT.AND P5, PT, R49, UR5, !P0 ;  /* 0x0000000531007c0c */ /* 0x008fe2000c7a1270 */
[----:B------:R-:W2:Y:S01]  /*35660*/  LDCU UR5, c[0x0][0x39c] ;  /* 0x00007380ff0577ac */ /* 0x000ea20008000800 */
[C---:B-1----:R-:W-:Y:S01]  /*35670*/  LEA R40, P6, R0.reuse, R2, 0x1 ;  /* 0x0000000200287211 */ /* 0x042fe200078c08ff */
[----:B------:R1:W-:Y:S03]  /*35680*/  @P2 STG.E.U16 desc[UR24][R36.64], R38 ;  /* 0x0000002624002986 */ /* 0x0003e6000c101518 */
[----:B------:R-:W-:-:S02]  /*35690*/  LEA.HI.X.SX32 R41, R0, R3, 0x1, P6 ;  /* 0x0000000300297211 */ /* 0x000fc400030f0eff */
[----:B0-----:R-:W-:Y:S01]  /*356a0*/  ISETP.LT.AND P4, PT, R48, UR4, !P0 ;  /* 0x0000000430007c0c */ /* 0x001fe2000c781270 */
[----:B------:R-:W0:Y:S01]  /*356b0*/  LDCU UR4, c[0x0][0x39c] ;  /* 0x00007380ff0477ac */ /* 0x000e220008000800 */
[----:B-1----:R-:W-:Y:S02]  /*356c0*/  PRMT R38, R38, 0x7632, R38 ;  /* 0x0000763226267816 */ /* 0x002fe40000000026 */
[----:B----4-:R-:W-:Y:S01]  /*356d0*/  ISETP.LT.AND P2, PT, R47, UR6, !P0 ;  /* 0x000000062f007c0c */ /* 0x010fe2000c741270 */
[C---:B------:R-:W-:Y:S01]  /*356e0*/  IMAD R37, R93.reuse, 0x2, R0 ;  /* 0x000000025d257824 */ /* 0x040fe200078e0200 */
[----:B------:R-:W3:Y:S01]  /*356f0*/  LDL.LU R47, [R1+0xd4c] ;  /* 0x000d4c00012f7983 */ /* 0x000ee20000300800 */
[----:B------:R-:W1:Y:S03]  /*35700*/  LDCU UR6, c[0x0][0x39c] ;  /* 0x00007380ff0677ac */ /* 0x000e660008000800 */
[----:B------:R4:W-:Y:S04]  /*35710*/  @P3 STG.E.U16 desc[UR24][R40.64], R38 ;  /* 0x0000002628003986 */ /* 0x0009e8000c101518 */
[----:B------:R-:W3:Y:S01]  /*35720*/  LDL.LU R48, [R1+0xc84] ;  /* 0x000c840001307983 */ /* 0x000ee20000300800 */
[----:B--2---:R-:W-:Y:S01]  /*35730*/  ISETP.LT.AND P3, PT, R46, UR5, !P0 ;  /* 0x000000052e007c0c */ /* 0x004fe2000c761270 */
[----:B------:R-:W-:-:S02]  /*35740*/  IMAD R0, R93, 0x2, R37 ;  /* 0x000000025d007824 */ /* 0x000fc400078e0225 */
[----:B------:R-:W2:Y:S01]  /*35750*/  LDL.LU R46, [R1+0xca0] ;  /* 0x000ca000012e7983 */ /* 0x000ea20000300800 */
[CC--:B------:R-:W-:Y:S01]  /*35760*/  LEA R36, P6, R37.reuse, R2.reuse, 0x1 ;  /* 0x0000000225247211 */ /* 0x0c0fe200078c08ff */
[----:B------:R-:W3:Y:S03]  /*35770*/  LDCU UR5, c[0x0][0x39c] ;  /* 0x00007380ff0577ac */ /* 0x000ee60008000800 */
[-C--:B------:R-:W-:Y:S02]  /*35780*/  LEA.HI.X.SX32 R37, R37, R3.reuse, 0x1, P6 ;  /* 0x0000000325257211 */ /* 0x080fe400030f0eff */
[CC--:B----4-:R-:W-:Y:S01]  /*35790*/  LEA R40, P6, R0.reuse, R2.reuse, 0x1 ;  /* 0x0000000200287211 */ /* 0x0d0fe200078c08ff */
[----:B------:R-:W-:Y:S01]  /*357a0*/  IMAD R42, R93, 0x2, R0 ;  /* 0x000000025d2a7824 */ /* 0x000fe200078e0200 */
[----:B------:R-:W-:Y:S02]  /*357b0*/  PRMT R38, R39, 0x7632, R38 ;  /* 0x0000763227267816 */ /* 0x000fe40000000026 */
[----:B------:R-:W-:Y:S01]  /*357c0*/  LEA.HI.X.SX32 R41, R0, R3, 0x1, P6 ;  /* 0x0000000300297211 */ /* 0x000fe200030f0eff */
[----:B------:R4:W-:Y:S04]  /*357d0*/  @P5 STG.E.U16 desc[UR24][R36.64], R39 ;  /* 0x0000002724005986 */ /* 0x0009e8000c101518 */
[----:B------:R1:W-:Y:S01]  /*357e0*/  @P4 STG.E.U16 desc[UR24][R40.64], R38 ;  /* 0x0000002628004986 */ /* 0x0003e2000c101518 */
[----:B0-----:R-:W-:Y:S01]  /*357f0*/  ISETP.LT.AND P5, PT, R45, UR4, !P0 ;  /* 0x000000042d007c0c */ /* 0x001fe2000c7a1270 */
[----:B------:R-:W0:Y:S02]  /*35800*/  LDCU UR4, c[0x0][0x39c] ;  /* 0x00007380ff0477ac */ /* 0x000e240008000800 */
[----:B------:R-:W2:Y:S01]  /*35810*/  LDL.LU R45, [R1+0xcd0] ;  /* 0x000cd000012d7983 */ /* 0x000ea20000300800 */
[----:B----4-:R-:W-:Y:S01]  /*35820*/  LEA R36, P6, R42, R2, 0x1 ;  /* 0x000000022a247211 */ /* 0x010fe200078c08ff */
[----:B------:R-:W-:-:S03]  /*35830*/  IMAD R39, R93, 0x2, R42 ;  /* 0x000000025d277824 */ /* 0x000fc600078e022a */
[-C--:B------:R-:W-:Y:S01]  /*35840*/  LEA.HI.X.SX32 R37, R42, R3.reuse, 0x1, P6 ;  /* 0x000000032a257211 */ /* 0x080fe200030f0eff */
[----:B------:R-:W-:Y:S01]  /*35850*/  IMAD R0, R93, 0x2, R39 ;  /* 0x000000025d007824 */ /* 0x000fe200078e0227 */
[----:B-1----:R-:W-:Y:S02]  /*35860*/  LEA R38, P6, R39, R2, 0x1 ;  /* 0x0000000227267211 */ /* 0x002fe400078c08ff */
[----:B------:R-:W-:Y:S01]  /*35870*/  ISETP.LT.AND P4, PT, R43, UR6, !P0 ;  /* 0x000000062b007c0c */ /* 0x000fe2000c781270 */
[----:B------:R-:W2:Y:S01]  /*35880*/  LDCU UR6, c[0x0][0x39c] ;  /* 0x00007380ff0677ac */ /* 0x000ea20008000800 */
[----:B------:R-:W4:Y:S01]  /*35890*/  LDL.LU R43, [R1+0xcfc] ;  /* 0x000cfc00012b7983 */ /* 0x000f220000300800 */
[----:B------:R-:W-:-:S03]  /*358a0*/  LEA.HI.X.SX32 R39, R39, R3, 0x1, P6 ;  /* 0x0000000327277211 */ /* 0x000fc600030f0eff */
[----:B------:R1:W-:Y:S02]  /*358b0*/  @P2 STG.E.U16 desc[UR24][R36.64], R68 ;  /* 0x0000004424002986 */ /* 0x0003e4000c101518 */
[----:B-1----:R-:W-:Y:S02]  /*358c0*/  LEA R36, P6, R0, R2, 0x1 ;  /* 0x0000000200247211 */ /* 0x002fe400078c08ff */
[----:B------:R-:W-:Y:S02]  /*358d0*/  PRMT R68, R68, 0x7632, R68 ;  /* 0x0000763244447816 */ /* 0x000fe40000000044 */
[----:B------:R-:W-:-:S03]  /*358e0*/  LEA.HI.X.SX32 R37, R0, R3, 0x1, P6 ;  /* 0x0000000300257211 */ /* 0x000fc600030f0eff */
[----:B------:R-:W-:Y:S04]  /*358f0*/  @P3 STG.E.U16 desc[UR24][R38.64], R68 ;  /* 0x0000004426003986 */ /* 0x000fe8000c101518 */
[----:B------:R1:W-:Y:S01]  /*35900*/  @P5 STG.E.U16 desc[UR24][R36.64], R69 ;  /* 0x0000004524005986 */ /* 0x0003e2000c101518 */
[----:B---3--:R-:W-:Y:S01]  /*35910*/  ISETP.LT.AND P2, PT, R47, UR5, !P0 ;  /* 0x000000052f007c0c */ /* 0x008fe2000c741270 */
[----:B------:R-:W-:Y:S02]  /*35920*/  IMAD R0, R93, 0x2, R0 ;  /* 0x000000025d007824 */ /* 0x000fe400078e0200 */
[----:B------:R-:W3:Y:S01]  /*35930*/  LDL.LU R47, [R1+0xd18] ;  /* 0x000d1800012f7983 */ /* 0x000ee20000300800 */
[----:B------:R-:W0:Y:S03]  /*35940*/  LDCU UR5, c[0x0][0x39c] ;  /* 0x00007380ff0577ac */ /* 0x000e260008000800 */
[----:B------:R-:W3:Y:S01]  /*35950*/  LDL.LU R42, [R1+0xc80] ;  /* 0x000c8000012a7983 */ /* 0x000ee20000300800 */
[----:B--2---:R-:W-:-:S02]  /*35960*/  ISETP.LT.AND P5, PT, R46, UR6, !P0 ;  /* 0x000000062e007c0c */ /* 0x004fc4000c7a1270 */
[----:B0-----:R-:W-:Y:S01]  /*35970*/  ISETP.LT.AND P3, PT, R48, UR4, !P0 ;  /* 0x0000000430007c0c */ /* 0x001fe2000c761270 */
[----:B------:R-:W2:Y:S01]  /*35980*/  LDL.LU R46, [R1+0xc90] ;  /* 0x000c9000012e7983 */ /* 0x000ea20000300800 */
[----:B------:R-:W4:Y:S01]  /*35990*/  LDCU UR4, c[0x0][0x39c] ;  /* 0x00007380ff0477ac */ /* 0x000f220008000800 */
[CC--:B-1----:R-:W-:Y:S01]  /*359a0*/  LEA R36, P6, R0.reuse, R2.reuse, 0x1 ;  /* 0x0000000200247211 */ /* 0x0c2fe200078c08ff */
[----:B------:R-:W-:Y:S01]  /*359b0*/  IMAD R39, R93, 0x2, R0 ;  /* 0x000000025d277824 */ /* 0x000fe200078e0200 */
[----:B------:R-:W-:Y:S01]  /*359c0*/  PRMT R69, R69, 0x7632, R69 ;  /* 0x0000763245457816 */ /* 0x000fe20000000045 */
[----:B------:R-:W0:Y:S01]  /*359d0*/  LDCU UR6, c[0x0][0x39c] ;  /* 0x00007380ff0677ac */ /* 0x000e220008000800 */
[----:B------:R-:W-:Y:S01]  /*359e0*/  LEA.HI.X.SX32 R37, R0, R3, 0x1, P6 ;  /* 0x0000000300257211 */ /* 0x000fe200030f0eff */
[----:B------:R-:W-:Y:S01]  /*359f0*/  IMAD R0, R93, 0x2, R39 ;  /* 0x000000025d007824 */ /* 0x000fe200078e0227 */
[----:B------:R-:W-:-:S03]  /*35a00*/  LEA R38, P6, R39, R2, 0x1 ;  /* 0x0000000227267211 */ /* 0x000fc600078c08ff */
[----:B------:R1:W-:Y:S01]  /*35a10*/  @P4 STG.E.U16 desc[UR24][R36.64], R69 ;  /* 0x0000004524004986 */ /* 0x0003e2000c101518 */
[----:B------:R-:W-:Y:S01]  /*35a20*/  LEA.HI.X.SX32 R39, R39, R3, 0x1, P6 ;  /* 0x0000000327277211 */ /* 0x000fe200030f0eff */
[----:B------:R-:W-:Y:S01]  /*35a30*/  IMAD R41, R93, 0x2, R0 ;  /* 0x000000025d297824 */ /* 0x000fe200078e0200 */
[----:B------:R-:W-:Y:S02]  /*35a40*/  PRMT R40, R70, 0x7632, R40 ;  /* 0x0000763246287816 */ /* 0x000fe40000000028 */
[----:B------:R-:W-:Y:S01]  /*35a50*/  ISETP.LT.AND P4, PT, R45, UR5, !P0 ;  /* 0x000000052d007c0c */ /* 0x000fe2000c781270 */
[----:B------:R0:W-:Y:S01]  /*35a60*/  @P2 STG.E.U16 desc[UR24][R38.64], R70 ;  /* 0x0000004626002986 */ /* 0x0001e2000c101518 */
[----:B------:R-:W3:Y:S03]  /*35a70*/  LDCU UR5, c[0x0][0x39c] ;  /* 0x00007380ff0577ac */ /* 0x000ee60008000800 */
[----:B------:R-:W2:Y:S01]  /*35a80*/  LDL.LU R45, [R1+0xcb0] ;  /* 0x000cb000012d7983 */ /* 0x000ea20000300800 */
[----:B-1----:R-:W-:-:S04]  /*35a90*/  LEA R36, P6, R0, R2, 0x1 ;  /* 0x0000000200247211 */ /* 0x002fc800078c08ff */
[----:B------:R-:W-:Y:S02]  /*35aa0*/  LEA.HI.X.SX32 R37, R0, R3, 0x1, P6 ;  /* 0x0000000300257211 */ /* 0x000fe400030f0eff */
[----:B0-----:R-:W-:-:S03]  /*35ab0*/  LEA R38, P6, R41, R2, 0x1 ;  /* 0x0000000229267211 */ /* 0x001fc600078c08ff */
[----:B------:R0:W-:Y:S01]  /*35ac0*/  @P3 STG.E.U16 desc[UR24][R36.64], R40 ;  /* 0x0000002824003986 */ /* 0x0001e2000c101518 */
[----:B----4-:R-:W-:Y:S01]  /*35ad0*/  ISETP.LT.AND P2, PT, R43, UR4, !P0 ;  /* 0x000000042b007c0c */ /* 0x010fe2000c741270 */
[----:B------:R-:W2:Y:S01]  /*35ae0*/  LDCU UR4, c[0x0][0x39c] ;  /* 0x00007380ff0477ac */ /* 0x000ea20008000800 */
[----:B------:R-:W-:Y:S01]  /*35af0*/  LEA.HI.X.SX32 R39, R41, R3, 0x1, P6 ;  /* 0x0000000329277211 */ /* 0x000fe200030f0eff */
[----:B------:R-:W4:Y:S01]  /*35b00*/  LDL.LU R43, [R1+0xce0] ;  /* 0x000ce000012b7983 */ /* 0x000f220000300800 */
[----:B0-----:R-:W-:-:S03]  /*35b10*/  IMAD R37, R93, 0x2, R41 ;  /* 0x000000025d257824 */ /* 0x001fc600078e0229 */
[----:B------:R0:W-:Y:S02]  /*35b20*/  @P5 STG.E.U16 desc[UR24][R38.64], R71 ;  /* 0x0000004726005986 */ /* 0x0001e4000c101518 */
[----:B------:R-:W-:Y:S01]  /*35b30*/  LEA R36, P6, R37, R2, 0x1 ;  /* 0x0000000225247211 */ /* 0x000fe200078c08ff */
[----:B------:R-:W-:-:S03]  /*35b40*/  IMAD R0, R93, 0x2, R37 ;  /* 0x000000025d007824 */ /* 0x000fc600078e0225 */
[----:B------:R-:W-:Y:S02]  /*35b50*/  LEA.HI.X.SX32 R37, R37, R3, 0x1, P6 ;  /* 0x0000000325257211 */ /* 0x000fe400030f0eff */
[----:B0-----:R-:W-:-:S05]  /*35b60*/  PRMT R71, R71, 0x7632, R71 ;  /* 0x0000763247477816 */ /* 0x001fca0000000047 */
[----:B------:R0:W-:Y:S01]  /*35b70*/  @P4 STG.E.U16 desc[UR24][R36.64], R71 ;  /* 0x0000004724004986 */ /* 0x0001e2000c101518 */
[----:B---3--:R-:W-:Y:S02]  /*35b80*/  ISETP.LT.AND P5, PT, R42, UR5, !P0 ;  /* 0x000000052a007c0c */ /* 0x008fe4000c7a1270 */
[----:B------:R-:W-:Y:S01]  /*35b90*/  ISETP.LT.AND P3, PT, R47, UR6, !P0 ;  /* 0x000000062f007c0c */ /* 0x000fe2000c761270 */
[----:B------:R-:W3:Y:S01]  /*35ba0*/  LDL.LU R42, [R1+0xd08] ;  /* 0x000d0800012a7983 */ /* 0x000ee20000300800 */
[----:B------:R-:W1:Y:S01]  /*35bb0*/  LDCU UR6, c[0x0][0x39c] ;  /* 0x00007380ff0677ac */ /* 0x000e620008000800 */
[----:B------:R-:W-:Y:S01]  /*35bc0*/  LEA R38, P6, R0, R2, 0x1 ;  /* 0x0000000200267211 */ /* 0x000fe200078c08ff */
[C---:B0-----:R-:W-:Y:S01]  /*35bd0*/  IMAD R36, R93.reuse, 0x2, R0 ;  /* 0x000000025d247824 */ /* 0x041fe200078e0200 */
[----:B------:R-:W0:Y:S01]  /*35be0*/  S2R R91, SR_TID.X ;  /* 0x00000000005b7919 */ /* 0x000e220000002100 */
[----:B------:R-:W4:Y:S01]  /*35bf0*/  LDCU UR5, c[0x0][0x39c] ;  /* 0x00007380ff0577ac */ /* 0x000f220008000800 */
[----:B--2---:R-:W-:Y:S01]  /*35c00*/  ISETP.LT.AND P4, PT, R46, UR4, !P0 ;  /* 0x000000042e007c0c */ /* 0x004fe2000c781270 */
[----:B------:R-:W3:Y:S01]  /*35c10*/  LDCU UR4, c[0x0][0x39c] ;  /* 0x00007380ff0477ac */ /* 0x000ee20008000800 */
[----:B------:R-:W2:Y:S01]  /*35c20*/  LDL.LU R46, [R1+0xc70] ;  /* 0x000c7000012e7983 */ /* 0x000ea20000300800 */
[----:B------:R-:W-:Y:S01]  /*35c30*/  LEA.HI.X.SX32 R39, R0, R3, 0x1, P6 ;  /* 0x0000000300277211 */ /* 0x000fe200030f0eff */
[----:B------:R-:W-:-:S02]  /*35c40*/  IMAD R0, R93, 0x2, R36 ;  /* 0x000000025d007824 */ /* 0x000fc400078e0224 */
[----:B------:R-:W3:Y:S04]  /*35c50*/  LDL.LU R49, [R1+0xcb4] ;  /* 0x000cb40001317983 */ /* 0x000ee80000300800 */
[----:B------:R0:W-:Y:S01]  /*35c60*/  @P2 STG.E.U16 desc[UR24][R38.64], R76 ;  /* 0x0000004c26002986 */ /* 0x0001e2000c101518 */
[----:B------:R-:W-:-:S03]  /*35c70*/  IMAD R41, R93, 0x2, R0 ;  /* 0x000000025d297824 */ /* 0x000fc600078e0200 */
[----:B------:R-:W3:Y:S04]  /*35c80*/  LDL.LU R48, [R1+0xcc0] ;  /* 0x000cc00001307983 */ /* 0x000ee80000300800 */
[----:B------:R-:W3:Y:S01]  /*35c90*/  LDL.LU R47, [R1+0xcdc] ;  /* 0x000cdc00012f7983 */ /* 0x000ee20000300800 */
[CC--:B0-----:R-:W-:Y:S02]  /*35ca0*/  LEA R38, P6, R36.reuse, R2.reuse, 0x1 ;  /* 0x0000000224267211 */ /* 0x0c1fe400078c08ff */
[----:B-1----:R-:W-:Y:S01]  /*35cb0*/  ISETP.LT.AND P2, PT, R45, UR6, !P0 ;  /* 0x000000062d007c0c */ /* 0x002fe2000c741270 */
[----:B------:R-:W2:Y:S01]  /*35cc0*/  LDCU UR6, c[0x0][0x39c] ;  /* 0x00007380ff0677ac */ /* 0x000ea20008000800 */
[----:B------:R-:W-:Y:S01]  /*35cd0*/  LEA.HI.X.SX32 R39, R36, R3, 0x1, P6 ;  /* 0x0000000324277211 */ /* 0x000fe200030f0eff */
[----:B------:R-:W3:Y:S01]  /*35ce0*/  LDL.LU R45, [R1+0xd10] ;  /* 0x000d1000012d7983 */ /* 0x000ee20000300800 */
[----:B------:R-:W-:-:S02]  /*35cf0*/  LEA R36, P6, R0, R2, 0x1 ;  /* 0x0000000200247211 */ /* 0x000fc400078c08ff */
[----:B------:R-:W-:Y:S02]  /*35d00*/  PRMT R76, R76, 0x7632, R76 ;  /* 0x000076324c4c7816 */ /* 0x000fe4000000004c */
[-C--:B------:R-:W-:Y:S02]  /*35d10*/  LEA.HI.X.SX32 R37, R0, R3.reuse, 0x1, P6 ;  /* 0x0000000300257211 */ /* 0x080fe400030f0eff */
[----:B------:R-:W-:Y:S01]  /*35d20*/  LEA R40, P6, R41, R2, 0x1 ;  /* 0x0000000229287211 */ /* 0x000fe200078c08ff */
[----:B------:R-:W-:Y:S01]  /*35d30*/  @P3 STG.E.U16 desc[UR24][R38.64], R76 ;  /* 0x0000004c26003986 */ /* 0x000fe2000c101518 */
[----:B------:R-:W-:Y:S02]  /*35d40*/  IMAD R0, R93, 0x2, R41 ;  /* 0x000000025d007824 */ /* 0x000fe400078e0229 */
[----:B------:R-:W-:Y:S01]  /*35d50*/  LEA.HI.X.SX32 R41, R41, R3, 0x1, P6 ;  /* 0x0000000329297211 */ /* 0x000fe200030f0eff */
[----:B------:R0:W-:Y:S02]  /*35d60*/  @P5 STG.E.U16 desc[UR24][R36.64], R77 ;  /* 0x0000004d24005986 */ /* 0x0001e4000c101518 */
[----:B0-----:R-:W-:-:S05]  /*35d70*/  PRMT R77, R77, 0x7632, R77 ;  /* 0x000076324d4d7816 */ /* 0x001fca000000004d */
[----:B------:R0:W-:Y:S01]  /*35d80*/  @P4 STG.E.U16 desc[UR24][R40.64], R77 ;  /* 0x0000004d28004986 */ /* 0x0001e2000c101518 */
[----:B--2---:R-:W-:Y:S01]  /*35d90*/  ISETP.LT.AND P4, PT, R46, UR6, !P0 ;  /* 0x000000062e007c0c */ /* 0x004fe2000c781270 */
[----:B------:R-:W-:Y:S02]  /*35da0*/  IMAD.SHL.U32 R91, R91, 0x10, RZ ;  /* 0x000000105b5b7824 */ /* 0x000fe400078e00ff */
[----:B------:R-:W2:Y:S01]  /*35db0*/  LDL.LU R46, [R1+0xc58] ;  /* 0x000c5800012e7983 */ /* 0x000ea20000300800 */
[----:B----4-:R-:W-:Y:S01]  /*35dc0*/  ISETP.LT.AND P3, PT, R43, UR5, !P0 ;  /* 0x000000052b007c0c */ /* 0x010fe2000c761270 */
[----:B------:R-:W1:Y:S01]  /*35dd0*/  LDCU UR5, c[0x0][0x39c] ;  /* 0x00007380ff0577ac */ /* 0x000e620008000800 */
[----:B------:R-:W-:Y:S02]  /*35de0*/  LOP3.LUT R91, R91, 0x7f0, RZ, 0xc0, !PT ;  /* 0x000007f05b5b7812 */ /* 0x000fe400078ec0ff */
[----:B---3--:R-:W-:Y:S01]  /*35df0*/  ISETP.LT.AND P5, PT, R42, UR4, !P0 ;  /* 0x000000042a007c0c */ /* 0x008fe2000c7a1270 */
[----:B------:R-:W3:Y:S01]  /*35e00*/  LDCU UR4, c[0x0][0x39c] ;  /* 0x00007380ff0477ac */ /* 0x000ee20008000800 */
[C---:B0-----:R-:W-:Y:S01]  /*35e10*/  IMAD R41, R93.reuse, 0x2, R0 ;  /* 0x000000025d297824 */ /* 0x041fe200078e0200 */
[----:B------:R-:W0:Y:S01]  /*35e20*/  LDS.128 R36, [R91+UR10] ;  /* 0x0000000a5b247984 */ /* 0x000e220008000c00 */
[CC--:B------:R-:W-:Y:S01]  /*35e30*/  LEA R42, P6, R0.reuse, R2.reuse, 0x1 ;  /* 0x00000002002a7211 */ /* 0x0c0fe200078c08ff */
[----:B------:R-:W4:Y:S02]  /*35e40*/  LDCU UR6, c[0x0][0x39c] ;  /* 0x00007380ff0677ac */ /* 0x000f240008000800 */
[----:B------:R-:W2:Y:S01]  /*35e50*/  LDL.LU R50, [R1+0xc7c] ;  /* 0x000c7c0001327983 */ /* 0x000ea20000300800 */
[----:B------:R-:W-:Y:S01]  /*35e60*/  LEA.HI.X.SX32 R43, R0, R3, 0x1, P6 ;  /* 0x00000003002b7211 */ /* 0x000fe200030f0eff */
[----:B------:R-:W-:Y:S01]  /*35e70*/  IMAD R0, R93, 0x2, R41 ;  /* 0x000000025d007824 */ /* 0x000fe200078e0229 */
[----:B------:R-:W-:-:S03]  /*35e80*/  LEA R40, P6, R41, R2, 0x1 ;  /* 0x0000000229287211 */ /* 0x000fc600078c08ff */
[----:B------:R3:W-:Y:S01]  /*35e90*/  @P2 STG.E.U16 desc[UR24][R42.64], R78 ;  /* 0x0000004e2a002986 */ /* 0x0007e2000c101518 */
[-C--:B------:R-:W-:Y:S02]  /*35ea0*/  LEA.HI.X.SX32 R41, R41, R3.reuse, 0x1, P6 ;  /* 0x0000000329297211 */ /* 0x080fe400030f0eff */
[----:B-1----:R-:W-:Y:S01]  /*35eb0*/  ISETP.LT.AND P2, PT, R49, UR5, !P0 ;  /* 0x0000000531007c0c */ /* 0x002fe2000c741270 */
[----:B------:R-:W1:Y:S01]  /*35ec0*/  LDCU UR5, c[0x0][0x39c] ;  /* 0x00007380ff0577ac */ /* 0x000e620008000800 */
[----:B------:R-:W2:Y:S01]  /*35ed0*/  LDL.LU R49, [R1+0xcbc] ;  /* 0x000cbc0001317983 */ /* 0x000ea20000300800 */
[----:B---3--:R-:W-:Y:S02]  /*35ee0*/  LEA R42, P6, R0, R2, 0x1 ;  /* 0x00000002002a7211 */ /* 0x008fe400078c08ff */
[----:B------:R-:W-:Y:S02]  /*35ef0*/  PRMT R78, R78, 0x7632, R78 ;  /* 0x000076324e4e7816 */ /* 0x000fe4000000004e */
[----:B------:R-:W-:Y:S01]  /*35f00*/  LEA.HI.X.SX32 R43, R0, R3, 0x1, P6 ;  /* 0x00000003002b7211 */ /* 0x000fe200030f0eff */
[----:B------:R-:W-:-:S02]  /*35f10*/  IMAD R0, R93, 0x2, R0 ;  /* 0x000000025d007824 */ /* 0x000fc400078e0200 */
[----:B------:R3:W-:Y:S01]  /*35f20*/  @P3 STG.E.U16 desc[UR24][R40.64], R78 ;  /* 0x0000004e28003986 */ /* 0x0007e2000c101518 */
[----:B------:R-:W-:Y:S01]  /*35f30*/  ISETP.LT.AND P3, PT, R48, UR4, !P0 ;  /* 0x0000000430007c0c */ /* 0x000fe2000c761270 */
[----:B------:R-:W2:Y:S02]  /*35f40*/  LDCU UR4, c[0x0][0x39c] ;  /* 0x00007380ff0477ac */ /* 0x000ea40008000800 */
[----:B------:R0:W-:Y:S01]  /*35f50*/  @P5 STG.E.U16 desc[UR24][R42.64], R79 ;  /* 0x0000004f2a005986 */ /* 0x0001e2000c101518 */
[----:B----4-:R-:W-:Y:S01]  /*35f60*/  ISETP.LT.AND P5, PT, R47, UR6, !P0 ;  /* 0x000000062f007c0c */ /* 0x010fe2000c7a1270 */
[----:B------:R-:W4:Y:S02]  /*35f70*/  LDCU UR6, c[0x0][0x39c] ;  /* 0x00007380ff0677ac */ /* 0x000f240008000800 */
[----:B------:R-:W4:Y:S01]  /*35f80*/  LDL.LU R47, [R1+0xccc] ;  /* 0x000ccc00012f7983 */ /* 0x000f220000300800 */
[----:B---3--:R-:W-:-:S03]  /*35f90*/  LEA R40, P6, R0, R2, 0x1 ;  /* 0x0000000200287211 */ /* 0x008fc600078c08ff */
[----:B------:R-:W3:Y:S01]  /*35fa0*/  LDL.LU R48, [R1+0xcec] ;  /* 0x000cec0001307983 */ /* 0x000ee20000300800 */
[----:B0-----:R-:W-:Y:S01]  /*35fb0*/  IMAD R43, R93, 0x2, R0 ;  /* 0x000000025d2b7824 */ /* 0x001fe200078e0200 */
[----:B------:R-:W-:-:S04]  /*35fc0*/  LEA.HI.X.SX32 R41, R0, R3, 0x1, P6 ;  /* 0x0000000300297211 */ /* 0x000fc800030f0eff */
[----:B------:R-:W-:Y:S01]  /*35fd0*/  LEA R42, P6, R43, R2, 0x1 ;  /* 0x000000022b2a7211 */ /* 0x000fe200078c08ff */
[----:B------:R-:W-:Y:S01]  /*35fe0*/  IMAD R0, R93, 0x2, R43 ;  /* 0x000000025d007824 */ /* 0x000fe200078e022b */
[----:B------:R-:W-:Y:S02]  /*35ff0*/  PRMT R79, R79, 0x7632, R79 ;  /* 0x000076324f4f7816 */ /* 0x000fe4000000004f */
[----:B------:R-:W-:-:S03]  /*36000*/  LEA.HI.X.SX32 R43, R43, R3, 0x1, P6 ;  /* 0x000000032b2b7211 */ /* 0x000fc600030f0eff */
[----:B------:R0:W-:Y:S04]  /*36010*/  @P4 STG.E.U16 desc[UR24][R40.64], R79 ;  /* 0x0000004f28004986 */ /* 0x0001e8000c101518 */
[----:B------:R0:W-:Y:S01]  /*36020*/  @P2 STG.E.U16 desc[UR24][R42.64], R36 ;  /* 0x000000242a002986 */ /* 0x0001e2000c101518 */
[----:B-1----:R-:W-:Y:S01]  /*36030*/  ISETP.LT.AND P4, PT, R45, UR5, !P0 ;  /* 0x000000052d007c0c */ /* 0x002fe2000c781270 */
[----:B------:R-:W-:Y:S01]  /*36040*/  IMAD R45, R93, 0x2, R0 ;  /* 0x000000025d2d7824 */ /* 0x000fe200078e0200 */
[----:B------:R-:W-:Y:S01]  /*36050*/  PRMT R44, R36, 0x7632, R44 ;  /* 0x00007632242c7816 */ /* 0x000fe2000000002c */
[----:B------:R-:W1:Y:S01]  /*36060*/  LDCU UR5, c[0x0][0x39c] ;  /* 0x00007380ff0577ac */ /* 0x000e620008000800 */
[----:B0-----:R-:W-:-:S04]  /*36070*/  LEA R40, P6, R0, R2, 0x1 ;  /* 0x0000000200287211 */ /* 0x001fc800078c08ff */
[----:B------:R-:W-:Y:S02]  /*36080*/  LEA.HI.X.SX32 R41, R0, R3, 0x1, P6 ;  /* 0x0000000300297211 */ /* 0x000fe400030f0eff */
[----:B------:R-:W-:Y:S01]  /*36090*/  LEA R42, P6, R45, R2, 0x1 ;  /* 0x000000022d2a7211 */ /* 0x000fe200078c08ff */
[----:B------:R-:W-:-:S03]  /*360a0*/  IMAD R36, R93, 0x2, R45 ;  /* 0x000000025d247824 */ /* 0x000fc600078e022d */
[----:B------:R-:W-:Y:S02]  /*360b0*/  LEA.HI.X.SX32 R43, R45, R3, 0x1, P6 ;  /* 0x000000032d2b7211 */ /* 0x000fe400030f0eff */
[----:B--2---:R-:W-:Y:S01]  /*360c0*/  ISETP.LT.AND P2, PT, R46, UR4, !P0 ;  /* 0x000000042e007c0c */ /* 0x004fe2000c741270 */
[----:B------:R-:W0:Y:S01]  /*360d0*/  LDCU UR4, c[0x0][0x39c] ;  /* 0x00007380ff0477ac */ /* 0x000e220008000800 */
[----:B------:R-:W2:Y:S04]  /*360e0*/  LDL.LU R46, [R1+0xc3c] ;  /* 0x000c3c00012e7983 */ /* 0x000ea80000300800 */
[----:B------:R-:W3:Y:S01]  /*360f0*/  LDL.LU R45, [R1+0xc64] ;  /* 0x000c6400012d7983 */ /* 0x000ee20000300800 */
[----:B------:R-:W-:-:S03]  /*36100*/  IMAD R0, R93, 0x2, R36 ;  /* 0x000000025d007824 */ /* 0x000fc600078e0224 */
[----:B------:R0:W-:Y:S04]  /*36110*/  @P3 STG.E.U16 desc[UR24][R40.64], R44 ;  /* 0x0000002c28003986 */ /* 0x0001e8000c101518 */
[----:B------:R1:W-:Y:S01]  /*36120*/  @P5 STG.E.U16 desc[UR24][R42.64], R37 ;  /* 0x000000252a005986 */ /* 0x0003e2000c101518 */
[----:B0-----:R-:W-:-:S04]  /*36130*/  LEA R40, P6, R36, R2, 0x1 ;  /* 0x0000000224287211 */ /* 0x001fc800078c08ff */
[-C--:B------:R-:W-:Y:S02]  /*36140*/  LEA.HI.X.SX32 R41, R36, R3.reuse, 0x1, P6 ;  /* 0x0000000324297211 */ /* 0x080fe400030f0eff */
[----:B-1----:R-:W-:Y:S02]  /*36150*/  PRMT R42, R37, 0x7632, R42 ;  /* 0x00007632252a7816 */ /* 0x002fe4000000002a */
[CC--:B------:R-:W-:Y:S02]  /*36160*/  LEA R36, P6, R0.reuse, R2.reuse, 0x1 ;  /* 0x0000000200247211 */ /* 0x0c0fe400078c08ff */
[----:B------:R-:W-:Y:S01]  /*36170*/  ISETP.LT.AND P5, PT, R49, UR5, !P0 ;  /* 0x0000000531007c0c */ /* 0x000fe2000c7a1270 */
[----:B------:R-:W2:Y:S01]  /*36180*/  LDCU UR5, c[0x0][0x39c] ;  /* 0x00007380ff0577ac */ /* 0x000ea20008000800 */
[----:B------:R0:W-:Y:S01]  /*36190*/  @P4 STG.E.U16 desc[UR24][R40.64], R42 ;  /* 0x0000002a28004986 */ /* 0x0001e2000c101518 */
[-C--:B------:R-:W-:Y:S01]  /*361a0*/  LEA.HI.X.SX32 R37, R0, R3.reuse, 0x1, P6 ;  /* 0x0000000300257211 */ /* 0x080fe200030f0eff */
[----:B------:R-:W-:Y:S01]  /*361b0*/  IMAD R0, R93, 0x2, R0 ;  /* 0x000000025d007824 */ /* 0x000fe200078e0200 */
[----:B----4-:R-:W-:Y:S01]  /*361c0*/  ISETP.LT.AND P3, PT, R50, UR6, !P0 ;  /* 0x0000000632007c0c */ /* 0x010fe2000c761270 */
[----:B------:R-:W1:Y:S01]  /*361d0*/  LDCU UR6, c[0x0][0x39c] ;  /* 0x00007380ff0677ac */ /* 0x000e620008000800 */
[----:B------:R-:W-:Y:S01]  /*361e0*/  ISETP.LT.AND P4, PT, R47, UR4, !P0 ;  /* 0x000000042f007c0c */ /* 0x000fe2000c781270 */
[----:B------:R4:W-:Y:S01]  /*361f0*/  @P2 STG.E.U16 desc[UR24][R36.64], R38 ;  /* 0x0000002624002986 */ /* 0x0009e2000c101518 */
[C---:B0-----:R-:W-:Y:S01]  /*36200*/  LEA R40, P6, R0.reuse, R2, 0x1 ;  /* 0x0000000200287211 */ /* 0x041fe200078c08ff */
[----:B------:R-:W3:Y:S02]  /*36210*/  LDCU UR4, c[0x0][0x39c] ;  /* 0x00007380ff0477ac */ /* 0x000ee40008000800 */
[----:B------:R-:W3:Y:S01]  /*36220*/  LDL.LU R47, [R1+0xc8c] ;  /* 0x000c8c00012f7983 */ /* 0x000ee20000300800 */
[----:B------:R-:W-:-:S03]  /*36230*/  LEA.HI.X.SX32 R41, R0, R3, 0x1, P6 ;  /* 0x0000000300297211 */ /* 0x000fc600030f0eff */
[----:B------:R-:W3:Y:S04]  /*36240*/  LDL.LU R92, [R1+0x1d0] ;  /* 0x0001d000015c7983 */ /* 0x000ee80000300800 */
[----:B------:R-:W3:Y:S01]  /*36250*/  LDL.LU R44, [R1+0xcc8] ;  /* 0x000cc800012c7983 */ /* 0x000ee20000300800 */
[----:B----4-:R-:W-:Y:S01]  /*36260*/  PRMT R38, R38, 0x7632, R38 ;  /* 0x0000763226267816 */ /* 0x010fe20000000026 */
[----:B------:R-:W-:-:S04]  /*36270*/  IMAD R37, R93, 0x2, R0 ;  /* 0x000000025d257824 */ /* 0x000fc800078e0200 */
[----:B------:R0:W-:Y:S01]  /*36280*/  @P3 STG.E.U16 desc[UR24][R40.64], R38 ;  /* 0x0000002628003986 */ /* 0x0001e2000c101518 */
[----:B------:R-:W-:Y:S01]  /*36290*/  LEA R36, P6, R37, R2, 0x1 ;  /* 0x0000000225247211 */ /* 0x000fe200078c08ff */
[----:B------:R-:W-:-:S03]  /*362a0*/  IMAD R0, R93, 0x2, R37 ;  /* 0x000000025d007824 */ /* 0x000fc600078e0225 */
[----:B------:R-:W-:-:S05]  /*362b0*/  LEA.HI.X.SX32 R37, R37, R3, 0x1, P6 ;  /* 0x0000000325257211 */ /* 0x000fca00030f0eff */
[----:B------:R4:W-:Y:S01]  /*362c0*/  @P5 STG.E.U16 desc[UR24][R36.64], R39 ;  /* 0x0000002724005986 */ /* 0x0009e2000c101518 */
[----:B--2---:R-:W-:Y:S01]  /*362d0*/  ISETP.LT.AND P3, PT, R46, UR5, !P0 ;  /* 0x000000052e007c0c */ /* 0x004fe2000c761270 */
[----:B------:R-:W2:Y:S02]  /*362e0*/  LDCU UR5, c[0x0][0x39c] ;  /* 0x00007380ff0577ac */ /* 0x000ea40008000800 */
[----:B------:R-:W2:Y:S04]  /*362f0*/  LDL.LU R46, [R1+0xcd8] ;  /* 0x000cd800012e7983 */ /* 0x000ea80000300800 */
[----:B------:R-:W2:Y:S04]  /*36300*/  LDL.LU R43, [R1+0xc08] ;  /* 0x000c0800012b7983 */ /* 0x000ea80000300800 */
[----:B------:R-:W2:Y:S01]  /*36310*/  LDL.LU R89, [R1+0x1d4] ;  /* 0x0001d40001597983 */ /* 0x000ea20000300800 */
[----:B---3--:R-:W-:-:S02]  /*36320*/  ISETP.LT.AND P5, PT, R45, UR4, !P0 ;  /* 0x000000042d007c0c */ /* 0x008fc4000c7a1270 */
[----:B-1----:R-:W-:Y:S01]  /*36330*/  ISETP.LT.AND P2, PT, R48, UR6, !P0 ;  /* 0x0000000630007c0c */ /* 0x002fe2000c741270 */
[----:B------:R-:W3:Y:S01]  /*36340*/  LDL.LU R45, [R1+0xc44] ;  /* 0x000c4400012d7983 */ /* 0x000ee20000300800 */
[----:B------:R-:W1:Y:S01]  /*36350*/  LDCU UR6, c[0x0][0x39c] ;  /* 0x00007380ff0677ac */ /* 0x000e620008000800 */
[CC--:B0-----:R-:W-:Y:S01]  /*36360*/  LEA R40, P6, R0.reuse, R2.reuse, 0x1 ;  /* 0x0000000200287211 */ /* 0x0c1fe200078c08ff */
[----:B------:R-:W-:Y:S01]  /*36370*/  IMAD R42, R93, 0x2, R0 ;  /* 0x000000025d2a7824 */ /* 0x000fe200078e0200 */
[----:B------:R-:W-:Y:S01]  /*36380*/  PRMT R38, R39, 0x7632, R38 ;  /* 0x0000763227267816 */ /* 0x000fe20000000026 */
[----:B------:R-:W0:Y:S01]  /*36390*/  LDCU UR4, c[0x0][0x39c] ;  /* 0x00007380ff0477ac */ /* 0x000e220008000800 */
[----:B------:R-:W-:Y:S01]  /*363a0*/  LEA.HI.X.SX32 R41, R0, R3, 0x1, P6 ;  /* 0x0000000300297211 */ /* 0x000fe200030f0eff */
[----:B------:R-:W3:Y:S01]  /*363b0*/  LDL.LU R90, [R1+0x1d8] ;  /* 0x0001d800015a7983 */ /* 0x000ee20000300800 */
[----:B----4-:R-:W-:Y:S01]  /*363c0*/  LEA R36, P6, R42, R2, 0x1 ;  /* 0x000000022a247211 */ /* 0x010fe200078c08ff */
[----:B------:R-:W-:-:S02]  /*363d0*/  IMAD R39, R93, 0x2, R42 ;  /* 0x000000025d277824 */ /* 0x000fc400078e022a */
[----:B------:R4:W-:Y:S01]  /*363e0*/  @P4 STG.E.U16 desc[UR24][R40.64], R38 ;  /* 0x0000002628004986 */ /* 0x0009e2000c101518 */
[----:B------:R-:W-:Y:S01]  /*363f0*/  LEA.HI.X.SX32 R37, R42, R3, 0x1, P6 ;  /* 0x000000032a257211 */ /* 0x000fe200030f0eff */
[----:B------:R-:W-:Y:S01]  /*36400*/  IMAD R0, R93, 0x2, R39 ;  /* 0x000000025d007824 */ /* 0x000fe200078e0227 */
[----:B----4-:R-:W-:-:S04]  /*36410*/  LEA R38, P6, R39, R2, 0x1 ;  /* 0x0000000227267211 */ /* 0x010fc800078c08ff */
[----:B------:R-:W-:Y:S02]  /*36420*/  LEA.HI.X.SX32 R39, R39, R3, 0x1, P6 ;  /* 0x0000000327277211 */ /* 0x000fe400030f0eff */
[----:B-1----:R-:W-:Y:S01]  /*36430*/  ISETP.LT.AND P4, PT, R47, UR6, !P0 ;  /* 0x000000062f007c0c */ /* 0x002fe2000c781270 */
[----:B------:R-:W1:Y:S01]  /*36440*/  LDCU UR6, c[0x0][0x39c] ;  /* 0x00007380ff0677ac */ /* 0x000e620008000800 */
[----:B------:R4:W-:Y:S01]  /*36450*/  @P2 STG.E.U16 desc[UR24][R36.64], R92 ;  /* 0x0000005c24002986 */ /* 0x0009e2000c101518 */
[----:B--2---:R-:W-:Y:S01]  /*36460*/  ISETP.LT.AND P2, PT, R44, UR5, !P0 ;  /* 0x000000052c007c0c */ /* 0x004fe2000c741270 */
[----:B------:R-:W3:Y:S02]  /*36470*/  LDCU UR5, c[0x0][0x39c] ;  /* 0x00007380ff0577ac */ /* 0x000ee40008000800 */
[----:B------:R-:W2:Y:S01]  /*36480*/  LDL.LU R44, [R1+0xc6c] ;  /* 0x000c6c00012c7983 */ /* 0x000ea20000300800 */
[----:B------:R-:W-:Y:S02]  /*36490*/  PRMT R40, R92, 0x7632, R40 ;  /* 0x000076325c287816 */ /* 0x000fe40000000028 */
[----:B----4-:R-:W-:-:S03]  /*364a0*/  LEA R36, P6, R0, R2, 0x1 ;  /* 0x0000000200247211 */ /* 0x010fc600078c08ff */
[----:B------:R4:W-:Y:S01]  /*364b0*/  @P3 STG.E.U16 desc[UR24][R38.64], R40 ;  /* 0x0000002826003986 */ /* 0x0009e2000c101518 */
[----:B------:R-:W-:Y:S01]  /*364c0*/  LEA.HI.X.SX32 R37, R0, R3, 0x1, P6 ;  /* 0x0000000300257211 */ /* 0x000fe200030f0eff */
[----:B------:R-:W-:Y:S01]  /*364d0*/  IMAD R0, R93, 0x2, R0 ;  /* 0x000000025d007824 */ /* 0x000fe200078e0200 */
[----:B0-----:R-:W-:Y:S01]  /*364e0*/  ISETP.LT.AND P3, PT, R46, UR4, !P0 ;  /* 0x000000042e007c0c */ /* 0x001fe2000c761270 */
[----:B------:R-:W2:Y:S01]  /*364f0*/  LDCU UR4, c[0x0][0x39c] ;  /* 0x00007380ff0477ac */ /* 0x000ea20008000800 */
[----:B------:R-:W2:Y:S04]  /*36500*/  LDL.LU R46, [R1+0xc9c] ;  /* 0x000c9c00012e7983 */ /* 0x000ea80000300800 */
[----:B------:R-:W2:Y:S04]  /*36510*/  LDL.LU R92, [R1+0x1dc] ;  /* 0x0001dc00015c7983 */ /* 0x000ea80000300800 */
[----:B------:R0:W-:Y:S01]  /*36520*/  @P5 STG.E.U16 desc[UR24][R36.64], R89 ;  /* 0x0000005924005986 */ /* 0x0001e2000c101518 */
[----:B-1----:R-:W-:-:S02]  /*36530*/  ISETP.LT.AND P5, PT, R43, UR6, !P0 ;  /* 0x000000062b007c0c */ /* 0x002fc4000c7a1270 */
[----:B----4-:R-:W-:Y:S01]  /*36540*/  PRMT R40, R89, 0x7632, R40 ;  /* 0x0000763259287816 */ /* 0x010fe20000000028 */
[----:B------:R-:W4:Y:S01]  /*36550*/  LDL.LU R43, [R1+0xcd4] ;  /* 0x000cd400012b7983 */ /* 0x000f220000300800 */
[----:B------:R-:W-:Y:S01]  /*36560*/  IMAD R39, R93, 0x2, R0 ;  /* 0x000000025d277824 */ /* 0x000fe200078e0200 */
[----:B------:R-:W1:Y:S01]  /*36570*/  LDCU UR6, c[0x0][0x39c] ;  /* 0x00007380ff0677ac */ /* 0x000e620008000800 */
[----:B0-----:R-:W-:-:S04]  /*36580*/  LEA R36, P6, R0, R2, 0x1 ;  /* 0x0000000200247211 */ /* 0x001fc800078c08ff */
[----:B------:R-:W-:-:S05]  /*36590*/  LEA.HI.X.SX32 R37, R0, R3, 0x1, P6 ;  /* 0x0000000300257211 */ /* 0x000fca00030f0eff */
[----:B------:R0:W-:Y:S01]  /*365a0*/  @P4 STG.E.U16 desc[UR24][R36.64], R40 ;  /* 0x0000002824004986 */ /* 0x0001e2000c101518 */
[----:B---3--:R-:W-:Y:S01]  /*365b0*/  ISETP.LT.AND P4, PT, R45, UR5, !P0 ;  /* 0x000000052d007c0c */ /* 0x008fe2000c781270 */
[----:B------:R-:W-:Y:S01]  /*365c0*/  IMAD R0, R93, 0x2, R39 ;  /* 0x000000025d007824 */ /* 0x000fe200078e0227 */
[CC--:B------:R-:W-:Y:S01]  /*365d0*/  LEA R38, P6, R39.reuse, R2.reuse, 0x1 ;  /* 0x0000000227267211 */ /* 0x0c0fe200078c08ff */
[----:B------:R-:W3:Y:S01]  /*365e0*/  LDL.LU R45, [R1+0xbf8] ;  /* 0x000bf800012d7983 */ /* 0x000ee20000300800 */
[----:B------:R-:W4:Y:S03]  /*365f0*/  LDCU UR5, c[0x0][0x39c] ;  /* 0x00007380ff0577ac */ /* 0x000f260008000800 */
[----:B------:R-:W3:Y:S04]  /*36600*/  LDL.LU R42, [R1+0xc18] ;  /* 0x000c1800012a7983 */ /* 0x000ee80000300800 */
[----:B------:R-:W3:Y:S01]  /*36610*/  LDL.LU R89, [R1+0x1b0] ;  /* 0x0001b00001597983 */ /* 0x000ee20000300800 */
[----:B------:R-:W-:Y:S01]  /*36620*/  LEA.HI.X.SX32 R39, R39, R3, 0x1, P6 ;  /* 0x0000000327277211 */ /* 0x000fe200030f0eff */
[----:B------:R-:W-:Y:S01]  /*36630*/  IMAD R41, R93, 0x2, R0 ;  /* 0x000000025d297824 */ /* 0x000fe200078e0200 */
[----:B0-----:R-:W-:-:S03]  /*36640*/  LEA R36, P6, R0, R2, 0x1 ;  /* 0x0000000200247211 */ /* 0x001fc600078c08ff */
[----:B------:R0:W-:Y:S01]  /*36650*/  @P2 STG.E.U16 desc[UR24][R38.64], R90 ;  /* 0x0000005a26002986 */ /* 0x0001e2000c101518 */
[-C--:B------:R-:W-:Y:S02]  /*36660*/  LEA.HI.X.SX32 R37, R0, R3.reuse, 0x1, P6 ;  /* 0x0000000300257211 */ /* 0x080fe400030f0eff */
[----:B------:R-:W-:Y:S02]  /*36670*/  PRMT R40, R90, 0x7632, R40 ;  /* 0x000076325a287816 */ /* 0x000fe40000000028 */
[----:B--2---:R-:W-:Y:S02]  /*36680*/  ISETP.LT.AND P2, PT, R44, UR4, !P0 ;  /* 0x000000042c007c0c */ /* 0x004fe4000c741270 */
[C---:B0-----:R-:W-:Y:S01]  /*36690*/  LEA R38, P6, R41.reuse, R2, 0x1 ;  /* 0x0000000229267211 */ /* 0x041fe200078c08ff */
[----:B------:R-:W2:Y:S01]  /*366a0*/  LDL.LU R44, [R1+0xc4c] ;  /* 0x000c4c00012c7983 */ /* 0x000ea20000300800 */
[----:B------:R-:W0:Y:S02]  /*366b0*/  LDCU UR4, c[0x0][0x39c] ;  /* 0x00007380ff0477ac */ /* 0x000e240008000800 */
[----:B------:R-:W-:Y:S01]  /*366c0*/  LEA.HI.X.SX32 R39, R41, R3, 0x1, P6 ;  /* 0x0000000329277211 */ /* 0x000fe200030f0eff */
[----:B------:R1:W-:Y:S04]  /*366d0*/  @P3 STG.E.U16 desc[UR24][R36.64], R40 ;  /* 0x0000002824003986 */ /* 0x0003e8000c101518 */
[----:B------:R-:W2:Y:S01]  /*366e0*/  LDL.LU R90, [R1+0x1b4] ;  /* 0x0001b400015a7983 */ /* 0x000ea20000300800 */
[----:B-1----:R-:W-:-:S04]  /*366f0*/  IMAD R37, R93, 0x2, R41 ;  /* 0x000000025d257824 */ /* 0x002fc800078e0229 */
[----:B------:R-:W-:Y:S01]  /*36700*/  IMAD R0, R93, 0x2, R37 ;  /* 0x000000025d007824 */ /* 0x000fe200078e0225 */
[----:B------:R-:W-:-:S04]  /*36710*/  LEA R36, P6, R37, R2, 0x1 ;  /* 0x0000000225247211 */ /* 0x000fc800078c08ff */
[-C--:B------:R-:W-:Y:S02]  /*36720*/  LEA.HI.X.SX32 R37, R37, R3.reuse, 0x1, P6 ;  /* 0x0000000325257211 */ /* 0x080fe400030f0eff */
[----:B------:R-:W-:Y:S01]  /*36730*/  ISETP.LT.AND P3, PT, R46, UR6, !P0 ;  /* 0x000000062e007c0c */ /* 0x000fe2000c761270 */
[----:B------:R-:W1:Y:S01]  /*36740*/  LDCU UR6, c[0x0][0x39c] ;  /* 0x00007380ff0677ac */ /* 0x000e620008000800 */
[----:B------:R0:W-:Y:S01]  /*36750*/  @P5 STG.E.U16 desc[UR24][R38.64], R92 ;  /* 0x0000005c26005986 */ /* 0x0001e2000c101518 */
[----:B----4-:R-:W-:Y:S01]  /*36760*/  ISETP.LT.AND P5, PT, R43, UR5, !P0 ;  /* 0x000000052b007c0c */ /* 0x010fe2000c7a1270 */
[----:B------:R-:W2:Y:S02]  /*36770*/  LDCU UR5, c[0x0][0x39c] ;  /* 0x00007380ff0577ac */ /* 0x000ea40008000800 */
[----:B------:R-:W4:Y:S01]  /*36780*/  LDL.LU R43, [R1+0xc78] ;  /* 0x000c7800012b7983 */ /* 0x000f220000300800 */
[----:B0-----:R-:W-:Y:S02]  /*36790*/  LEA R38, P6, R0, R2, 0x1 ;  /* 0x0000000200267211 */ /* 0x001fe400078c08ff */
[----:B------:R-:W-:Y:S01]  /*367a0*/  PRMT R40, R92, 0x7632, R40 ;  /* 0x000076325c287816 */ /* 0x000fe20000000028 */
[----:B------:R-:W4:Y:S01]  /*367b0*/  LDL.LU R46, [R1+0xca8] ;  /* 0x000ca800012e7983 */ /* 0x000f220000300800 */
[----:B------:R-:W-:-:S03]  /*367c0*/  LEA.HI.X.SX32 R39, R0, R3, 0x1, P6 ;  /* 0x0000000300277211 */ /* 0x000fc600030f0eff */
[----:B------:R0:W-:Y:S04]  /*367d0*/  @P4 STG.E.U16 desc[UR24][R36.64], R40 ;  /* 0x0000002824004986 */ /* 0x0001e8000c101518 */
[----:B------:R-:W4:Y:S04]  /*367e0*/  LDL.LU R92, [R1+0x1b8] ;  /* 0x0001b800015c7983 */ /* 0x000f280000300800 */
[----:B---3--:R3:W-:Y:S01]  /*367f0*/  @P2 STG.E.U16 desc[UR24][R38.64], R89 ;  /* 0x0000005926002986 */ /* 0x0087e2000c101518 */
[----:B-1----:R-:W-:Y:S01]  /*36800*/  ISETP.LT.AND P2, PT, R42, UR6, !P0 ;  /* 0x000000062a007c0c */ /* 0x002fe2000c741270 */
[----:B------:R-:W-:Y:S01]  /*36810*/  IMAD R0, R93, 0x2, R0 ;  /* 0x000000025d007824 */ /* 0x000fe200078e0200 */
[----:B------:R-:W-:Y:S01]  /*36820*/  ISETP.LT.AND P4, PT, R45, UR4, !P0 ;  /* 0x000000042d007c0c */ /* 0x000fe2000c781270 */
[----:B------:R-:W4:Y:S01]  /*36830*/  LDL.LU R42, [R1+0xbf4] ;  /* 0x000bf400012a7983 */ /* 0x000f220000300800 */
[----:B------:R-:W4:Y:S01]  /*36840*/  LDCU UR4, c[0x0][0x39c] ;  /* 0x00007380ff0477ac */ /* 0x000f220008000800 */
[----:B0-----:R-:W-:Y:S01]  /*36850*/  PRMT R40, R89, 0x7632, R40 ;  /* 0x0000763259287816 */ /* 0x001fe20000000028 */
[----:B------:R-:W-:Y:S01]  /*36860*/  IMAD R37, R93, 0x2, R0 ;  /* 0x000000025d257824 */ /* 0x000fe200078e0200 */
[----:B------:R-:W4:Y:S01]  /*36870*/  LDL.LU R45, [R1+0xc04] ;  /* 0x000c0400012d7983 */ /* 0x000f220000300800 */
[----:B------:R-:W0:Y:S01]  /*36880*/  LDCU UR6, c[0x0][0x39c] ;  /* 0x00007380ff0677ac */ /* 0x000e220008000800 */
[----:B---3--:R-:W-:-:S04]  /*36890*/  LEA R38, P6, R0, R2, 0x1 ;  /* 0x0000000200267211 */ /* 0x008fc800078c08ff */
[----:B------:R-:W-:Y:S02]  /*368a0*/  LEA.HI.X.SX32 R39, R0, R3, 0x1, P6 ;  /* 0x0000000300277211 */ /* 0x000fe400030f0eff */
[----:B------:R-:W-:-:S03]  /*368b0*/  LEA R36, P6, R37, R2, 0x1 ;  /* 0x0000000225247211 */ /* 0x000fc600078c08ff */
[----:B------:R1:W-:Y:S01]  /*368c0*/  @P3 STG.E.U16 desc[UR24][R38.64], R40 ;  /* 0x0000002826003986 */ /* 0x0003e2000c101518 */
[----:B--2---:R-:W-:Y:S01]  /*368d0*/  ISETP.LT.AND P3, PT, R44, UR5, !P0 ;  /* 0x000000052c007c0c */ /* 0x004fe2000c761270 */
[----:B------:R-:W-:Y:S02]  /*368e0*/  IMAD R0, R93, 0x2, R37 ;  /* 0x000000025d007824 */ /* 0x000fe400078e0225 */
[----:B------:R-:W2:Y:S01]  /*368f0*/  LDL.LU R44, [R1+0xc24] ;  /* 0x000c2400012c7983 */ /* 0x000ea20000300800 */
[----:B------:R-:W3:Y:S03]  /*36900*/  LDCU UR5, c[0x0][0x39c] ;  /* 0x00007380ff0577ac */ /* 0x000ee60008000800 */
[----:B------:R-:W2:Y:S01]  /*36910*/  LDL.LU R89, [R1+0x1bc] ;  /* 0x0001bc0001597983 */ /* 0x000ea20000300800 */
[----:B------:R-:W-:Y:S01]  /*36920*/  LEA.HI.X.SX32 R37, R37, R3, 0x1, P6 ;  /* 0x0000000325257211 */ /* 0x000fe200030f0eff */
[----:B------:R-:W-:-:S04]  /*36930*/  IMAD R41, R93, 0x2, R0 ;  /* 0x000000025d297824 */ /* 0x000fc800078e0200 */
[----:B------:R0:W-:Y:S01]  /*36940*/  @P5 STG.E.U16 desc[UR24][R36.64], R90 ;  /* 0x0000005a24005986 */ /* 0x0001e2000c101518 */
[----:B-1----:R-:W-:-:S04]  /*36950*/  LEA R38, P6, R0, R2, 0x1 ;  /* 0x0000000200267211 */ /* 0x002fc800078c08ff */
[----:B------:R-:W-:Y:S02]  /*36960*/  LEA.HI.X.SX32 R39, R0, R3, 0x1, P6 ;  /* 0x0000000300277211 */ /* 0x000fe400030f0eff */
[----:B------:R-:W-:Y:S02]  /*36970*/  PRMT R40, R90, 0x7632, R40 ;  /* 0x000076325a287816 */ /* 0x000fe40000000028 */
[----:B0-----:R-:W-:-:S04]  /*36980*/  LEA R36, P6, R41, R2, 0x1 ;  /* 0x0000000229247211 */ /* 0x001fc800078c08ff */
[----:B------:R-:W-:Y:S01]  /*36990*/  LEA.HI.X.SX32 R37, R41, R3, 0x1, P6 ;  /* 0x0000000329257211 */ /* 0x000fe200030f0eff */
[----:B------:R0:W-:Y:S01]  /*369a0*/  @P4 STG.E.U16 desc[UR24][R38.64], R40 ;  /* 0x0000002826004986 */ /* 0x0001e2000c101518 */
[----:B----4-:R-:W-:Y:S01]  /*369b0*/  ISETP.LT.AND P5, PT, R43, UR4, !P0 ;  /* 0x000000042b007c0c */ /* 0x010fe2000c7a1270 */
[C---:B0-----:R-:W-:Y:S02]  /*369c0*/  IMAD R39, R93.reuse, 0x2, R41 ;  /* 0x000000025d277824 */ /* 0x041fe400078e0229 */
[----:B------:R-:W4:Y:S01]  /*369d0*/  LDL.LU R43, [R1+0xc54] ;  /* 0x000c5400012b7983 */ /* 0x000f220000300800 */
[----:B------:R-:W0:Y:S03]  /*369e0*/  LDCU UR4, c[0x0][0x39c] ;  /* 0x00007380ff0477ac */ /* 0x000e260008000800 */
[----:B------:R-:W4:Y:S04]  /*369f0*/  LDL.LU R90, [R1+0x20] ;  /* 0x00002000015a7983 */ /* 0x000f280000300800 */
[----:B------:R1:W-:Y:S01]  /*36a00*/  @P2 STG.E.U16 desc[UR24][R36.64], R92 ;  /* 0x0000005c24002986 */ /* 0x0003e2000c101518 */
[----:B---3--:R-:W-:Y:S01]  /*36a10*/  ISETP.LT.AND P2, PT, R42, UR5, !P0 ;  /* 0x000000052a007c0c */ /* 0x008fe2000c741270 */
[----:B------:R-:W-:-:S02]  /*36a20*/  IMAD R0, R93, 0x2, R39 ;  /* 0x000000025d007824 */ /* 0x000fc400078e0227 */
[----:B------:R-:W3:Y:S01]  /*36a30*/  LDL.LU R42, [R1+0xc88] ;  /* 0x000c8800012a7983 */ /* 0x000ee20000300800 */
[CC--:B------:R-:W-:Y:S01]  /*36a40*/  LEA R38, P6, R39.reuse, R2.reuse, 0x1 ;  /* 0x0000000227267211 */ /* 0x0c0fe200078c08ff */
[----:B------:R-:W4:Y:S01]  /*36a50*/  LDCU UR5, c[0x0][0x39c] ;  /* 0x00007380ff0577ac */ /* 0x000f220008000800 */
[----:B------:R-:W-:Y:S02]  /*36a60*/  ISETP.LT.AND P4, PT, R46, UR6, !P0 ;  /* 0x000000062e007c0c */ /* 0x000fe4000c781270 */
[-C--:B------:R-:W-:Y:S01]  /*36a70*/  LEA.HI.X.SX32 R39, R39, R3.reuse, 0x1, P6 ;  /* 0x0000000327277211 */ /* 0x080fe200030f0eff */
[----:B------:R-:W0:Y:S01]  /*36a80*/  LDCU UR6, c[0x0][0x39c] ;  /* 0x00007380ff0677ac */ /* 0x000e220008000800 */
[-C--:B-1----:R-:W-:Y:S01]  /*36a90*/  LEA R36, P6, R0, R2.reuse, 0x1 ;  /* 0x0000000200247211 */ /* 0x082fe200078c08ff */
[----:B------:R-:W3:Y:S01]  /*36aa0*/  LDL.LU R46, [R1+0xbd0] ;  /* 0x000bd000012e7983 */ /* 0x000ee20000300800 */
[----:B------:R-:W-:Y:S02]  /*36ab0*/  PRMT R40, R92, 0x7632, R40 ;  /* 0x000076325c287816 */ /* 0x000fe40000000028 */
[----:B------:R-:W-:Y:S01]  /*36ac0*/  LEA.HI.X.SX32 R37, R0, R3, 0x1, P6 ;  /* 0x0000000300257211 */ /* 0x000fe200030f0eff */
[----:B------:R-:W-:Y:S01]  /*36ad0*/  IMAD R0, R93, 0x2, R0 ;  /* 0x000000025d007824 */ /* 0x000fe200078e0200 */
[----:B------:R-:W3:Y:S04]  /*36ae0*/  LDL.LU R92, [R1+0x24] ;  /* 0x00002400015c7983 */ /* 0x000ee80000300800 */
[----:B------:R1:W-:Y:S04]  /*36af0*/  @P3 STG.E.U16 desc[UR24][R38.64], R40 ;  /* 0x0000002826003986 */ /* 0x0003e8000c101518 */
[----:B--2---:R2:W-:Y:S01]  /*36b00*/  @P5 STG.E.U16 desc[UR24][R36.64], R89 ;  /* 0x0000005924005986 */ /* 0x0045e2000c101518 */
[----:B0-----:R-:W-:Y:S01]  /*36b10*/  ISETP.LT.AND P5, PT, R44, UR6, !P0 ;  /* 0x000000062c007c0c */ /* 0x001fe2000c7a1270 */
[----:B------:R-:W0:Y:S01]  /*36b20*/  LDCU UR6, c[0x0][0x39c] ;  /* 0x00007380ff0677ac */ /* 0x000e220008000800 */
[----:B-1----:R-:W-:Y:S01]  /*36b30*/  PRMT R40, R89, 0x7632, R40 ;  /* 0x0000763259287816 */ /* 0x002fe20000000028 */
[----:B------:R-:W3:Y:S01]  /*36b40*/  LDL.LU R44, [R1+0xc00] ;  /* 0x000c0000012c7983 */ /* 0x000ee20000300800 */
[----:B--2---:R-:W-:-:S04]  /*36b50*/  LEA R36, P6, R0, R2, 0x1 ;  /* 0x0000000200247211 */ /* 0x004fc800078c08ff */
[----:B------:R-:W-:Y:S02]  /*36b60*/  LEA.HI.X.SX32 R37, R0, R3, 0x1, P6 ;  /* 0x0000000300257211 */ /* 0x000fe400030f0eff */
[----:B------:R-:W-:Y:S01]  /*36b70*/  ISETP.LT.AND P3, PT, R45, UR4, !P0 ;  /* 0x000000042d007c0c */ /* 0x000fe2000c761270 */
[----:B------:R-:W3:Y:S02]  /*36b80*/  LDCU UR4, c[0x0][0x39c] ;  /* 0x00007380ff0477ac */ /* 0x000ee40008000800 */
[----:B------:R1:W-:Y:S01]  /*36b90*/  @P4 STG.E.U16 desc[UR24][R36.64], R40 ;  /* 0x0000002824004986 */ /* 0x0003e2000c101518 */
[----:B------:R-:W-:-:S05]  /*36ba0*/  IMAD R39, R93, 0x2, R0 ;  /* 0x000000025d277824 */ /* 0x000fca00078e0200 */
[----:B------:R-:W-:Y:S01]  /*36bb0*/  LEA R38, P6, R39, R2, 0x1 ;  /* 0x0000000227267211 */ /* 0x000fe200078c08ff */
[----:B------:R-:W-:-:S03]  /*36bc0*/  IMAD R0, R93, 0x2, R39 ;  /* 0x000000025d007824 */ /* 0x000fc600078e0227 */
[----:B------:R-:W-:Y:S02]  /*36bd0*/  LEA.HI.X.SX32 R39, R39, R3, 0x1, P6 ;  /* 0x0000000327277211 */ /* 0x000fe400030f0eff */
[----:B----4-:R-:W-:Y:S01]  /*36be0*/  ISETP.LT.AND P4, PT, R43, UR5, !P0 ;  /* 0x000000052b007c0c */ /* 0x010fe2000c781270 */
[----:B------:R-:W2:Y:S01]  /*36bf0*/  LDCU UR5, c[0x0][0x39c] ;  /* 0x00007380ff0577ac */ /* 0x000ea20008000800 */
[----:B------:R-:W4:Y:S04]  /*36c00*/  LDL.LU R43, [R1+0xc14] ;  /* 0x000c1400012b7983 */ /* 0x000f280000300800 */
[----:B------:R-:W4:Y:S04]  /*36c10*/  LDL.LU R45, [R1+0xc30] ;  /* 0x000c3000012d7983 */ /* 0x000f280000300800 */
[----:B------:R-:W4:Y:S04]  /*36c20*/  LDL.LU R89, [R1+0x28] ;  /* 0x0000280001597983 */ /* 0x000f280000300800 */
[----:B------:R0:W-:Y:S01]  /*36c30*/  @P2 STG.E.U16 desc[UR24][R38.64], R90 ;  /* 0x0000005a26002986 */ /* 0x0001e2000c101518 */
[----:B---3--:R-:W-:Y:S01]  /*36c40*/  ISETP.LT.AND P2, PT, R42, UR4, !P0 ;  /* 0x000000042a007c0c */ /* 0x008fe2000c741270 */
[----:B------:R-:W-:-:S02]  /*36c50*/  IMAD R41, R93, 0x2, R0 ;  /* 0x000000025d297824 */ /* 0x000fc400078e0200 */
[----:B------:R-:W3:Y:S01]  /*36c60*/  LDL.LU R42, [R1+0xc60] ;  /* 0x000c6000012a7983 */ /* 0x000ee20000300800 */
[-C--:B-1----:R-:W-:Y:S01]  /*36c70*/  LEA R36, P6, R0, R2.reuse, 0x1 ;  /* 0x0000000200247211 */ /* 0x082fe200078c08ff */
[----:B------:R-:W4:Y:S01]  /*36c80*/  LDCU UR4, c[0x0][0x39c] ;  /* 0x00007380ff0477ac */ /* 0x000f220008000800 */
[----:B------:R-:W-:Y:S02]  /*36c90*/  PRMT R40, R90, 0x7632, R40 ;  /* 0x000076325a287816 */ /* 0x000fe40000000028 */
[----:B------:R-:W-:Y:S01]  /*36ca0*/  LEA.HI.X.SX32 R37, R0, R3, 0x1, P6 ;  /* 0x0000000300257211 */ /* 0x000fe200030f0eff */
[----:B0-----:R-:W3:Y:S01]  /*36cb0*/  LDL.LU R90, [R1+0x2c] ;  /* 0x00002c00015a7983 */ /* 0x001ee20000300800 */
[----:B------:R-:W-:-:S03]  /*36cc0*/  LEA R38, P6, R41, R2, 0x1 ;  /* 0x0000000229267211 */ /* 0x000fc600078c08ff */
[----:B------:R0:W-:Y:S01]  /*36cd0*/  @P3 STG.E.U16 desc[UR24][R36.64], R40 ;  /* 0x0000002824003986 */ /* 0x0001e2000c101518 */
[----:B------:R-:W-:Y:S01]  /*36ce0*/  LEA.HI.X.SX32 R39, R41, R3, 0x1, P6 ;  /* 0x0000000329277211 */ /* 0x000fe200030f0eff */
[----:B0-----:R-:W-:Y:S01]  /*36cf0*/  IMAD R37, R93, 0x2, R41 ;  /* 0x000000025d257824 */ /* 0x001fe200078e0229 */
[----:B------:R-:W-:-:S04]  /*36d00*/  PRMT R40, R92, 0x7632, R40 ;  /* 0x000076325c287816 */ /* 0x000fc80000000028 */
[-C--:B------:R-:W-:Y:S01]  /*36d10*/  LEA R36, P6, R37, R2.reuse, 0x1 ;  /* 0x0000000225247211 */ /* 0x080fe200078c08ff */
[----:B------:R-:W-:Y:S01]  /*36d20*/  IMAD R0, R93, 0x2, R37 ;  /* 0x000000025d007824 */ /* 0x000fe200078e0225 */
[----:B------:R0:W-:Y:S02]  /*36d30*/  @P5 STG.E.U16 desc[UR24][R38.64], R92 ;  /* 0x0000005c26005986 */ /* 0x0001e4000c101518 */
[----:B------:R-:W-:Y:S02]  /*36d40*/  LEA.HI.X.SX32 R37, R37, R3, 0x1, P6 ;  /* 0x0000000325257211 */ /* 0x000fe400030f0eff */
[----:B------:R-:W-:Y:S01]  /*36d50*/  ISETP.LT.AND P3, PT, R46, UR6, !P0 ;  /* 0x000000062e007c0c */ /* 0x000fe2000c761270 */
[----:B------:R-:W1:Y:S01]  /*36d60*/  LDCU UR6, c[0x0][0x39c] ;  /* 0x00007380ff0677ac */ /* 0x000e620008000800 */
[----:B--2---:R-:W-:Y:S01]  /*36d70*/  ISETP.LT.AND P5, PT, R44, UR5, !P0 ;  /* 0x000000052c007c0c */ /* 0x004fe2000c7a1270 */
[----:B------:R2:W-:Y:S01]  /*36d80*/  @P4 STG.E.U16 desc[UR24][R36.64], R40 ;  /* 0x0000002824004986 */ /* 0x0005e2000c101518 */
[----:B------:R-:W3:Y:S03]  /*36d90*/  LDCU UR5, c[0x0][0x39c] ;  /* 0x00007380ff0577ac */ /* 0x000ee60008000800 */
[----:B------:R-:W3:Y:S01]  /*36da0*/  LDL.LU R44, [R1+0xbc4] ;  /* 0x000bc400012c7983 */ /* 0x000ee20000300800 */
[----:B0-----:R-:W-:-:S04]  /*36db0*/  LEA R38, P6, R0, R2, 0x1 ;  /* 0x0000000200267211 */ /* 0x001fc800078c08ff */
[----:B------:R-:W-:Y:S01]  /*36dc0*/  LEA.HI.X.SX32 R39, R0, R3, 0x1, P6 ;  /* 0x0000000300277211 */ /* 0x000fe200030f0eff */
[----:B------:R-:W-:Y:S01]  /*36dd0*/  IMAD R0, R93, 0x2, R0 ;  /* 0x000000025d007824 */ /* 0x000fe200078e0200 */
[----:B----4-:R-:W-:Y:S01]  /*36de0*/  ISETP.LT.AND P4, PT, R43, UR4, !P0 ;  /* 0x000000042b007c0c */ /* 0x010fe2000c781270 */
[----:B------:R-:W0:Y:S01]  /*36df0*/  LDCU UR4, c[0x0][0x39c] ;  /* 0x00007380ff0477ac */ /* 0x000e220008000800 */
[----:B------:R-:W4:Y:S04]  /*36e00*/  LDL.LU R43, [R1+0xbdc] ;  /* 0x000bdc00012b7983 */ /* 0x000f280000300800 */
[----:B------:R-:W4:Y:S04]  /*36e10*/  LDL.LU R92, [R1] ;  /* 0x00000000015c7983 */ /* 0x000f280000300800 */
[----:B------:R0:W-:Y:S01]  /*36e20*/  @P2 STG.E.U16 desc[UR24][R38.64], R89 ;  /* 0x0000005926002986 */ /* 0x0001e2000c101518 */
[----:B--2---:R-:W-:-:S02]  /*36e30*/  PRMT R40, R89, 0x7632, R40 ;  /* 0x0000763259287816 */ /* 0x004fc40000000028 */
[----:B-1----:R-:W-:Y:S01]  /*36e40*/  ISETP.LT.AND P2, PT, R45, UR6, !P0 ;  /* 0x000000062d007c0c */ /* 0x002fe2000c741270 */
[----:B------:R-:W2:Y:S01]  /*36e50*/  LDL.LU R46, [R1+0xc10] ;  /* 0x000c1000012e7983 */ /* 0x000ea20000300800 */
[----:B------:R-:W-:Y:S01]  /*36e60*/  IMAD R37, R93, 0x2, R0 ;  /* 0x000000025d257824 */ /* 0x000fe200078e0200 */
[----:B------:R-:W4:Y:S02]  /*36e70*/  LDCU UR6, c[0x0][0x39c] ;  /* 0x00007380ff0677ac */ /* 0x000f240008000800 */
[----:B------:R-:W2:Y:S01]  /*36e80*/  LDL.LU R45, [R1+0xc20] ;  /* 0x000c2000012d7983 */ /* 0x000ea20000300800 */
[----:B0-----:R-:W-:-:S04]  /*36e90*/  LEA R38, P6, R0, R2, 0x1 ;  /* 0x0000000200267211 */ /* 0x001fc800078c08ff */
[----:B------:R-:W-:-:S05]  /*36ea0*/  LEA.HI.X.SX32 R39, R0, R3, 0x1, P6 ;  /* 0x0000000300277211 */ /* 0x000fca00030f0eff */
[----:B------:R0:W-:Y:S01]  /*36eb0*/  @P3 STG.E.U16 desc[UR24][R38.64], R40 ;  /* 0x0000002826003986 */ /* 0x0001e2000c101518 */
[----:B---3--:R-:W-:Y:S01]  /*36ec0*/  ISETP.LT.AND P3, PT, R42, UR5, !P0 ;  /* 0x000000052a007c0c */ /* 0x008fe2000c761270 */
[----:B------:R-:W-:Y:S01]  /*36ed0*/  IMAD R0, R93, 0x2, R37 ;  /* 0x000000025d007824 */ /* 0x000fe200078e0225 */
[CC--:B------:R-:W-:Y:S01]  /*36ee0*/  LEA R36, P6, R37.reuse, R2.reuse, 0x1 ;  /* 0x0000000225247211 */ /* 0x0c0fe200078c08ff */
[----:B------:R-:W3:Y:S01]  /*36ef0*/  LDL.LU R42, [R1+0xc38] ;  /* 0x000c3800012a7983 */ /* 0x000ee20000300800 */
[----:B------:R-:W1:Y:S03]  /*36f00*/  LDCU UR5, c[0x0][0x39c] ;  /* 0x00007380ff0577ac */ /* 0x000e660008000800 */
[----:B------:R-:W3:Y:S01]  /*36f10*/  LDL.LU R89, [R1+0x4] ;  /* 0x0000040001597983 */ /* 0x000ee20000300800 */
[----:B------:R-:W-:Y:S02]  /*36f20*/  LEA.HI.X.SX32 R37, R37, R3, 0x1, P6 ;  /* 0x0000000325257211 */ /* 0x000fe400030f0eff */
[----:B0-----:R-:W-:Y:S01]  /*36f30*/  LEA R38, P6, R0, R2, 0x1 ;  /* 0x0000000200267211 */ /* 0x001fe200078c08ff */
[----:B------:R-:W-:Y:S01]  /*36f40*/  IMAD R41, R93, 0x2, R0 ;  /* 0x000000025d297824 */ /* 0x000fe200078e0200 */
[----:B------:R-:W-:-:S02]  /*36f50*/  PRMT R40, R90, 0x7632, R40 ;  /* 0x000076325a287816 */ /* 0x000fc40000000028 */
[----:B------:R-:W-:Y:S01]  /*36f60*/  LEA.HI.X.SX32 R39, R0, R3, 0x1, P6 ;  /* 0x0000000300277211 */ /* 0x000fe200030f0eff */
[----:B------:R0:W-:Y:S04]  /*36f70*/  @P5 STG.E.U16 desc[UR24][R36.64], R90 ;  /* 0x0000005a24005986 */ /* 0x0001e8000c101518 */
[----:B------:R1:W-:Y:S01]  /*36f80*/  @P4 STG.E.U16 desc[UR24][R38.64], R40 ;  /* 0x0000002826004986 */ /* 0x0003e2000c101518 */
[----:B0-----:R-:W-:Y:S01]  /*36f90*/  LEA R36, P6, R41, R2, 0x1 ;  /* 0x0000000229247211 */ /* 0x001fe200078c08ff */
[----:B-1----:R-:W-:-:S03]  /*36fa0*/  IMAD R39, R93, 0x2, R41 ;  /* 0x000000025d277824 */ /* 0x002fc600078e0229 */
[----:B------:R-:W-:Y:S02]  /*36fb0*/  LEA.HI.X.SX32 R37, R41, R3, 0x1, P6 ;  /* 0x0000000329257211 */ /* 0x000fe400030f0eff */
[----:B------:R-:W-:Y:S01]  /*36fc0*/  ISETP.LT.AND P5, PT, R44, UR4, !P0 ;  /* 0x000000042c007c0c */ /* 0x000fe2000c7a1270 */
[----:B------:R-:W2:Y:S01]  /*36fd0*/  LDCU UR4, c[0x0][0x39c] ;  /* 0x00007380ff0477ac */ /* 0x000ea20008000800 */
[----:B------:R-:W3:Y:S04]  /*36fe0*/  LDL.LU R44, [R1+0xbb0] ;  /* 0x000bb000012c7983 */ /* 0x000ee80000300800 */
[----:B------:R-:W3:Y:S01]  /*36ff0*/  LDL.LU R90, [R1+0x8] ;  /* 0x00000800015a7983 */ /* 0x000ee20000300800 */
[----:B------:R-:W-:Y:S01]  /*37000*/  LEA R38, P6, R39, R2, 0x1 ;  /* 0x0000000227267211 */ /* 0x000fe200078c08ff */
[----:B------:R-:W-:-:S03]  /*37010*/  IMAD R0, R93, 0x2, R39 ;  /* 0x000000025d007824 */ /* 0x000fc600078e0227 */
[----:B------:R-:W-:Y:S02]  /*37020*/  LEA.HI.X.SX32 R39, R39, R3, 0x1, P6 ;  /* 0x0000000327277211 */ /* 0x000fe400030f0eff */
[----:B----4-:R-:W-:Y:S01]  /*37030*/  ISETP.LT.AND P4, PT, R43, UR6, !P0 ;  /* 0x000000062b007c0c */ /* 0x010fe2000c781270 */
[----:B------:R-:W0:Y:S01]  /*37040*/  LDCU UR6, c[0x0][0x39c] ;  /* 0x00007380ff0677ac */ /* 0x000e220008000800 */
[----:B------:R-:W4:Y:S04]  /*37050*/  LDL.LU R43, [R1+0xbc8] ;  /* 0x000bc800012b7983 */ /* 0x000f280000300800 */
[----:B------:R1:W-:Y:S01]  /*37060*/  @P2 STG.E.U16 desc[UR24][R36.64], R92 ;  /* 0x0000005c24002986 */ /* 0x0003e2000c101518 */
[----:B------:R-:W-:Y:S02]  /*37070*/  PRMT R40, R92, 0x7632, R40 ;  /* 0x000076325c287816 */ /* 0x000fe40000000028 */
[----:B-1----:R-:W-:-:S03]  /*37080*/  LEA R36, P6, R0, R2, 0x1 ;  /* 0x0000000200247211 */ /* 0x002fc600078c08ff */
[----:B------:R1:W-:Y:S01]  /*37090*/  @P3 STG.E.U16 desc[UR24][R38.64], R40 ;  /* 0x0000002826003986 */ /* 0x0003e2000c101518 */
[----:B------:R-:W-:Y:S02]  /*370a0*/  LEA.HI.X.SX32 R37, R0, R3, 0x1, P6 ;  /* 0x0000000300257211 */ /* 0x000fe400030f0eff */
[----:B--2---:R-:W-:Y:S02]  /*370b0*/  ISETP.LT.AND P3, PT, R45, UR4, !P0 ;  /* 0x000000042d007c0c */ /* 0x004fe4000c761270 */
[----:B------:R-:W-:Y:S01]  /*370c0*/  ISETP.LT.AND P2, PT, R46, UR5, !P0 ;  /* 0x000000052e007c0c */ /* 0x000fe2000c741270 */
[----:B------:R-:W2:Y:S01]  /*370d0*/  LDL.LU R45, [R1+0xbe4] ;  /* 0x000be400012d7983 */ /* 0x000ea20000300800 */
[----:B------:R-:W3:Y:S03]  /*370e0*/  LDCU UR5, c[0x0][0x39c] ;  /* 0x00007380ff0577ac */ /* 0x000ee60008000800 */
[----:B------:R-:W2:Y:S01]  /*370f0*/  LDL.LU R92, [R1+0xc] ;  /* 0x00000c00015c7983 */ /* 0x000ea20000300800 */
[C---:B------:R-:W-:Y:S01]  /*37100*/  IMAD R0, R93.reuse, 0x2, R0 ;  /* 0x000000025d007824 */ /* 0x040fe200078e0200 */
[----:B------:R-:W4:Y:S02]  /*37110*/  LDCU UR4, c[0x0][0x39c] ;  /* 0x00007380ff0477ac */ /* 0x000f240008000800 */
[----:B---3--:R3:W-:Y:S01]  /*37120*/  @P5 STG.E.U16 desc[UR24][R36.64], R89 ;  /* 0x0000005924005986 */ /* 0x0087e2000c101518 */
[----:B0-----:R-:W-:Y:S01]  /*37130*/  ISETP.LT.AND P5, PT, R42, UR6, !P0 ;  /* 0x000000062a007c0c */ /* 0x001fe2000c7a1270 */
[----:B-1----:R-:W-:Y:S01]  /*37140*/  IMAD R39, R93, 0x2, R0 ;  /* 0x000000025d277824 */ /* 0x002fe200078e0200 */
[----:B------:R-:W-:Y:S01]  /*37150*/  PRMT R40, R89, 0x7632, R40 ;  /* 0x0000763259287816 */ /* 0x000fe20000000028 */
[----:B------:R-:W2:Y:S01]  /*37160*/  LDL.LU R42, [R1+0xc1c] ;  /* 0x000c1c00012a7983 */ /* 0x000ea20000300800 */
[----:B------:R-:W2:Y:S03]  /*37170*/  LDCU UR6, c[0x0][0x39c] ;  /* 0x00007380ff0677ac */ /* 0x000ea60008000800 */
[----:B------:R-:W2:Y:S01]  /*37180*/  LDL.LU R46, [R1+0xc2c] ;  /* 0x000c2c00012e7983 */ /* 0x000ea20000300800 */
[----:B---3--:R-:W-:-:S04]  /*37190*/  LEA R36, P6, R0, R2, 0x1 ;  /* 0x0000000200247211 */ /* 0x008fc800078c08ff */
[----:B------:R-:W-:Y:S02]  /*371a0*/  LEA.HI.X.SX32 R37, R0, R3, 0x1, P6 ;  /* 0x0000000300257211 */ /* 0x000fe400030f0eff */
[----:B------:R-:W-:Y:S01]  /*371b0*/  LEA R38, P6, R39, R2, 0x1 ;  /* 0x0000000227267211 */ /* 0x000fe200078c08ff */
[----:B------:R-:W-:-:S03]  /*371c0*/  IMAD R0, R93, 0x2, R39 ;  /* 0x000000025d007824 */ /* 0x000fc600078e0227 */
[----:B------:R-:W-:Y:S01]  /*371d0*/  LEA.HI.X.SX32 R39, R39, R3, 0x1, P6 ;  /* 0x0000000327277211 */ /* 0x000fe200030f0eff */
[----:B------:R0:W-:Y:S01]  /*371e0*/  @P4 STG.E.U16 desc[UR24][R36.64], R40 ;  /* 0x0000002824004986 */ /* 0x0001e2000c101518 */
[----:B------:R-:W-:Y:S01]  /*371f0*/  IMAD R41, R93, 0x2, R0 ;  /* 0x000000025d297824 */ /* 0x000fe200078e0200 */
[----:B------:R-:W-:Y:S01]  /*37200*/  ISETP.LT.AND P4, PT, R44, UR5, !P0 ;  /* 0x000000052c007c0c */ /* 0x000fe2000c781270 */
[----:B------:R-:W1:Y:S01]  /*37210*/  LDCU UR5, c[0x0][0x39c] ;  /* 0x00007380ff0577ac */ /* 0x000e620008000800 */
[----:B------:R-:W3:Y:S04]  /*37220*/  LDL.LU R44, [R1+0xba4] ;  /* 0x000ba400012c7983 */ /* 0x000ee80000300800 */
[----:B------:R1:W-:Y:S01]  /*37230*/  @P2 STG.E.U16 desc[UR24][R38.64], R90 ;  /* 0x0000005a26002986 */ /* 0x0003e2000c101518 */
[----:B0-----:R-:W-:-:S04]  /*37240*/  LEA R36, P6, R0, R2, 0x1 ;  /* 0x0000000200247211 */ /* 0x001fc800078c08ff */
[----:B------:R-:W-:Y:S02]  /*37250*/  LEA.HI.X.SX32 R37, R0, R3, 0x1, P6 ;  /* 0x0000000300257211 */ /* 0x000fe400030f0eff */
[----:B------:R-:W-:Y:S02]  /*37260*/  PRMT R40, R90, 0x7632, R40 ;  /* 0x000076325a287816 */ /* 0x000fe40000000028 */
[----:B-1----:R-:W-:-:S04]  /*37270*/  LEA R38, P6, R41, R2, 0x1 ;  /* 0x0000000229267211 */ /* 0x002fc800078c08ff */
[-C--:B------:R-:W-:Y:S01]  /*37280*/  LEA.HI.X.SX32 R39, R41, R3.reuse, 0x1, P6 ;  /* 0x0000000329277211 */ /* 0x080fe200030f0eff */
[----:B------:R0:W-:Y:S01]  /*37290*/  @P3 STG.E.U16 desc[UR24][R36.64], R40 ;  /* 0x0000002824003986 */ /* 0x0001e2000c101518 */
[----:B----4-:R-:W-:Y:S01]  /*372a0*/  ISETP.LT.AND P2, PT, R43, UR4, !P0 ;  /* 0x000000042b007c0c */ /* 0x010fe2000c741270 */
[----:B0-----:R-:W-:Y:S02]  /*372b0*/  IMAD R37, R93, 0x2, R41 ;  /* 0x000000025d257824 */ /* 0x001fe400078e0229 */
[----:B------:R-:W4:Y:S01]  /*372c0*/  LDL.LU R43, [R1+0xbb4] ;  /* 0x000bb400012b7983 */ /* 0x000f220000300800 */
[----:B------:R-:W0:Y:S01]  /*372d0*/  LDCU UR4, c[0x0][0x39c] ;  /* 0x00007380ff0477ac */ /* 0x000e220008000800 */
[----:B--2---:R-:W-:Y:S02]  /*372e0*/  ISETP.LT.AND P3, PT, R45, UR6, !P0 ;  /* 0x000000062d007c0c */ /* 0x004fe4000c761270 */
[----:B------:R1:W-:Y:S01]  /*372f0*/  @P5 STG.E.U16 desc[UR24][R38.64], R92 ;  /* 0x0000005c26005986 */ /* 0x0003e2000c101518 */
[----:B------:R-:W-:Y:S01]  /*37300*/  LEA R36, P6, R37, R2, 0x1 ;  /* 0x0000000225247211 */ /* 0x000fe200078c08ff */
[----:B------:R-:W-:Y:S01]  /*37310*/  IMAD R0, R93, 0x2, R37 ;  /* 0x000000025d007824 */ /* 0x000fe200078e0225 */
[----:B------:R-:W3:Y:S01]  /*37320*/  LDCU UR6, c[0x0][0x39c] ;  /* 0x00007380ff0677ac */ /* 0x000ee20008000800 */
[----:B------:R-:W2:Y:S01]  /*37330*/  LDL.LU R45, [R1+0xbcc] ;  /* 0x000bcc00012d7983 */ /* 0x000ea20000300800 */
[----:B------:R-:W-:Y:S01]  /*37340*/  ISETP.LT.AND P5, PT, R42, UR5, !P0 ;  /* 0x000000052a007c0c */ /* 0x000fe2000c7a1270 */
[----:B------:R-:W4:Y:S02]  /*37350*/  LDCU UR5, c[0x0][0x39c] ;  /* 0x00007380ff0577ac */ /* 0x000f240008000800 */
[----:B------:R-:W2:Y:S01]  /*37360*/  LDL.LU R42, [R1+0xbec] ;  /* 0x000bec00012a7983 */ /* 0x000ea20000300800 */
[----:B------:R-:W-:-:S02]  /*37370*/  LEA.HI.X.SX32 R37, R37, R3, 0x1, P6 ;  /* 0x0000000325257211 */ /* 0x000fc400030f0eff */
[-C--:B-1----:R-:W-:Y:S02]  /*37380*/  LEA R38, P6, R0, R2.reuse, 0x1 ;  /* 0x0000000200267211 */ /* 0x082fe400078c08ff */
[----:B------:R-:W-:Y:S02]  /*37390*/  PRMT R40, R92, 0x7632, R40 ;  /* 0x000076325c287816 */ /* 0x000fe40000000028 */
[----:B------:R-:W-:Y:S01]  /*373a0*/  LEA.HI.X.SX32 R39, R0, R3, 0x1, P6 ;  /* 0x0000000300277211 */ /* 0x000fe200030f0eff */
[----:B------:R-:W-:Y:S02]  /*373b0*/  IMAD R0, R93, 0x2, R0 ;  /* 0x000000025d007824 */ /* 0x000fe400078e0200 */
[----:B------:R-:W-:Y:S04]  /*373c0*/  @P4 STG.E.U16 desc[UR24][R36.64], R40 ;  /* 0x0000002824004986 */ /* 0x000fe8000c101518 */
[----:B------:R1:W-:Y:S01]  /*373d0*/  @P2 STG.E.U16 desc[UR24][R38.64], R84 ;  /* 0x0000005426002986 */ /* 0x0003e2000c101518 */
[----:B0-----:R-:W-:Y:S01]  /*373e0*/  ISETP.LT.AND P4, PT, R46, UR4, !P0 ;  /* 0x000000042e007c0c */ /* 0x001fe2000c781270 */
[----:B------:R-:W2:Y:S01]  /*373f0*/  LDCU UR4, c[0x0][0x39c] ;  /* 0x00007380ff0477ac */ /* 0x000ea20008000800 */
[----:B-1----:R-:W-:-:S02]  /*37400*/  LEA R38, P6, R0, R2, 0x1 ;  /* 0x0000000200267211 */ /* 0x002fc400078c08ff */
[----:B------:R-:W-:Y:S02]  /*37410*/  PRMT R84, R84, 0x7632, R84 ;  /* 0x0000763254547816 */ /* 0x000fe40000000054 */
[----:B------:R-:W-:Y:S02]  /*37420*/  LEA.HI.X.SX32 R39, R0, R3, 0x1, P6 ;  /* 0x0000000300277211 */ /* 0x000fe400030f0eff */
[----:B---3--:R-:W-:Y:S01]  /*37430*/  ISETP.LT.AND P2, PT, R44, UR6, !P0 ;  /* 0x000000062c007c0c */ /* 0x008fe2000c741270 */
[C---:B------:R-:W-:Y:S01]  /*37440*/  IMAD R37, R93.reuse, 0x2, R0 ;  /* 0x000000025d257824 */ /* 0x040fe200078e0200 */
[----:B------:R-:W3:Y:S01]  /*37450*/  LDL.LU R44, [R1+0xc28] ;  /* 0x000c2800012c7983 */ /* 0x000ee20000300800 */
[----:B------:R-:W0:Y:S03]  /*37460*/  LDCU UR6, c[0x0][0x39c] ;  /* 0x00007380ff0677ac */ /* 0x000e260008000800 */
[----:B------:R1:W-:Y:S04]  /*37470*/  @P3 STG.E.U16 desc[UR24][R38.64], R84 ;  /* 0x0000005426003986 */ /* 0x0003e8000c101518 */
[----:B------:R-:W3:Y:S01]  /*37480*/  LDL.LU R46, [R1+0xba0] ;  /* 0x000ba000012e7983 */ /* 0x000ee20000300800 */
[----:B------:R-:W-:Y:S01]  /*37490*/  IMAD R0, R93, 0x2, R37 ;  /* 0x000000025d007824 */ /* 0x000fe200078e0225 */
[----:B------:R-:W-:-:S04]  /*374a0*/  LEA R36, P6, R37, R2, 0x1 ;  /* 0x0000000225247211 */ /* 0x000fc800078c08ff */
[-C--:B------:R-:W-:Y:S02]  /*374b0*/  LEA.HI.X.SX32 R37, R37, R3.reuse, 0x1, P6 ;  /* 0x0000000325257211 */ /* 0x080fe400030f0eff */
[C---:B-1----:R-:W-:Y:S02]  /*374c0*/  LEA R38, P6, R0.reuse, R2, 0x1 ;  /* 0x0000000200267211 */ /* 0x042fe400078c08ff */
[----:B------:R-:W-:Y:S02]  /*374d0*/  PRMT R40, R85, 0x7632, R40 ;  /* 0x0000763255287816 */ /* 0x000fe40000000028 */
[----:B------:R-:W-:Y:S01]  /*374e0*/  LEA.HI.X.SX32 R39, R0, R3, 0x1, P6 ;  /* 0x0000000300277211 */ /* 0x000fe200030f0eff */
[----:B------:R1:W-:Y:S04]  /*374f0*/  @P5 STG.E.U16 desc[UR24][R36.64], R85 ;  /* 0x0000005524005986 */ /* 0x0003e8000c101518 */
[----:B------:R0:W-:Y:S01]  /*37500*/  @P4 STG.E.U16 desc[UR24][R38.64], R40 ;  /* 0x0000002826004986 */ /* 0x0001e2000c101518 */
[----:B----4-:R-:W-:Y:S01]  /*37510*/  ISETP.LT.AND P3, PT, R43, UR5, !P0 ;  /* 0x000000052b007c0c */ /* 0x010fe2000c761270 */
[----:B------:R-:W-:-:S02]  /*37520*/  IMAD R41, R93, 0x2, R0 ;  /* 0x000000025d297824 */ /* 0x000fc400078e0200 */
[----:B------:R-:W4:Y:S01]  /*37530*/  LDL.LU R43, [R1+0xba8] ;  /* 0x000ba800012b7983 */ /* 0x000f220000300800 */
[----:B------:R-:W3:Y:S01]  /*37540*/  LDCU UR5, c[0x0][0x39c] ;  /* 0x00007380ff0577ac */ /* 0x000ee20008000800 */
[----:B--2---:R-:W-:Y:S02]  /*37550*/  ISETP.LT.AND P5, PT, R45, UR4, !P0 ;  /* 0x000000042d007c0c */ /* 0x004fe4000c7a1270 */
[----:B0-----:R-:W-:Y:S01]  /*37560*/  ISETP.LT.AND P4, PT, R42, UR6, !P0 ;  /* 0x000000062a007c0c */ /* 0x001fe2000c781270 */
[----:B------:R-:W2:Y:S01]  /*37570*/  LDL.LU R45, [R1+0xbb8] ;  /* 0x000bb800012d7983 */ /* 0x000ea20000300800 */
[-C--:B-1----:R-:W-:Y:S01]  /*37580*/  LEA R36, P6, R41, R2.reuse, 0x1 ;  /* 0x0000000229247211 */ /* 0x082fe200078c08ff */
[----:B------:R-:W-:Y:S01]  /*37590*/  IMAD R39, R93, 0x2, R41 ;  /* 0x000000025d277824 */ /* 0x000fe200078e0229 */
[----:B------:R-:W0:Y:S01]  /*375a0*/  LDCU UR4, c[0x0][0x39c] ;  /* 0x00007380ff0477ac */ /* 0x000e220008000800 */
[----:B------:R-:W2:Y:S01]  /*375b0*/  LDL.LU R42, [R1+0xbd8] ;  /* 0x000bd800012a7983 */ /* 0x000ea20000300800 */
[----:B------:R-:W-:Y:S01]  /*375c0*/  LEA.HI.X.SX32 R37, R41, R3, 0x1, P6 ;  /* 0x0000000329257211 */ /* 0x000fe200030f0eff */
[----:B------:R-:W4:Y:S01]  /*375d0*/  LDCU UR6, c[0x0][0x39c] ;  /* 0x00007380ff0677ac */ /* 0x000f220008000800 */
[----:B------:R-:W-:Y:S01]  /*375e0*/  LEA R38, P6, R39, R2, 0x1 ;  /* 0x0000000227267211 */ /* 0x000fe200078c08ff */
[----:B------:R-:W-:-:S02]  /*375f0*/  IMAD R0, R93, 0x2, R39 ;  /* 0x000000025d007824 */ /* 0x000fc400078e0227 */
[----:B------:R1:W-:Y:S01]  /*37600*/  @P2 STG.E.U16 desc[UR24][R36.64], R86 ;  /* 0x0000005624002986 */ /* 0x0003e2000c101518 */
[-C--:B------:R-:W-:Y:S02]  /*37610*/  LEA.HI.X.SX32 R39, R39, R3.reuse, 0x1, P6 ;  /* 0x0000000327277211 */ /* 0x080fe400030f0eff */
[----:B-1----:R-:W-:Y:S02]  /*37620*/  LEA R36, P6, R0, R2, 0x1 ;  /* 0x0000000200247211 */ /* 0x002fe400078c08ff */
[----:B------:R-:W-:Y:S02]  /*37630*/  PRMT R86, R86, 0x7632, R86 ;  /* 0x0000763256567816 */ /* 0x000fe40000000056 */
[----:B------:R-:W-:Y:S01]  /*37640*/  LEA.HI.X.SX32 R37, R0, R3, 0x1, P6 ;  /* 0x0000000300257211 */ /* 0x000fe200030f0eff */
[----:B------:R-:W-:Y:S02]  /*37650*/  IMAD R0, R93, 0x2, R0 ;  /* 0x000000025d007824 */ /* 0x000fe400078e0200 */
[----:B------:R1:W-:Y:S01]  /*37660*/  @P3 STG.E.U16 desc[UR24][R38.64], R86 ;  /* 0x0000005626003986 */ /* 0x0003e2000c101518 */
[----:B---3--:R-:W-:-:S03]  /*37670*/  ISETP.LT.AND P2, PT, R44, UR5, !P0 ;  /* 0x000000052c007c0c */ /* 0x008fc6000c741270 */
[----:B------:R3:W-:Y:S01]  /*37680*/  @P5 STG.E.U16 desc[UR24][R36.64], R87 ;  /* 0x0000005724005986 */ /* 0x0007e2000c101518 */
[----:B------:R-:W2:Y:S03]  /*37690*/  LDCU UR5, c[0x0][0x39c] ;  /* 0x00007380ff0577ac */ /* 0x000ea60008000800 */
[----:B------:R-:W2:Y:S01]  /*376a0*/  LDL.LU R44, [R1+0xbf0] ;  /* 0x000bf000012c7983 */ /* 0x000ea20000300800 */
[----:B0-----:R-:W-:Y:S01]  /*376b0*/  ISETP.LT.AND P3, PT, R46, UR4, !P0 ;  /* 0x000000042e007c0c */ /* 0x001fe2000c761270 */
[----:B------:R-:W0:Y:S01]  /*376c0*/  LDCU UR4, c[0x0][0x39c] ;  /* 0x00007380ff0477ac */ /* 0x000e220008000800 */
[----:B-1----:R-:W-:Y:S01]  /*376d0*/  IMAD R39, R93, 0x2, R0 ;  /* 0x000000025d277824 */ /* 0x002fe200078e0200 */
[----:B---3--:R-:W-:-:S04]  /*376e0*/  LEA R36, P6, R0, R2, 0x1 ;  /* 0x0000000200247211 */ /* 0x008fc800078c08ff */
[-C--:B------:R-:W-:Y:S02]  /*376f0*/  LEA.HI.X.SX32 R37, R0, R3.reuse, 0x1, P6 ;  /* 0x0000000300257211 */ /* 0x080fe400030f0eff */
[----:B------:R-:W-:Y:S01]  /*37700*/  LEA R38, P6, R39, R2, 0x1 ;  /* 0x0000000227267211 */ /* 0x000fe200078c08ff */
[----:B------:R-:W-:Y:S01]  /*37710*/  IMAD R0, R93, 0x2, R39 ;  /* 0x000000025d007824 */ /* 0x000fe200078e0227 */
[----:B------:R-:W-:Y:S02]  /*37720*/  PRMT R87, R87, 0x7632, R87 ;  /* 0x0000763257577816 */ /* 0x000fe40000000057 */
[----:B------:R-:W-:-:S03]  /*37730*/  LEA.HI.X.SX32 R39, R39, R3, 0x1, P6 ;  /* 0x0000000327277211 */ /* 0x000fc600030f0eff */
[----:B------:R1:W-:Y:S04]  /*37740*/  @P4 STG.E.U16 desc[UR24][R36.64], R87 ;  /* 0x0000005724004986 */ /* 0x0003e8000c101518 */
[----:B------:R3:W-:Y:S01]  /*37750*/  @P2 STG.E.U16 desc[UR24][R38.64], R32 ;  /* 0x0000002026002986 */ /* 0x0007e2000c101518 */
[----:B----4-:R-:W-:Y:S01]  /*37760*/  ISETP.LT.AND P5, PT, R43, UR6, !P0 ;  /* 0x000000062b007c0c */ /* 0x010fe2000c7a1270 */
[----:B------:R-:W4:Y:S02]  /*37770*/  LDCU UR6, c[0x0][0x39c] ;  /* 0x00007380ff0677ac */ /* 0x000f240008000800 */
[----:B------:R-:W2:Y:S04]  /*37780*/  LDL.LU R43, [R1+0xb9c] ;  /* 0x000b9c00012b7983 */ /* 0x000ea80000300800 */
[----:B------:R-:W2:Y:S02]  /*37790*/  LDL.LU R46, [R1+0xab4] ;  /* 0x000ab400012e7983 */ /* 0x000ea40000300800 */
[----:B--2---:R-:W-:Y:S01]  /*377a0*/  ISETP.LT.AND P4, PT, R45, UR5, !P0 ;  /* 0x000000052d007c0c */ /* 0x004fe2000c781270 */
[----:B------:R-:W2:Y:S01]  /*377b0*/  LDCU UR5, c[0x0][0x39c] ;  /* 0x00007380ff0577ac */ /* 0x000ea20008000800 */
[----:B------:R-:W2:Y:S01]  /*377c0*/  LDL.LU R45, [R1+0xbac] ;  /* 0x000bac00012d7983 */ /* 0x000ea20000300800 */
[----:B0-----:R-:W-:Y:S01]  /*377d0*/  ISETP.LT.AND P2, PT, R42, UR4, !P0 ;  /* 0x000000042a007c0c */ /* 0x001fe2000c741270 */
[----:B------:R-:W-:-:S02]  /*377e0*/  IMAD R41, R93, 0x2, R0 ;  /* 0x000000025d297824 */ /* 0x000fc400078e0200 */
[----:B------:R-:W2:Y:S01]  /*377f0*/  LDL.LU R42, [R1+0xbc0] ;  /* 0x000bc000012a7983 */ /* 0x000ea20000300800 */
[-C--:B-1----:R-:W-:Y:S01]  /*37800*/  LEA R36, P6, R0, R2.reuse, 0x1 ;  /* 0x0000000200247211 */ /* 0x082fe200078c08ff */
[----:B------:R-:W0:Y:S01]  /*37810*/  LDCU UR4, c[0x0][0x39c] ;  /* 0x00007380ff0477ac */ /* 0x000e220008000800 */
[----:B------:R-:W-:Y:S01]  /*37820*/  PRMT R40, R32, 0x7632, R40 ;  /* 0x0000763220287816 */ /* 0x000fe20000000028 */
[----:B---3--:R-:W-:Y:S01]  /*37830*/  IMAD R32, R93, 0x2, R41 ;  /* 0x000000025d207824 */ /* 0x008fe200078e0229 */
[-C--:B------:R-:W-:Y:S02]  /*37840*/  LEA.HI.X.SX32 R37, R0, R3.reuse, 0x1, P6 ;  /* 0x0000000300257211 */ /* 0x080fe400030f0eff */
[----:B------:R-:W-:Y:S01]  /*37850*/  LEA R38, P6, R41, R2, 0x1 ;  /* 0x0000000229267211 */ /* 0x000fe200078c08ff */
[----:B------:R-:W-:Y:S02]  /*37860*/  IMAD R0, R93, 0x2, R32 ;  /* 0x000000025d007824 */ /* 0x000fe400078e0220 */
[----:B------:R1:W-:Y:S01]  /*37870*/  @P3 STG.E.U16 desc[UR24][R36.64], R40 ;  /* 0x0000002824003986 */ /* 0x0003e2000c101518 */
[----:B------:R-:W-:-:S05]  /*37880*/  LEA.HI.X.SX32 R39, R41, R3, 0x1, P6 ;  /* 0x0000000329277211 */ /* 0x000fca00030f0eff */
[----:B------:R3:W-:Y:S01]  /*37890*/  @P5 STG.E.U16 desc[UR24][R38.64], R33 ;  /* 0x0000002126005986 */ /* 0x0007e2000c101518 */
[----:B-1----:R-:W-:-:S04]  /*378a0*/  LEA R36, P6, R32, R2, 0x1 ;  /* 0x0000000220247211 */ /* 0x002fc800078c08ff */
[-C--:B------:R-:W-:Y:S02]  /*378b0*/  LEA.HI.X.SX32 R37, R32, R3.reuse, 0x1, P6 ;  /* 0x0000000320257211 */ /* 0x080fe400030f0eff */
[----:B------:R-:W-:Y:S02]  /*378c0*/  LEA R32, P6, R0, R2, 0x1 ;  /* 0x0000000200207211 */ /* 0x000fe400078c08ff */
[----:B----4-:R-:W-:Y:S01]  /*378d0*/  ISETP.LT.AND P3, PT, R44, UR6, !P0 ;  /* 0x000000062c007c0c */ /* 0x010fe2000c761270 */
[----:B------:R-:W1:Y:S01]  /*378e0*/  LDCU UR6, c[0x0][0x39c] ;  /* 0x00007380ff0677ac */ /* 0x000e620008000800 */
[----:B------:R-:W4:Y:S01]  /*378f0*/  LDL.LU R44, [R1+0xa9c] ;  /* 0x000a9c00012c7983 */ /* 0x000f220000300800 */
[----:B---3--:R-:W-:Y:S02]  /*37900*/  PRMT R38, R33, 0x7632, R38 ;  /* 0x0000763221267816 */ /* 0x008fe40000000026 */
[----:B------:R-:W-:Y:S01]  /*37910*/  LEA.HI.X.SX32 R33, R0, R3, 0x1, P6 ;  /* 0x0000000300217211 */ /* 0x000fe200030f0eff */
[----:B------:R-:W-:-:S02]  /*37920*/  IMAD R0, R93, 0x2, R0 ;  /* 0x000000025d007824 */ /* 0x000fc400078e0200 */
[----:B------:R3:W-:Y:S04]  /*37930*/  @P4 STG.E.U16 desc[UR24][R36.64], R38 ;  /* 0x0000002624004986 */ /* 0x0007e8000c101518 */
[----:B------:R0:W-:Y:S01]  /*37940*/  @P2 STG.E.U16 desc[UR24][R32.64], R34 ;  /* 0x0000002220002986 */ /* 0x0001e2000c101518 */
[----:B---3--:R-:W-:-:S04]  /*37950*/  LEA R36, P6, R0, R2, 0x1 ;  /* 0x0000000200247211 */ /* 0x008fc800078c08ff */
[----:B------:R-:W-:Y:S02]  /*37960*/  LEA.HI.X.SX32 R37, R0, R3, 0x1, P6 ;  /* 0x0000000300257211 */ /* 0x000fe400030f0eff */
[----:B0-----:R-:W-:-:S05]  /*37970*/  PRMT R34, R34, 0x7632, R34 ;  /* 0x0000763222227816 */ /* 0x001fca0000000022 */
[----:B------:R0:W-:Y:S01]  /*37980*/  @P3 STG.E.U16 desc[UR24][R36.64], R34 ;  /* 0x0000002224003986 */ /* 0x0001e2000c101518 */
[----:B--2---:R-:W-:Y:S01]  /*37990*/  ISETP.LT.AND P5, PT, R43, UR5, !P0 ;  /* 0x000000052b007c0c */ /* 0x004fe2000c7a1270 */
[----:B------:R-:W2:Y:S02]  /*379a0*/  LDCU UR5, c[0x0][0x39c] ;  /* 0x00007380ff0577ac */ /* 0x000ea40008000800 */
[----:B------:R-:W3:Y:S04]  /*379b0*/  LDL.LU R43, [R1+0xab0] ;  /* 0x000ab000012b7983 */ /* 0x000ee80000300800 */
[----:B------:R-:W3:Y:S01]  /*379c0*/  LDL.LU R41, [R1+0xc40] ;  /* 0x000c400001297983 */ /* 0x000ee20000300800 */
[----:B--2---:R-:W-:Y:S01]  /*379d0*/  ISETP.LT.AND P3, PT, R42, UR5, !P0 ;  /* 0x000000052a007c0c */ /* 0x004fe2000c761270 */
[----:B------:R-:W-:-:S02]  /*379e0*/  IMAD R33, R93, 0x2, R0 ;  /* 0x000000025d217824 */ /* 0x000fc400078e0200 */
[----:B------:R-:W2:Y:S01]  /*379f0*/  LDL.LU R42, [R1+0xc48] ;  /* 0x000c4800012a7983 */ /* 0x000ea20000300800 */
[----:B------:R-:W-:Y:S01]  /*37a00*/  ISETP.LT.AND P4, PT, R46, UR4, !P0 ;  /* 0x000000042e007c0c */ /* 0x000fe2000c781270 */
[----:B------:R-:W4:Y:S02]  /*37a10*/  LDCU UR4, c[0x0][0x39c] ;  /* 0x00007380ff0477ac */ /* 0x000f240008000800 */
[----:B------:R-:W2:Y:S01]  /*37a20*/  LDL.LU R40, [R1+0xabc] ;  /* 0x000abc0001287983 */ /* 0x000ea20000300800 */
[----:B-1----:R-:W-:Y:S01]  /*37a30*/  ISETP.LT.AND P2, PT, R45, UR6, !P0 ;  /* 0x000000062d007c0c */ /* 0x002fe2000c741270 */
[----:B------:R-:W-:Y:S01]  /*37a40*/  IMAD R0, R93, 0x2, R33 ;  /* 0x000000025d007824 */ /* 0x000fe200078e0221 */
[-C--:B------:R-:W-:Y:S01]  /*37a50*/  LEA R32, P6, R33, R2.reuse, 0x1 ;  /* 0x0000000221207211 */ /* 0x080fe200078c08ff */
[----:B------:R-:W2:Y:S01]  /*37a60*/  LDL.LU R39, [R1+0xa90] ;  /* 0x000a900001277983 */ /* 0x000ea20000300800 */
[----:B------:R-:W3:Y:S01]  /*37a70*/  LDCU UR6, c[0x0][0x39c] ;  /* 0x00007380ff0677ac */ /* 0x000ee20008000800 */
[----:B------:R-:W-:Y:S01]  /*37a80*/  IMAD R38, R93, 0x2, R0 ;  /* 0x000000025d267824 */ /* 0x000fe200078e0200 */
[----:B------:R-:W-:Y:S01]  /*37a90*/  LEA.HI.X.SX32 R33, R33, R3, 0x1, P6 ;  /* 0x0000000321217211 */ /* 0x000fe200030f0eff */
[----:B------:R-:W1:Y:S01]  /*37aa0*/  LDCU UR5, c[0x0][0x39c] ;  /* 0x00007380ff0577ac */ /* 0x000e620008000800 */
[----:B0-----:R-:W-:-:S02]  /*37ab0*/  LEA R36, P6, R0, R2, 0x1 ;  /* 0x0000000200247211 */ /* 0x001fc400078c08ff */
[----:B------:R-:W-:Y:S01]  /*37ac0*/  PRMT R34, R35, 0x7632, R34 ;  /* 0x0000763223227816 */ /* 0x000fe20000000022 */
[----:B------:R0:W-:Y:S01]  /*37ad0*/  @P5 STG.E.U16 desc[UR24][R32.64], R35 ;  /* 0x0000002320005986 */ /* 0x0001e2000c101518 */
[----:B------:R-:W-:Y:S01]  /*37ae0*/  LEA.HI.X.SX32 R37, R0, R3, 0x1, P6 ;  /* 0x0000000300257211 */ /* 0x000fe200030f0eff */
[----:B------:R-:W-:-:S04]  /*37af0*/  IMAD R0, R93, 0x2, R38 ;  /* 0x000000025d007824 */ /* 0x000fc800078e0226 */
[----:B------:R1:W-:Y:S01]  /*37b00*/  @P4 STG.E.U16 desc[UR24][R36.64], R34 ;  /* 0x0000002224004986 */ /* 0x0003e2000c101518 */
[----:B0-----:R-:W-:-:S04]  /*37b10*/  LEA R32, P6, R38, R2, 0x1 ;  /* 0x0000000226207211 */ /* 0x001fc800078c08ff */
[-C--:B------:R-:W-:Y:S01]  /*37b20*/  LEA.HI.X.SX32 R33, R38, R3.reuse, 0x1, P6 ;  /* 0x0000000326217211 */ /* 0x080fe200030f0eff */
[----:B-1----:R-:W2:Y:S01]  /*37b30*/  LDL.LU R37, [R1+0xbe8] ;  /* 0x000be80001257983 */ /* 0x002ea20000300800 */
[-C--:B------:R-:W-:Y:S01]  /*37b40*/  LEA R34, P6, R0, R2.reuse, 0x1 ;  /* 0x0000000200227211 */ /* 0x080fe200078c08ff */
[----:B------:R-:W-:Y:S01]  /*37b50*/  IMAD R36, R93, 0x2, R0 ;  /* 0x000000025d247824 */ /* 0x000fe200078e0200 */
[----:B----4-:R-:W-:Y:S01]  /*37b60*/  ISETP.LT.AND P5, PT, R44, UR4, !P0 ;  /* 0x000000042c007c0c */ /* 0x010fe2000c7a1270 */
[----:B------:R0:W-:Y:S01]  /*37b70*/  @P2 STG.E.U16 desc[UR24][R32.64], R28 ;  /* 0x0000001c20002986 */ /* 0x0001e2000c101518 */
[----:B------:R-:W-:Y:S01]  /*37b80*/  LEA.HI.X.SX32 R35, R0, R3, 0x1, P6 ;  /* 0x0000000300237211 */ /* 0x000fe200030f0eff */
[----:B------:R-:W1:Y:S01]  /*37b90*/  LDCU UR4, c[0x0][0x39c] ;  /* 0x00007380ff0477ac */ /* 0x000e620008000800 */
[----:B0-----:R-:W-:Y:S02]  /*37ba0*/  LEA R32, P6, R36, R2, 0x1 ;  /* 0x0000000224207211 */ /* 0x001fe400078c08ff */
[----:B------:R-:W-:-:S02]  /*37bb0*/  PRMT R28, R28, 0x7632, R28 ;  /* 0x000076321c1c7816 */ /* 0x000fc4000000001c */
[----:B------:R-:W-:Y:S01]  /*37bc0*/  LEA.HI.X.SX32 R33, R36, R3, 0x1, P6 ;  /* 0x0000000324217211 */ /* 0x000fe200030f0eff */
[----:B------:R-:W-:Y:S02]  /*37bd0*/  IMAD R36, R93, 0x2, R36 ;  /* 0x000000025d247824 */ /* 0x000fe400078e0224 */
[----:B------:R-:W-:Y:S04]  /*37be0*/  @P3 STG.E.U16 desc[UR24][R34.64], R28 ;  /* 0x0000001c22003986 */ /* 0x000fe8000c101518 */
[----:B------:R0:W-:Y:S02]  /*37bf0*/  @P5 STG.E.U16 desc[UR24][R32.64], R29 ;  /* 0x0000001d20005986 */ /* 0x0001e4000c101518 */
[----:B0-----:R-:W-:Y:S02]  /*37c00*/  LEA R32, P6, R36, R2, 0x1 ;  /* 0x0000000224207211 */ /* 0x001fe400078c08ff */
[----:B------:R-:W-:-:S02]  /*37c10*/  PRMT R29, R29, 0x7632, R29 ;  /* 0x000076321d1d7816 */ /* 0x000fc4000000001d */
[----:B------:R-:W-:Y:S02]  /*37c20*/  LEA.HI.X.SX32 R33, R36, R3, 0x1, P6 ;  /* 0x0000000324217211 */ /* 0x000fe400030f0eff */
[----:B---3--:R-:W-:Y:S01]  /*37c30*/  ISETP.LT.AND P4, PT, R43, UR6, !P0 ;  /* 0x000000062b007c0c */ /* 0x008fe2000c781270 */
[----:B------:R-:W2:Y:S01]  /*37c40*/  LDCU UR6, c[0x0][0x39c] ;  /* 0x00007380ff0677ac */ /* 0x000ea20008000800 */
[----:B------:R-:W-:Y:S01]  /*37c50*/  ISETP.LT.AND P2, PT, R41, UR5, !P0 ;  /* 0x0000000529007c0c */ /* 0x000fe2000c741270 */
[----:B------:R-:W0:Y:S01]  /*37c60*/  LDCU UR5, c[0x0][0x39c] ;  /* 0x00007380ff0577ac */ /* 0x000e220008000800 */
[----:B------:R-:W3:Y:S09]  /*37c70*/  LDL.LU R41, [R1+0xbfc] ;  /* 0x000bfc0001297983 */ /* 0x000ef20000300800 */
[----:B------:R4:W-:Y:S01]  /*37c80*/  @P4 STG.E.U16 desc[UR24][R32.64], R29 ;  /* 0x0000001d20004986 */ /* 0x0009e2000c101518 */
[----:B--2---:R-:W-:Y:S01]  /*37c90*/  ISETP.LT.AND P5, PT, R40, UR6, !P0 ;  /* 0x0000000628007c0c */ /* 0x004fe2000c7a1270 */
[----:B------:R-:W-:-:S02]  /*37ca0*/  IMAD R34, R93, 0x2, R36 ;  /* 0x000000025d227824 */ /* 0x000fc400078e0224 */
[----:B------:R-:W2:Y:S01]  /*37cb0*/  LDL.LU R40, [R1+0xaac] ;  /* 0x000aac0001287983 */ /* 0x000ea20000300800 */
[----:B-1----:R-:W-:Y:S01]  /*37cc0*/  ISETP.LT.AND P3, PT, R42, UR4, !P0 ;  /* 0x000000042a007c0c */ /* 0x002fe2000c761270 */
[----:B------:R-:W1:Y:S01]  /*37cd0*/  LDCU UR4, c[0x0][0x39c] ;  /* 0x00007380ff0477ac */ /* 0x000e620008000800 */
[----:B0-----:R-:W-:Y:S02]  /*37ce0*/  ISETP.LT.AND P4, PT, R39, UR5, !P0 ;  /* 0x0000000527007c0c */ /* 0x001fe4000c781270 */
[----:B------:R-:W2:Y:S01]  /*37cf0*/  LDL.LU R39, [R1+0xaa8] ;  /* 0x000aa80001277983 */ /* 0x000ea20000300800 */
[C---:B------:R-:W-:Y:S01]  /*37d00*/  IMAD R0, R93.reuse, 0x2, R34 ;  /* 0x000000025d007824 */ /* 0x040fe200078e0222 */
[CC--:B------:R-:W-:Y:S01]  /*37d10*/  LEA R28, P6, R34.reuse, R2.reuse, 0x1 ;  /* 0x00000002221c7211 */ /* 0x0c0fe200078c08ff */
[----:B------:R-:W3:Y:S01]  /*37d20*/  LDCU UR6, c[0x0][0x39c] ;  /* 0x00007380ff0677ac */ /* 0x000ee20008000800 */
[----:B------:R-:W2:Y:S01]  /*37d30*/  LDL.LU R38, [R1+0xc68] ;  /* 0x000c680001267983 */ /* 0x000ea20000300800 */
[----:B------:R-:W-:Y:S01]  /*37d40*/  IMAD R35, R93, 0x2, R0 ;  /* 0x000000025d237824 */ /* 0x000fe200078e0200 */
[----:B----4-:R-:W-:Y:S01]  /*37d50*/  LEA.HI.X.SX32 R29, R34, R3, 0x1, P6 ;  /* 0x00000003221d7211 */ /* 0x010fe200030f0eff */
[----:B------:R-:W0:Y:S01]  /*37d60*/  LDCU UR5, c[0x0][0x39c] ;  /* 0x00007380ff0577ac */ /* 0x000e220008000800 */
[----:B------:R-:W-:-:S03]  /*37d70*/  LEA R32, P6, R0, R2, 0x1 ;  /* 0x0000000200207211 */ /* 0x000fc600078c08ff */
[----:B------:R4:W-:Y:S01]  /*37d80*/  @P2 STG.E.U16 desc[UR24][R28.64], R30 ;  /* 0x0000001e1c002986 */ /* 0x0009e2000c101518 */
[-C--:B------:R-:W-:Y:S02]  /*37d90*/  LEA.HI.X.SX32 R33, R0, R3.reuse, 0x1, P6 ;  /* 0x0000000300217211 */ /* 0x080fe400030f0eff */
[----:B------:R-:W-:Y:S02]  /*37da0*/  PRMT R34, R30, 0x7632, R34 ;  /* 0x000076321e227816 */ /* 0x000fe40000000022 */
[----:B----4-:R-:W-:Y:S02]  /*37db0*/  LEA R28, P6, R35, R2, 0x1 ;  /* 0x00000002231c7211 */ /* 0x010fe400078c08ff */
[----:B-1----:R-:W-:Y:S01]  /*37dc0*/  ISETP.LT.AND P2, PT, R37, UR4, !P0 ;  /* 0x0000000425007c0c */ /* 0x002fe2000c741270 */
[----:B------:R-:W-:Y:S01]  /*37dd0*/  IMAD R30, R93, 0x2, R35 ;  /* 0x000000025d1e7824 */ /* 0x000fe200078e0223 */
[----:B------:R-:W4:Y:S01]  /*37de0*/  LDL.LU R37, [R1+0xcac] ;  /* 0x000cac0001257983 */ /* 0x000f220000300800 */
[----:B------:R-:W-:Y:S01]  /*37df0*/  LEA.HI.X.SX32 R29, R35, R3, 0x1, P6 ;  /* 0x00000003231d7211 */ /* 0x000fe200030f0eff */
[----:B------:R-:W1:Y:S02]  /*37e00*/  LDCU UR4, c[0x0][0x39c] ;  /* 0x00007380ff0477ac */ /* 0x000e640008000800 */
[----:B------:R-:W4:Y:S04]  /*37e10*/  LDL.LU R36, [R1+0xa94] ;  /* 0x000a940001247983 */ /* 0x000f280000300800 */
[----:B------:R-:W4:Y:S04]  /*37e20*/  LDL.LU R35, [R1+0xa98] ;  /* 0x000a980001237983 */ /* 0x000f280000300800 */
[----:B------:R0:W-:Y:S01]  /*37e30*/  @P3 STG.E.U16 desc[UR24][R32.64], R34 ;  /* 0x0000002220003986 */ /* 0x0001e2000c101518 */
[----:B------:R-:W-:-:S03]  /*37e40*/  IMAD R0, R93, 0x2, R30 ;  /* 0x000000025d007824 */ /* 0x000fc600078e021e */
[----:B------:R1:W-:Y:S01]  /*37e50*/  @P5 STG.E.U16 desc[UR24][R28.64], R31 ;  /* 0x0000001f1c005986 */ /* 0x0003e2000c101518 */
[----:B0-----:R-:W-:-:S03]  /*37e60*/  LEA R32, P6, R30, R2, 0x1 ;  /* 0x000000021e207211 */ /* 0x001fc600078c08ff */
[----:B------:R-:W4:Y:S01]  /*37e70*/  LDL.LU R34, [R1+0xd30] ;  /* 0x000d300001227983 */ /* 0x000f220000300800 */
[-C--:B------:R-:W-:Y:S02]  /*37e80*/  LEA.HI.X.SX32 R33, R30, R3.reuse, 0x1, P6 ;  /* 0x000000031e217211 */ /* 0x080fe400030f0eff */
[C---:B-1----:R-:W-:Y:S02]  /*37e90*/  LEA R28, P6, R0.reuse, R2, 0x1 ;  /* 0x00000002001c7211 */ /* 0x042fe400078c08ff */
[----:B------:R-:W-:Y:S02]  /*37ea0*/  PRMT R31, R31, 0x7632, R31 ;  /* 0x000076321f1f7816 */ /* 0x000fe4000000001f */
[----:B------:R-:W-:-:S03]  /*37eb0*/  LEA.HI.X.SX32 R29, R0, R3, 0x1, P6 ;  /* 0x00000003001d7211 */ /* 0x000fc600030f0eff */
[----:B------:R-:W-:Y:S04]  /*37ec0*/  @P4 STG.E.U16 desc[UR24][R32.64], R31 ;  /* 0x0000001f20004986 */ /* 0x000fe8000c101518 */
[----:B------:R0:W-:Y:S01]  /*37ed0*/  @P2 STG.E.U16 desc[UR24][R28.64], R24 ;  /* 0x000000181c002986 */ /* 0x0001e2000c101518 */
[----:B---3--:R-:W-:Y:S01]  /*37ee0*/  ISETP.LT.AND P3, PT, R41, UR6, !P0 ;  /* 0x0000000629007c0c */ /* 0x008fe2000c761270 */
[----:B------:R-:W2:Y:S02]  /*37ef0*/  LDCU UR6, c[0x0][0x39c] ;  /* 0x00007380ff0677ac */ /* 0x000ea40008000800 */
[----:B--2---:R-:W-:Y:S01]  /*37f00*/  ISETP.LT.AND P2, PT, R38, UR6, !P0 ;  /* 0x0000000626007c0c */ /* 0x004fe2000c741270 */
[----:B------:R-:W-:Y:S01]  /*37f10*/  IMAD R0, R93, 0x2, R0 ;  /* 0x000000025d007824 */ /* 0x000fe200078e0200 */
[----:B------:R-:W2:Y:S01]  /*37f20*/  LDL.LU R38, [R1+0xc5c] ;  /* 0x000c5c0001267983 */ /* 0x000ea20000300800 */
[----:B------:R-:W-:Y:S01]  /*37f30*/  ISETP.LT.AND P5, PT, R40, UR5, !P0 ;  /* 0x0000000528007c0c */ /* 0x000fe2000c7a1270 */
[----:B------:R-:W4:Y:S01]  /*37f40*/  LDCU UR5, c[0x0][0x39c] ;  /* 0x00007380ff0577ac */ /* 0x000f220008000800 */
[----:B------:R-:W-:Y:S01]  /*37f50*/  ISETP.LT.AND P4, PT, R39, UR4, !P0 ;  /* 0x0000000427007c0c */ /* 0x000fe2000c781270 */
[C---:B0-----:R-:W-:Y:S01]  /*37f60*/  IMAD R29, R93.reuse, 0x2, R0 ;  /* 0x000000025d1d7824 */ /* 0x041fe200078e0200 */
[-C--:B------:R-:W-:Y:S01]  /*37f70*/  LEA R30, P6, R0, R2.reuse, 0x1 ;  /* 0x00000002001e7211 */ /* 0x080fe200078c08ff */
[----:B------:R-:W0:Y:S01]  /*37f80*/  LDCU UR4, c[0x0][0x39c] ;  /* 0x00007380ff0477ac */ /* 0x000e220008000800 */
[----:B------:R-:W-:Y:S01]  /*37f90*/  PRMT R24, R24, 0x7632, R24 ;  /* 0x0000763218187816 */ /* 0x000fe20000000018 */
[----:B------:R-:W1:Y:S01]  /*37fa0*/  LDCU UR6, c[0x0][0x39c] ;  /* 0x00007380ff0677ac */ /* 0x000e620008000800 */
[----:B------:R-:W-:Y:S01]  /*37fb0*/  LEA.HI.X.SX32 R31, R0, R3, 0x1, P6 ;  /* 0x00000003001f7211 */ /* 0x000fe200030f0eff */
[----:B------:R-:W-:Y:S01]  /*37fc0*/  IMAD R0, R93, 0x2, R29 ;  /* 0x000000025d007824 */ /* 0x000fe200078e021d */
[----:B------:R-:W-:-:S03]  /*37fd0*/  LEA R28, P6, R29, R2, 0x1 ;  /* 0x000000021d1c7211 */ /* 0x000fc600078c08ff */
[----:B------:R3:W-:Y:S01]  /*37fe0*/  @P3 STG.E.U16 desc[UR24][R30.64], R24 ;  /* 0x000000181e003986 */ /* 0x0007e2000c101518 */
[----:B------:R-:W-:Y:S01]  /*37ff0*/  LEA.HI.X.SX32 R29, R29, R3, 0x1, P6 ;  /* 0x000000031d1d7211 */ /* 0x000fe200030f0eff */
[----:B------:R-:W-:Y:S01]  /*38000*/  IMAD R33, R93, 0x2, R0 ;  /* 0x000000025d217824 */ /* 0x000fe200078e0200 */
[----:B------:R-:W-:Y:S02]  /*38010*/  PRMT R32, R25, 0x7632, R32 ;  /* 0x0000763219207816 */ /* 0x000fe40000000020 */
[----:B---3--:R-:W-:-:S04]  /*38020*/  LEA R30, P6, R0, R2, 0x1 ;  /* 0x00000002001e7211 */ /* 0x008fc800078c08ff */
[-C--:B------:R-:W-:Y:S01]  /*38030*/  LEA.HI.X.SX32 R31, R0, R3.reuse, 0x1, P6 ;  /* 0x00000003001f7211 */ /* 0x080fe200030f0eff */
[----:B------:R3:W-:Y:S01]  /*38040*/  @P5 STG.E.U16 desc[UR24][R28.64], R25 ;  /* 0x000000191c005986 */ /* 0x0007e2000c101518 */
[----:B----4-:R-:W-:Y:S01]  /*38050*/  ISETP.LT.AND P3, PT, R37, UR5, !P0 ;  /* 0x0000000525007c0c */ /* 0x010fe2000c761270 */
[----:B------:R-:W-:Y:S01]  /*38060*/  IMAD R0, R93, 0x2, R33 ;  /* 0x000000025d007824 */ /* 0x000fe200078e0221 */
[-C--:B------:R-:W-:Y:S01]  /*38070*/  LEA R24, P6, R33, R2.reuse, 0x1 ;  /* 0x0000000221187211 */ /* 0x080fe200078c08ff */
[----:B------:R-:W4:Y:S01]  /*38080*/  LDL.LU R37, [R1+0xab8] ;  /* 0x000ab80001257983 */ /* 0x000f220000300800 */
[----:B------:R-:W3:Y:S01]  /*38090*/  LDCU UR5, c[0x0][0x39c] ;  /* 0x00007380ff0577ac */ /* 0x000ee20008000800 */
[----:B0-----:R-:W-:Y:S02]  /*380a0*/  ISETP.LT.AND P5, PT, R36, UR4, !P0 ;  /* 0x0000000424007c0c */ /* 0x001fe4000c7a1270 */
[----:B------:R0:W-:Y:S01]  /*380b0*/  @P4 STG.E.U16 desc[UR24][R30.64], R32 ;  /* 0x000000201e004986 */ /* 0x0001e2000c101518 */
[----:B-1----:R-:W-:Y:S01]  /*380c0*/  ISETP.LT.AND P4, PT, R35, UR6, !P0 ;  /* 0x0000000623007c0c */ /* 0x002fe2000c781270 */
[----:B------:R-:W2:Y:S02]  /*380d0*/  LDCU UR4, c[0x0][0x39c] ;  /* 0x00007380ff0477ac */ /* 0x000ea40008000800 */
[----:B------:R-:W4:Y:S01]  /*380e0*/  LDL.LU R36, [R1+0xa8c] ;  /* 0x000a8c0001247983 */ /* 0x000f220000300800 */
[----:B---3--:R-:W-:Y:S01]  /*380f0*/  LEA.HI.X.SX32 R25, R33, R3, 0x1, P6 ;  /* 0x0000000321197211 */ /* 0x008fe200030f0eff */
[----:B------:R-:W4:Y:S02]  /*38100*/  LDCU UR6, c[0x0][0x39c] ;  /* 0x00007380ff0677ac */ /* 0x000f240008000800 */
[----:B------:R-:W3:Y:S01]  /*38110*/  LDL.LU R35, [R1+0xce8] ;  /* 0x000ce80001237983 */ /* 0x000ee20000300800 */
[----:B------:R-:W-:Y:S01]  /*38120*/  LEA R28, P6, R0, R2, 0x1 ;  /* 0x00000002001c7211 */ /* 0x000fe200078c08ff */
[----:B0-----:R-:W-:-:S02]  /*38130*/  IMAD R30, R93, 0x2, R0 ;  /* 0x000000025d1e7824 */ /* 0x001fc400078e0200 */
[----:B------:R0:W-:Y:S01]  /*38140*/  @P2 STG.E.U16 desc[UR24][R24.64], R26 ;  /* 0x0000001a18002986 */ /* 0x0001e2000c101518 */
[----:B------:R-:W-:Y:S02]  /*38150*/  LEA.HI.X.SX32 R29, R0, R3, 0x1, P6 ;  /* 0x00000003001d7211 */ /* 0x000fe400030f0eff */
[----:B------:R-:W-:Y:S01]  /*38160*/  ISETP.LT.AND P2, PT, R34, UR5, !P0 ;  /* 0x0000000522007c0c */ /* 0x000fe2000c741270 */
[----:B------:R-:W1:Y:S01]  /*38170*/  LDCU UR5, c[0x0][0x39c] ;  /* 0x00007380ff0577ac */ /* 0x000e620008000800 */
[----:B------:R-:W3:Y:S04]  /*38180*/  LDL.LU R34, [R1+0xd04] ;  /* 0x000d040001227983 */ /* 0x000ee80000300800 */
[----:B------:R-:W3:Y:S01]  /*38190*/  LDL.LU R32, [R1+0xaa4] ;  /* 0x000aa40001207983 */ /* 0x000ee20000300800 */
[----:B0-----:R-:W-:-:S03]  /*381a0*/  LEA R24, P6, R30, R2, 0x1 ;  /* 0x000000021e187211 */ /* 0x001fc600078c08ff */
[----:B------:R-:W3:Y:S01]  /*381b0*/  LDL.LU R33, [R1+0xaa0] ;  /* 0x000aa00001217983 */ /* 0x000ee20000300800 */
[----:B------:R-:W-:Y:S02]  /*381c0*/  PRMT R26, R26, 0x7632, R26 ;  /* 0x000076321a1a7816 */ /* 0x000fe4000000001a */
[----:B------:R-:W-:Y:S01]  /*381d0*/  LEA.HI.X.SX32 R25, R30, R3, 0x1, P6 ;  /* 0x000000031e197211 */ /* 0x000fe200030f0eff */
[C---:B------:R-:W-:Y:S01]  /*381e0*/  IMAD R30, R93.reuse, 0x2, R30 ;  /* 0x000000025d1e7824 */ /* 0x040fe200078e021e */
[----:B------:R-:W3:Y:S04]  /*381f0*/  LDL.LU R31, [R1+0xc74] ;  /* 0x000c7400011f7983 */ /* 0x000ee80000300800 */
[----:B------:R0:W-:Y:S04]  /*38200*/  @P3 STG.E.U16 desc[UR24][R28.64], R26 ;  /* 0x0000001a1c003986 */ /* 0x0001e8000c101518 */
[----:B------:R1:W-:Y:S01]  /*38210*/  @P5 STG.E.U16 desc[UR24][R24.64], R27 ;  /* 0x0000001b18005986 */ /* 0x0003e2000c101518 */
[----:B0-----:R-:W-:Y:S01]  /*38220*/  IMAD R28, R93, 0x2, R30 ;  /* 0x000000025d1c7824 */ /* 0x001fe200078e021e */
[----:B-1----:R-:W-:-:S02]  /*38230*/  LEA R24, P6, R30, R2, 0x1 ;  /* 0x000000021e187211 */ /* 0x002fc400078c08ff */
[----:B------:R-:W-:Y:S02]  /*38240*/  PRMT R27, R27, 0x7632, R27 ;  /* 0x000076321b1b7816 */ /* 0x000fe4000000001b */
[-C--:B------:R-:W-:Y:S01]  /*38250*/  LEA.HI.X.SX32 R25, R30, R3.reuse, 0x1, P6 ;  /* 0x000000031e197211 */ /* 0x080fe200030f0eff */
[----:B------:R-:W-:Y:S01]  /*38260*/  IMAD R0, R93, 0x2, R28 ;  /* 0x000000025d007824 */ /* 0x000fe200078e021c */
[C---:B------:R-:W-:Y:S01]  /*38270*/  LEA R26, P6, R28.reuse, R2, 0x1 ;  /* 0x000000021c1a7211 */ /* 0x040fe200078c08ff */
[----:B------:R-:W3:Y:S04]  /*38280*/  LDL.LU R30, [R1+0xc98] ;  /* 0x000c9800011e7983 */ /* 0x000ee80000300800 */
[----:B------:R0:W-:Y:S02]  /*38290*/  @P4 STG.E.U16 desc[UR24][R24.64], R27 ;  /* 0x0000001b18004986 */ /* 0x0001e4000c101518 */
[----:B0-----:R-:W-:-:S02]  /*382a0*/  LEA.HI.X.SX32 R27, R28, R3, 0x1, P6 ;  /* 0x000000031c1b7211 */ /* 0x001fc400030f0eff */
[----:B------:R-:W-:Y:S02]  /*382b0*/  LEA R24, P6, R0, R2, 0x1 ;  /* 0x0000000200187211 */ /* 0x000fe400078c08ff */
[----:B------:R-:W-:Y:S02]  /*382c0*/  PRMT R28, R20, 0x7632, R28 ;  /* 0x00007632141c7816 */ /* 0x000fe4000000001c */
[----:B------:R-:W-:Y:S01]  /*382d0*/  LEA.HI.X.SX32 R25, R0, R3, 0x1, P6 ;  /* 0x0000000300197211 */ /* 0x000fe200030f0eff */
[----:B------:R-:W-:Y:S01]  /*382e0*/  @P2 STG.E.U16 desc[UR24][R26.64], R20 ;  /* 0x000000141a002986 */ /* 0x000fe2000c101518 */
[----:B--2---:R-:W-:Y:S01]  /*382f0*/  ISETP.LT.AND P3, PT, R38, UR4, !P0 ;  /* 0x0000000426007c0c */ /* 0x004fe2000c761270 */
[----:B------:R-:W3:-:S12]  /*38300*/  LDCU UR4, c[0x0][0x39c] ;  /* 0x00007380ff0477ac */ /* 0x000ed80008000800 */
[----:B------:R0:W-:Y:S04]  /*38310*/  @P3 STG.E.U16 desc[UR24][R24.64], R28 ;  /* 0x0000001c18003986 */ /* 0x0001e8000c101518 */
[----:B0-----:R-:W2:Y:S01]  /*38320*/  LDL.LU R28, [R1+0xa88] ;  /* 0x000a8800011c7983 */ /* 0x001ea20000300800 */
[----:B------:R-:W-:-:S04]  /*38330*/  IMAD R29, R93, 0x2, R0 ;  /* 0x000000025d1d7824 */ /* 0x000fc800078e0200 */
[----:B------:R-:W-:Y:S01]  /*38340*/  IMAD R20, R93, 0x2, R29 ;  /* 0x000000025d147824 */ /* 0x000fe200078e021d */
[-C--:B------:R-:W-:Y:S02]  /*38350*/  LEA R26, P6, R29, R2.reuse, 0x1 ;  /* 0x000000021d1a7211 */ /* 0x080fe400078c08ff */
[----:B----4-:R-:W-:Y:S01]  /*38360*/  ISETP.LT.AND P5, PT, R37, UR6, !P0 ;  /* 0x0000000625007c0c */ /* 0x010fe2000c7a1270 */
[----:B------:R-:W0:Y:S01]  /*38370*/  LDCU UR6, c[0x0][0x39c] ;  /* 0x00007380ff0677ac */ /* 0x000e220008000800 */
[----:B------:R-:W-:Y:S01]  /*38380*/  ISETP.LT.AND P4, PT, R36, UR5, !P0 ;  /* 0x0000000524007c0c */ /* 0x000fe2000c781270 */
[----:B------:R-:W1:Y:S01]  /*38390*/  LDCU UR5, c[0x0][0x39c] ;  /* 0x00007380ff0577ac */ /* 0x000e620008000800 */
[----:B---3--:R-:W-:Y:S01]  /*383a0*/  ISETP.LT.AND P2, PT, R35, UR4, !P0 ;  /* 0x0000000423007c0c */ /* 0x008fe2000c741270 */
[----:B------:R-:W3:Y:S01]  /*383b0*/  LDCU UR4, c[0x0][0x39c] ;  /* 0x00007380ff0477ac */ /* 0x000ee20008000800 */
[----:B------:R-:W-:Y:S01]  /*383c0*/  LEA.HI.X.SX32 R27, R29, R3, 0x1, P6 ;  /* 0x000000031d1b7211 */ /* 0x000fe200030f0eff */
[----:B------:R-:W-:Y:S01]  /*383d0*/  IMAD R0, R93, 0x2, R20 ;  /* 0x000000025d007824 */ /* 0x000fe200078e0214 */
[----:B------:R-:W-:-:S05]  /*383e0*/  LEA R24, P6, R20, R2, 0x1 ;  /* 0x0000000214187211 */ /* 0x000fca00078c08ff */
[----:B------:R4:W-:Y:S01]  /*383f0*/  @P5 STG.E.U16 desc[UR24][R26.64], R21 ;  /* 0x000000151a005986 */ /* 0x0009e2000c101518 */
[-C--:B------:R-:W-:Y:S02]  /*38400*/  LEA.HI.X.SX32 R25, R20, R3.reuse, 0x1, P6 ;  /* 0x0000000314197211 */ /* 0x080fe400030f0eff */
[----:B------:R-:W-:Y:S02]  /*38410*/  LEA R20, P6, R0, R2, 0x1 ;  /* 0x0000000200147211 */ /* 0x000fe400078c08ff */
[----:B0-----:R-:W-:Y:S01]  /*38420*/  ISETP.LT.AND P3, PT, R34, UR6, !P0 ;  /* 0x0000000622007c0c */ /* 0x001fe2000c761270 */
[----:B------:R-:W0:Y:S01]  /*38430*/  LDCU UR6, c[0x0][0x39c] ;  /* 0x00007380ff0677ac */ /* 0x000e220008000800 */
[----:B----4-:R-:W-:Y:S02]  /*38440*/  PRMT R27, R21, 0x7632, R27 ;  /* 0x00007632151b7816 */ /* 0x010fe4000000001b */
[----:B------:R-:W-:Y:S01]  /*38450*/  LEA.HI.X.SX32 R21, R0, R3, 0x1, P6 ;  /* 0x0000000300157211 */ /* 0x000fe200030f0eff */
[----:B------:R-:W-:Y:S01]  /*38460*/  IMAD R0, R93, 0x2, R0 ;  /* 0x000000025d007824 */ /* 0x000fe200078e0200 */
[----:B-1----:R-:W-:Y:S01]  /*38470*/  ISETP.LT.AND P5, PT, R32, UR5, !P0 ;  /* 0x0000000520007c0c */ /* 0x002fe2000c7a1270 */
[----:B------:R1:W-:Y:S01]  /*38480*/  @P4 STG.E.U16 desc[UR24][R24.64], R27 ;  /* 0x0000001b18004986 */ /* 0x0003e2000c101518 */
[----:B------:R-:W4:Y:S01]  /*38490*/  LDCU UR5, c[0x0][0x39c] ;  /* 0x00007380ff0577ac */ /* 0x000f220008000800 */
[----:B---3--:R-:W-:-:S02]  /*384a0*/  ISETP.LT.AND P4, PT, R33, UR4, !P0 ;  /* 0x0000000421007c0c */ /* 0x008fc4000c781270 */
[----:B------:R-:W3:Y:S01]  /*384b0*/  LDL.LU R32, [R1+0xa84] ;  /* 0x000a840001207983 */ /* 0x000ee20000300800 */
[----:B------:R-:W2:Y:S03]  /*384c0*/  LDCU UR4, c[0x0][0x39c] ;  /* 0x00007380ff0477ac */ /* 0x000ea60008000800 */
[----:B------:R-:W3:Y:S01]  /*384d0*/  LDL.LU R29, [R1+0xbe0] ;  /* 0x000be000011d7983 */ /* 0x000ee20000300800 */
[----:B------:R-:W-:Y:S01]  /*384e0*/  IMAD R26, R93, 0x2, R0 ;  /* 0x000000025d1a7824 */ /* 0x000fe200078e0200 */
[C---:B-1----:R-:W-:Y:S02]  /*384f0*/  LEA R24, P6, R0.reuse, R2, 0x1 ;  /* 0x0000000200187211 */ /* 0x042fe400078c08ff */
[----:B------:R1:W-:Y:S02]  /*38500*/  @P2 STG.E.U16 desc[UR24][R20.64], R22 ;  /* 0x0000001614002986 */ /* 0x0003e4000c101518 */
[----:B------:R-:W-:-:S02]  /*38510*/  LEA.HI.X.SX32 R25, R0, R3, 0x1, P6 ;  /* 0x0000000300197211 */ /* 0x000fc400030f0eff */
[----:B-1----:R-:W-:Y:S02]  /*38520*/  PRMT R21, R22, 0x7632, R21 ;  /* 0x0000763216157816 */ /* 0x002fe40000000015 */
[----:B------:R-:W-:-:S03]  /*38530*/  LEA R20, P6, R26, R2, 0x1 ;  /* 0x000000021a147211 */ /* 0x000fc600078c08ff */
[----:B------:R1:W-:Y:S01]  /*38540*/  @P3 STG.E.U16 desc[UR24][R24.64], R21 ;  /* 0x0000001518003986 */ /* 0x0003e2000c101518 */
[----:B0-----:R-:W-:Y:S01]  /*38550*/  ISETP.LT.AND P2, PT, R31, UR6, !P0 ;  /* 0x000000061f007c0c */ /* 0x001fe2000c741270 */
[----:B------:R-:W-:Y:S01]  /*38560*/  IMAD R0, R93, 0x2, R26 ;  /* 0x000000025d007824 */ /* 0x000fe200078e021a */
[----:B----4-:R-:W-:Y:S01]  /*38570*/  ISETP.LT.AND P3, PT, R30, UR5, !P0 ;  /* 0x000000051e007c0c */ /* 0x010fe2000c761270 */
[----:B------:R-:W4:Y:S01]  /*38580*/  LDL.LU R31, [R1+0xbd4] ;  /* 0x000bd400011f7983 */ /* 0x000f220000300800 */
[----:B------:R-:W-:Y:S01]  /*38590*/  PRMT R27, R23, 0x7632, R27 ;  /* 0x00007632171b7816 */ /* 0x000fe2000000001b */
[----:B------:R-:W3:Y:S02]  /*385a0*/  LDCU UR5, c[0x0][0x39c] ;  /* 0x00007380ff0577ac */ /* 0x000ee40008000800 */
[----:B------:R-:W4:Y:S01]  /*385b0*/  LDL.LU R30, [R1+0xa80] ;  /* 0x000a8000011e7983 */ /* 0x000f220000300800 */
[----:B-1----:R-:W-:Y:S01]  /*385c0*/  LEA.HI.X.SX32 R21, R26, R3, 0x1, P6 ;  /* 0x000000031a157211 */ /* 0x002fe200030f0eff */
[----:B------:R-:W0:Y:S04]  /*385d0*/  LDCU UR6, c[0x0][0x39c] ;  /* 0x00007380ff0677ac */ /* 0x000e280008000800 */
[----:B------:R-:W-:Y:S01]  /*385e0*/  @P5 STG.E.U16 desc[UR24][R20.64], R23 ;  /* 0x0000001714005986 */ /* 0x000fe2000c101518 */
[----:B------:R-:W-:-:S04]  /*385f0*/  LEA R24, P6, R0, R2, 0x1 ;  /* 0x0000000200187211 */ /* 0x000fc800078c08ff */
[----:B------:R-:W-:-:S05]  /*38600*/  LEA.HI.X.SX32 R25, R0, R3, 0x1, P6 ;  /* 0x0000000300197211 */ /* 0x000fca00030f0eff */
[----:B------:R1:W-:Y:S01]  /*38610*/  @P4 STG.E.U16 desc[UR24][R24.64], R27 ;  /* 0x0000001b18004986 */ /* 0x0003e2000c101518 */
[----:B--2---:R-:W-:Y:S01]  /*38620*/  ISETP.LT.AND P5, PT, R28, UR4, !P0 ;  /* 0x000000041c007c0c */ /* 0x004fe2000c7a1270 */
[C---:B------:R-:W-:Y:S02]  /*38630*/  IMAD R22, R93.reuse, 0x2, R0 ;  /* 0x000000025d167824 */ /* 0x040fe400078e0200 */
[----:B------:R-:W2:Y:S01]  /*38640*/  LDL.LU R28, [R1+0xa7c] ;  /* 0x000a7c00011c7983 */ /* 0x000ea20000300800 */
[----:B------:R-:W4:Y:S03]  /*38650*/  LDCU UR4, c[0x0][0x39c] ;  /* 0x00007380ff0477ac */ /* 0x000f260008000800 */
[----:B-1----:R-:W2:Y:S01]  /*38660*/  LDL.LU R25, [R1+0xc0c] ;  /* 0x000c0c0001197983 */ /* 0x002ea20000300800 */
[----:B------:R-:W-:Y:S01]  /*38670*/  LEA R20, P6, R22, R2, 0x1 ;  /* 0x0000000216147211 */ /* 0x000fe200078c08ff */
[----:B------:R-:W-:-:S03]  /*38680*/  IMAD R0, R93, 0x2, R22 ;  /* 0x000000025d007824 */ /* 0x000fc600078e0216 */
[----:B------:R-:W-:Y:S01]  /*38690*/  LEA.HI.X.SX32 R21, R22, R3, 0x1, P6 ;  /* 0x0000000316157211 */ /* 0x000fe200030f0eff */
[----:B------:R-:W-:Y:S01]  /*386a0*/  IMAD R26, R93, 0x2, R0 ;  /* 0x000000025d1a7824 */ /* 0x000fe200078e0200 */
[----:B------:R-:W-:-:S03]  /*386b0*/  LEA R22, P6, R0, R2, 0x1 ;  /* 0x0000000200167211 */ /* 0x000fc600078c08ff */
[----:B------:R1:W-:Y:S01]  /*386c0*/  @P2 STG.E.U16 desc[UR24][R20.64], R16 ;  /* 0x0000001014002986 */ /* 0x0003e2000c101518 */
[----:B------:R-:W-:Y:S02]  /*386d0*/  LEA.HI.X.SX32 R23, R0, R3, 0x1, P6 ;  /* 0x0000000300177211 */ /* 0x000fe400030f0eff */
[----:B------:R-:W-:Y:S02]  /*386e0*/  PRMT R24, R16, 0x7632, R24 ;  /* 0x0000763210187816 */ /* 0x000fe40000000018 */
[----:B-1----:R-:W-:-:S04]  /*386f0*/  LEA R20, P6, R26, R2, 0x1 ;  /* 0x000000021a147211 */ /* 0x002fc800078c08ff */
[----:B------:R-:W-:Y:S01]  /*38700*/  LEA.HI.X.SX32 R21, R26, R3, 0x1, P6 ;  /* 0x000000031a157211 */ /* 0x000fe200030f0eff */
[----:B------:R-:W-:Y:S01]  /*38710*/  IMAD R26, R93, 0x2, R26 ;  /* 0x000000025d1a7824 */ /* 0x000fe200078e021a */
[----:B------:R-:W-:Y:S04]  /*38720*/  @P3 STG.E.U16 desc[UR24][R22.64], R24 ;  /* 0x0000001816003986 */ /* 0x000fe8000c101518 */
[----:B------:R1:W-:Y:S01]  /*38730*/  @P5 STG.E.U16 desc[UR24][R20.64], R17 ;  /* 0x0000001114005986 */ /* 0x0003e2000c101518 */
[----:B---3--:R-:W-:Y:S01]  /*38740*/  ISETP.LT.AND P2, PT, R29, UR5, !P0 ;  /* 0x000000051d007c0c */ /* 0x008fe2000c741270 */
[----:B------:R-:W2:Y:S02]  /*38750*/  LDCU UR5, c[0x0][0x39c] ;  /* 0x00007380ff0577ac */ /* 0x000ea40008000800 */
[----:B------:R-:W3:Y:S01]  /*38760*/  LDL.LU R29, [R1+0xb94] ;  /* 0x000b9400011d7983 */ /* 0x000ee20000300800 */
[----:B0-----:R-:W-:-:S02]  /*38770*/  ISETP.LT.AND P4, PT, R32, UR6, !P0 ;  /* 0x0000000620007c0c */ /* 0x001fc4000c781270 */
[CC--:B-1----:R-:W-:Y:S01]  /*38780*/  LEA R20, P6, R26.reuse, R2.reuse, 0x1 ;  /* 0x000000021a147211 */ /* 0x0c2fe200078c08ff */
[----:B------:R-:W3:Y:S01]  /*38790*/  LDL.LU R27, [R1+0xa78] ;  /* 0x000a7800011b7983 */ /* 0x000ee20000300800 */
[----:B------:R-:W-:Y:S01]  /*387a0*/  PRMT R23, R17, 0x7632, R23 ;  /* 0x0000763211177816 */ /* 0x000fe20000000017 */
[C---:B------:R-:W-:Y:S01]  /*387b0*/  IMAD R0, R93.reuse, 0x2, R26 ;  /* 0x000000025d007824 */ /* 0x040fe200078e021a */
[----:B------:R-:W-:Y:S01]  /*387c0*/  LEA.HI.X.SX32 R21, R26, R3, 0x1, P6 ;  /* 0x000000031a157211 */ /* 0x000fe200030f0eff */
[----:B------:R-:W0:Y:S06]  /*387d0*/  LDCU UR6, c[0x0][0x39c] ;  /* 0x00007380ff0677ac */ /* 0x000e2c0008000800 */
[----:B------:R1:W-:Y:S01]  /*387e0*/  @P4 STG.E.U16 desc[UR24][R20.64], R23 ;  /* 0x0000001714004986 */ /* 0x0003e2000c101518 */
[----:B------:R-:W-:Y:S01]  /*387f0*/  IMAD R22, R93, 0x2, R0 ;  /* 0x000000025d167824 */ /* 0x000fe200078e0200 */
[----:B------:R-:W-:-:S02]  /*38800*/  LEA R16, P6, R0, R2, 0x1 ;  /* 0x0000000200107211 */ /* 0x000fc400078c08ff */
[----:B----4-:R-:W-:Y:S01]  /*38810*/  ISETP.LT.AND P3, PT, R31, UR4, !P0 ;  /* 0x000000041f007c0c */ /* 0x010fe2000c761270 */
[----:B------:R-:W4:Y:S01]  /*38820*/  LDCU UR4, c[0x0][0x39c] ;  /* 0x00007380ff0477ac */ /* 0x000f220008000800 */
[-C--:B------:R-:W-:Y:S02]  /*38830*/  LEA.HI.X.SX32 R17, R0, R3.reuse, 0x1, P6 ;  /* 0x0000000300117211 */ /* 0x080fe400030f0eff */
[----:B-1----:R-:W-:Y:S02]  /*38840*/  LEA R20, P6, R22, R2, 0x1 ;  /* 0x0000000216147211 */ /* 0x002fe400078c08ff */
[----:B------:R-:W-:Y:S02]  /*38850*/  PRMT R24, R18, 0x7632, R24 ;  /* 0x0000763212187816 */ /* 0x000fe40000000018 */
[----:B------:R-:W-:Y:S01]  /*38860*/  LEA.HI.X.SX32 R21, R22, R3, 0x1, P6 ;  /* 0x0000000316157211 */ /* 0x000fe200030f0eff */
[----:B------:R-:W-:Y:S04]  /*38870*/  @P2 STG.E.U16 desc[UR24][R16.64], R18 ;  /* 0x0000001210002986 */ /* 0x000fe8000c101518 */
[----:B------:R1:W-:Y:S01]  /*38880*/  @P3 STG.E.U16 desc[UR24][R20.64], R24 ;  /* 0x0000001814003986 */ /* 0x0003e2000c101518 */
[----:B--2---:R-:W-:Y:S01]  /*38890*/  ISETP.LT.AND P4, PT, R28, UR5, !P0 ;  /* 0x000000051c007c0c */ /* 0x004fe2000c781270 */
[----:B------:R-:W2:Y:S02]  /*388a0*/  LDCU UR5, c[0x0][0x39c] ;  /* 0x00007380ff0577ac */ /* 0x000ea40008000800 */
[----:B------:R-:W2:Y:S04]  /*388b0*/  LDL.LU R28, [R1+0xa74] ;  /* 0x000a7400011c7983 */ /* 0x000ea80000300800 */
[----:B------:R-:W2:Y:S01]  /*388c0*/  LDL.LU R26, [R1+0xb98] ;  /* 0x000b9800011a7983 */ /* 0x000ea20000300800 */
[----:B----4-:R-:W-:-:S02]  /*388d0*/  ISETP.LT.AND P2, PT, R25, UR4, !P0 ;  /* 0x0000000419007c0c */ /* 0x010fc4000c741270 */
[----:B0-----:R-:W-:Y:S01]  /*388e0*/  ISETP.LT.AND P5, PT, R30, UR6, !P0 ;  /* 0x000000061e007c0c */ /* 0x001fe2000c7a1270 */
[----:B------:R-:W4:Y:S01]  /*388f0*/  LDL.LU R25, [R1+0xb90] ;  /* 0x000b900001197983 */ /* 0x000f220000300800 */
[----:B------:R-:W3:Y:S03]  /*38900*/  LDCU UR6, c[0x0][0x39c] ;  /* 0x00007380ff0677ac */ /* 0x000ee60008000800 */
[----:B-1----:R-:W4:Y:S01]  /*38910*/  LDL.LU R24, [R1+0xa70] ;  /* 0x000a700001187983 */ /* 0x002f220000300800 */
[----:B------:R-:W-:Y:S01]  /*38920*/  IMAD R0, R93, 0x2, R22 ;  /* 0x000000025d007824 */ /* 0x000fe200078e0216 */
[----:B------:R-:W-:Y:S01]  /*38930*/  PRMT R23, R19, 0x7632, R23 ;  /* 0x0000763213177816 */ /* 0x000fe20000000017 */
[----:B------:R-:W0:Y:S02]  /*38940*/  LDCU UR4, c[0x0][0x39c] ;  /* 0x00007380ff0477ac */ /* 0x000e240008000800 */
[----:B------:R-:W-:Y:S01]  /*38950*/  IMAD R22, R93, 0x2, R0 ;  /* 0x000000025d167824 */ /* 0x000fe200078e0200 */
[----:B------:R-:W-:-:S04]  /*38960*/  LEA R16, P6, R0, R2, 0x1 ;  /* 0x0000000200107211 */ /* 0x000fc800078c08ff */
[----:B------:R-:W-:Y:S02]  /*38970*/  LEA.HI.X.SX32 R17, R0, R3, 0x1, P6 ;  /* 0x0000000300117211 */ /* 0x000fe400030f0eff */
[----:B------:R-:W-:-:S04]  /*38980*/  LEA R20, P6, R22, R2, 0x1 ;  /* 0x0000000216147211 */ /* 0x000fc800078c08ff */
[----:B------:R-:W-:Y:S01]  /*38990*/  LEA.HI.X.SX32 R21, R22, R3, 0x1, P6 ;  /* 0x0000000316157211 */ /* 0x000fe200030f0eff */
[----:B------:R1:W-:Y:S01]  /*389a0*/  @P5 STG.E.U16 desc[UR24][R16.64], R19 ;  /* 0x0000001310005986 */ /* 0x0003e2000c101518 */
[----:B------:R-:W-:-:S03]  /*389b0*/  IMAD R0, R93, 0x2, R22 ;  /* 0x000000025d007824 */ /* 0x000fc600078e0216 */
[----:B------:R0:W-:Y:S02]  /*389c0*/  @P4 STG.E.U16 desc[UR24][R20.64], R23 ;  /* 0x0000001714004986 */ /* 0x0001e4000c101518 */
[C---:B-1----:R-:W-:Y:S02]  /*389d0*/  LEA R16, P6, R0.reuse, R2, 0x1 ;  /* 0x0000000200107211 */ /* 0x042fe400078c08ff */
[----:B---3--:R-:W-:Y:S01]  /*389e0*/  ISETP.LT.AND P3, PT, R29, UR6, !P0 ;  /* 0x000000061d007c0c */ /* 0x008fe2000c761270 */
[----:B------:R-:W1:Y:S01]  /*389f0*/  LDCU UR6, c[0x0][0x39c] ;  /* 0x00007380ff0677ac */ /* 0x000e620008000800 */
[----:B--2---:R-:W-:Y:S01]  /*38a00*/  ISETP.LT.AND P5, PT, R27, UR5, !P0 ;  /* 0x000000051b007c0c */ /* 0x004fe2000c7a1270 */
[----:B------:R-:W4:Y:S01]  /*38a10*/  LDCU UR5, c[0x0][0x39c] ;  /* 0x00007380ff0577ac */ /* 0x000f220008000800 */
[----:B------:R-:W2:Y:S04]  /*38a20*/  LDL.LU R27, [R1+0xa6c] ;  /* 0x000a6c00011b7983 */ /* 0x000ea80000300800 */
[----:B0-----:R-:W3:Y:S01]  /*38a30*/  LDL.LU R23, [R1+0xb8c] ;  /* 0x000b8c0001177983 */ /* 0x001ee20000300800 */
[----:B------:R-:W-:Y:S01]  /*38a40*/  LEA.HI.X.SX32 R17, R0, R3, 0x1, P6 ;  /* 0x0000000300117211 */ /* 0x000fe200030f0eff */
[----:B------:R-:W-:-:S04]  /*38a50*/  IMAD R0, R93, 0x2, R0 ;  /* 0x000000025d007824 */ /* 0x000fc800078e0200 */
[----:B------:R0:W-:Y:S01]  /*38a60*/  @P2 STG.E.U16 desc[UR24][R16.64], R12 ;  /* 0x0000000c10002986 */ /* 0x0001e2000c101518 */
[----:B------:R-:W-:Y:S01]  /*38a70*/  LEA R18, P6, R0, R2, 0x1 ;  /* 0x0000000200127211 */ /* 0x000fe200078c08ff */
[----:B------:R-:W-:-:S03]  /*38a80*/  IMAD R22, R93, 0x2, R0 ;  /* 0x000000025d167824 */ /* 0x000fc600078e0200 */
[----:B------:R-:W-:Y:S01]  /*38a90*/  LEA.HI.X.SX32 R19, R0, R3, 0x1, P6 ;  /* 0x0000000300137211 */ /* 0x000fe200030f0eff */
[----:B------:R-:W-:Y:S01]  /*38aa0*/  IMAD R0, R93, 0x2, R22 ;  /* 0x000000025d007824 */ /* 0x000fe200078e0216 */
[----:B0-----:R-:W-:Y:S02]  /*38ab0*/  PRMT R17, R12, 0x7632, R17 ;  /* 0x000076320c117816 */ /* 0x001fe40000000011 */
[----:B------:R-:W-:-:S03]  /*38ac0*/  LEA R16, P6, R22, R2, 0x1 ;  /* 0x0000000216107211 */ /* 0x000fc600078c08ff */
[----:B------:R0:W-:Y:S01]  /*38ad0*/  @P3 STG.E.U16 desc[UR24][R18.64], R17 ;  /* 0x0000001112003986 */ /* 0x0001e2000c101518 */
[----:B------:R-:W-:Y:S02]  /*38ae0*/  PRMT R21, R13, 0x7632, R21 ;  /* 0x000076320d157816 */ /* 0x000fe40000000015 */
[----:B0-----:R-:W-:Y:S02]  /*38af0*/  LEA.HI.X.SX32 R17, R22, R3, 0x1, P6 ;  /* 0x0000000316117211 */ /* 0x001fe400030f0eff */
[----:B------:R-:W-:-:S04]  /*38b00*/  LEA R18, P6, R0, R2, 0x1 ;  /* 0x0000000200127211 */ /* 0x000fc800078c08ff */
[----:B------:R-:W-:Y:S01]  /*38b10*/  LEA.HI.X.SX32 R19, R0, R3, 0x1, P6 ;  /* 0x0000000300137211 */ /* 0x000fe200030f0eff */
[----:B------:R-:W-:Y:S01]  /*38b20*/  @P5 STG.E.U16 desc[UR24][R16.64], R13 ;  /* 0x0000000d10005986 */ /* 0x000fe2000c101518 */
[----:B------:R-:W-:Y:S01]  /*38b30*/  ISETP.LT.AND P4, PT, R28, UR4, !P0 ;  /* 0x000000041c007c0c */ /* 0x000fe2000c781270 */
[----:B------:R-:W0:Y:S01]  /*38b40*/  LDCU UR4, c[0x0][0x39c] ;  /* 0x00007380ff0477ac */ /* 0x000e220008000800 */
[----:B-1----:R-:W-:Y:S01]  /*38b50*/  ISETP.LT.AND P2, PT, R26, UR6, !P0 ;  /* 0x000000061a007c0c */ /* 0x002fe2000c741270 */
[----:B------:R-:W-:Y:S01]  /*38b60*/  IMAD R20, R93, 0x2, R0 ;  /* 0x000000025d147824 */ /* 0x000fe200078e0200 */
[----:B------:R-:W2:Y:S01]  /*38b70*/  LDL.LU R26, [R1+0xb84] ;  /* 0x000b8400011a7983 */ /* 0x000ea20000300800 */
[----:B------:R-:W2:Y:S01]  /*38b80*/  LDCU UR6, c[0x0][0x39c] ;  /* 0x00007380ff0677ac */ /* 0x000ea20008000800 */
[----:B----4-:R-:W-:Y:S02]  /*38b90*/  ISETP.LT.AND P3, PT, R25, UR5, !P0 ;  /* 0x0000000519007c0c */ /* 0x010fe4000c761270 */
[----:B------:R-:W4:Y:S01]  /*38ba0*/  LDL.LU R25, [R1+0xa68] ;  /* 0x000a680001197983 */ /* 0x000f220000300800 */
[----:B------:R-:W3:Y:S04]  /*38bb0*/  LDCU UR5, c[0x0][0x39c] ;  /* 0x00007380ff0577ac */ /* 0x000ee80008000800 */
[----:B------:R1:W-:Y:S01]  /*38bc0*/  @P4 STG.E.U16 desc[UR24][R18.64], R21 ;  /* 0x0000001512004986 */ /* 0x0003e2000c101518 */
[----:B0-----:R-:W-:Y:S01]  /*38bd0*/  ISETP.LT.AND P5, PT, R24, UR4, !P0 ;  /* 0x0000000418007c0c */ /* 0x001fe2000c7a1270 */
[----:B------:R-:W-:-:S02]  /*38be0*/  IMAD R0, R93, 0x2, R20 ;  /* 0x000000025d007824 */ /* 0x000fc400078e0214 */
[----:B------:R-:W4:Y:S01]  /*38bf0*/  LDL.LU R24, [R1+0xa64] ;  /* 0x000a640001187983 */ /* 0x000f220000300800 */
[CC--:B------:R-:W-:Y:S01]  /*38c00*/  LEA R12, P6, R20.reuse, R2.reuse, 0x1 ;  /* 0x00000002140c7211 */ /* 0x0c0fe200078c08ff */
[----:B------:R-:W0:Y:S02]  /*38c10*/  LDCU UR4, c[0x0][0x39c] ;  /* 0x00007380ff0477ac */ /* 0x000e240008000800 */
[----:B-1----:R-:W4:Y:S01]  /*38c20*/  LDL.LU R19, [R1+0xb88] ;  /* 0x000b880001137983 */ /* 0x002f220000300800 */
        /* <DEDUP_REMOVED lines=9> */
[----:B------:R1:W-:Y:S01]  /*38cc0*/  @P3 STG.E.U16 desc[UR24][R16.64], R18 ;  /* 0x0000001210003986 */ /* 0x0003e2000c101518 */
[----:B---3--:R-:W-:-:S03]  /*38cd0*/  ISETP.LT.AND P2, PT, R23, UR5, !P0 ;  /* 0x0000000517007c0c */ /* 0x008fc6000c741270 */
[----:B------:R3:W-:Y:S01]  /*38ce0*/  @P5 STG.E.U16 desc[UR24][R12.64], R15 ;  /* 0x0000000f0c005986 */ /* 0x0007e2000c101518 */
[----:B------:R-:W-:Y:S01]  /*38cf0*/  IMAD R0, R93, 0x2, R20 ;  /* 0x000000025d007824 */ /* 0x000fe200078e0214 */
[----:B--2---:R-:W-:Y:S01]  /*38d00*/  ISETP.LT.AND P4, PT, R27, UR6, !P0 ;  /* 0x000000061b007c0c */ /* 0x004fe2000c781270 */
[----:B------:R-:W2:Y:S01]  /*38d10*/  LDCU UR6, c[0x0][0x39c] ;  /* 0x00007380ff0677ac */ /* 0x000ea20008000800 */
[----:B------:R-:W2:Y:S01]  /*38d20*/  LDL.LU R23, [R1+0xb80] ;  /* 0x000b800001177983 */ /* 0x000ea20000300800 */
[----:B-1----:R-:W-:Y:S01]  /*38d30*/  PRMT R17, R15, 0x7632, R17 ;  /* 0x000076320f117816 */ /* 0x002fe20000000011 */
[----:B------:R-:W1:Y:S02]  /*38d40*/  LDCU UR5, c[0x0][0x39c] ;  /* 0x00007380ff0577ac */ /* 0x000e640008000800 */
[----:B------:R-:W2:Y:S01]  /*38d50*/  LDL.LU R22, [R1+0xa60] ;  /* 0x000a600001167983 */ /* 0x000ea20000300800 */
[----:B---3--:R-:W-:-:S03]  /*38d60*/  LEA R12, P6, R20, R2, 0x1 ;  /* 0x00000002140c7211 */ /* 0x008fc600078c08ff */
[----:B------:R-:W3:Y:S01]  /*38d70*/  LDL.LU R21, [R1+0xa5c] ;  /* 0x000a5c0001157983 */ /* 0x000ee20000300800 */
[----:B------:R-:W-:-:S03]  /*38d80*/  LEA.HI.X.SX32 R13, R20, R3, 0x1, P6 ;  /* 0x00000003140d7211 */ /* 0x000fc600030f0eff */
[----:B------:R-:W3:Y:S01]  /*38d90*/  LDL.LU R20, [R1+0xb7c] ;  /* 0x000b7c0001147983 */ /* 0x000ee20000300800 */
[----:B------:R-:W-:-:S04]  /*38da0*/  LEA R14, P6, R0, R2, 0x1 ;  /* 0x00000002000e7211 */ /* 0x000fc800078c08ff */
[-C--:B------:R-:W-:Y:S01]  /*38db0*/  LEA.HI.X.SX32 R15, R0, R3.reuse, 0x1, P6 ;  /* 0x00000003000f7211 */ /* 0x080fe200030f0eff */
[----:B------:R0:W-:Y:S04]  /*38dc0*/  @P4 STG.E.U16 desc[UR24][R12.64], R17 ;  /* 0x000000110c004986 */ /* 0x0001e8000c101518 */
[----:B------:R0:W-:Y:S02]  /*38dd0*/  @P2 STG.E.U16 desc[UR24][R14.64], R8 ;  /* 0x000000080e002986 */ /* 0x0001e4000c101518 */
[----:B0-----:R-:W-:Y:S01]  /*38de0*/  ISETP.LT.AND P3, PT, R26, UR4, !P0 ;  /* 0x000000041a007c0c */ /* 0x001fe2000c761270 */
[----:B------:R-:W4:Y:S02]  /*38df0*/  LDCU UR4, c[0x0][0x39c] ;  /* 0x00007380ff0477ac */ /* 0x000f240008000800 */
[----:B----4-:R-:W-:Y:S01]  /*38e00*/  ISETP.LT.AND P2, PT, R19, UR4, !P0 ;  /* 0x0000000413007c0c */ /* 0x010fe2000c741270 */
[----:B------:R-:W-:Y:S01]  /*38e10*/  IMAD R16, R93, 0x2, R0 ;  /* 0x000000025d107824 */ /* 0x000fe200078e0200 */
[----:B------:R-:W4:Y:S01]  /*38e20*/  LDL.LU R19, [R1+0xb78] ;  /* 0x000b780001137983 */ /* 0x000f220000300800 */
[----:B--2---:R-:W-:Y:S01]  /*38e30*/  ISETP.LT.AND P5, PT, R25, UR6, !P0 ;  /* 0x0000000619007c0c */ /* 0x004fe2000c7a1270 */
[----:B------:R-:W0:Y:S02]  /*38e40*/  LDCU UR6, c[0x0][0x39c] ;  /* 0x00007380ff0677ac */ /* 0x000e240008000800 */
[-C--:B------:R-:W-:Y:S01]  /*38e50*/  LEA R12, P6, R16, R2.reuse, 0x1 ;  /* 0x00000002100c7211 */ /* 0x080fe200078c08ff */
[C---:B------:R-:W-:Y:S01]  /*38e60*/  IMAD R0, R93.reuse, 0x2, R16 ;  /* 0x000000025d007824 */ /* 0x040fe200078e0210 */
[----:B------:R-:W-:Y:S01]  /*38e70*/  PRMT R18, R8, 0x7632, R18 ;  /* 0x0000763208127816 */ /* 0x000fe20000000012 */
[----:B------:R-:W2:Y:S01]  /*38e80*/  LDL.LU R17, [R1+0xa58] ;  /* 0x000a580001117983 */ /* 0x000ea20000300800 */
[-C--:B------:R-:W-:Y:S01]  /*38e90*/  LEA.HI.X.SX32 R13, R16, R3.reuse, 0x1, P6 ;  /* 0x00000003100d7211 */ /* 0x080fe200030f0eff */
[C---:B------:R-:W-:Y:S01]  /*38ea0*/  IMAD R16, R93.reuse, 0x2, R0 ;  /* 0x000000025d107824 */ /* 0x040fe200078e0200 */
[----:B-1----:R-:W-:Y:S01]  /*38eb0*/  ISETP.LT.AND P4, PT, R24, UR5, !P0 ;  /* 0x0000000518007c0c */ /* 0x002fe2000c781270 */
[----:B------:R-:W1:Y:S01]  /*38ec0*/  LDCU UR5, c[0x0][0x39c] ;  /* 0x00007380ff0577ac */ /* 0x000e620008000800 */
[CC--:B------:R-:W-:Y:S01]  /*38ed0*/  LEA R14, P6, R0.reuse, R2.reuse, 0x1 ;  /* 0x00000002000e7211 */ /* 0x0c0fe200078c08ff */
[----:B------:R0:W-:Y:S01]  /*38ee0*/  @P3 STG.E.U16 desc[UR24][R12.64], R18 ;  /* 0x000000120c003986 */ /* 0x0001e2000c101518 */
[----:B------:R-:W1:Y:S02]  /*38ef0*/  LDCU UR4, c[0x0][0x39c] ;  /* 0x00007380ff0477ac */ /* 0x000e640008000800 */
[----:B------:R-:W-:Y:S01]  /*38f00*/  LEA.HI.X.SX32 R15, R0, R3, 0x1, P6 ;  /* 0x00000003000f7211 */ /* 0x000fe200030f0eff */
[----:B------:R-:W-:Y:S01]  /*38f10*/  IMAD R0, R93, 0x2, R16 ;  /* 0x000000025d007824 */ /* 0x000fe200078e0210 */
[----:B0-----:R-:W-:-:S03]  /*38f20*/  LEA R12, P6, R16, R2, 0x1 ;  /* 0x00000002100c7211 */ /* 0x001fc600078c08ff */
[----:B------:R0:W-:Y:S01]  /*38f30*/  @P5 STG.E.U16 desc[UR24][R14.64], R9 ;  /* 0x000000090e005986 */ /* 0x0001e2000c101518 */
[----:B------:R-:W-:-:S03]  /*38f40*/  LEA.HI.X.SX32 R13, R16, R3, 0x1, P6 ;  /* 0x00000003100d7211 */ /* 0x000fc600030f0eff */
[----:B------:R-:W2:Y:S01]  /*38f50*/  LDL.LU R18, [R1+0xa54] ;  /* 0x000a540001127983 */ /* 0x000ea20000300800 */
[C---:B------:R-:W-:Y:S02]  /*38f60*/  LEA R8, P6, R0.reuse, R2, 0x1 ;  /* 0x0000000200087211 */ /* 0x040fe400078c08ff */
[----:B------:R-:W-:Y:S01]  /*38f70*/  ISETP.LT.AND P3, PT, R23, UR6, !P0 ;  /* 0x0000000617007c0c */ /* 0x000fe2000c761270 */
[----:B------:R-:W3:Y:S01]  /*38f80*/  LDCU UR6, c[0x0][0x39c] ;  /* 0x00007380ff0677ac */ /* 0x000ee20008000800 */
[----:B0-----:R-:W-:Y:S02]  /*38f90*/  PRMT R15, R9, 0x7632, R15 ;  /* 0x00007632090f7816 */ /* 0x001fe4000000000f */
[----:B------:R-:W-:Y:S02]  /*38fa0*/  LEA.HI.X.SX32 R9, R0, R3, 0x1, P6 ;  /* 0x0000000300097211 */ /* 0x000fe400030f0eff */
[----:B-1----:R-:W-:Y:S01]  /*38fb0*/  ISETP.LT.AND P5, PT, R22, UR5, !P0 ;  /* 0x0000000516007c0c */ /* 0x002fe2000c7a1270 */
[----:B------:R-:W-:Y:S01]  /*38fc0*/  @P4 STG.E.U16 desc[UR24][R12.64], R15 ;  /* 0x0000000f0c004986 */ /* 0x000fe2000c101518 */
[----:B------:R-:W4:Y:S03]  /*38fd0*/  LDCU UR5, c[0x0][0x39c] ;  /* 0x00007380ff0577ac */ /* 0x000f260008000800 */
[----:B------:R0:W-:Y:S01]  /*38fe0*/  @P2 STG.E.U16 desc[UR24][R8.64], R10 ;  /* 0x0000000a08002986 */ /* 0x0001e2000c101518 */
[----:B------:R-:W-:Y:S01]  /*38ff0*/  IMAD R0, R93, 0x2, R0 ;  /* 0x000000025d007824 */ /* 0x000fe200078e0200 */
[----:B---3--:R-:W-:-:S02]  /*39000*/  ISETP.LT.AND P2, PT, R20, UR6, !P0 ;  /* 0x0000000614007c0c */ /* 0x008fc4000c741270 */
[----:B0-----:R-:W-:Y:S01]  /*39010*/  PRMT R9, R10, 0x7632, R9 ;  /* 0x000076320a097816 */ /* 0x001fe20000000009 */
[----:B------:R-:W3:Y:S01]  /*39020*/  LDL.LU R20, [R1+0xb74] ;  /* 0x000b740001147983 */ /* 0x000ee20000300800 */
[CC--:B------:R-:W-:Y:S01]  /*39030*/  LEA R14, P6, R0.reuse, R2.reuse, 0x1 ;  /* 0x00000002000e7211 */ /* 0x0c0fe200078c08ff */
[----:B------:R-:W-:Y:S01]  /*39040*/  IMAD R16, R93, 0x2, R0 ;  /* 0x000000025d107824 */ /* 0x000fe200078e0200 */
[----:B------:R-:W-:Y:S01]  /*39050*/  ISETP.LT.AND P4, PT, R21, UR4, !P0 ;  /* 0x0000000415007c0c */ /* 0x000fe2000c781270 */
[----:B------:R-:W3:Y:S01]  /*39060*/  LDL.LU R23, [R1+0xb70] ;  /* 0x000b700001177983 */ /* 0x000ee20000300800 */
[-C--:B------:R-:W-:Y:S01]  /*39070*/  LEA.HI.X.SX32 R15, R0, R3.reuse, 0x1, P6 ;  /* 0x00000003000f7211 */ /* 0x080fe200030f0eff */
[----:B------:R-:W2:Y:S04]  /*39080*/  LDCU UR4, c[0x0][0x39c] ;  /* 0x00007380ff0477ac */ /* 0x000ea80008000800 */
[----:B------:R0:W-:Y:S01]  /*39090*/  @P3 STG.E.U16 desc[UR24][R14.64], R9 ;  /* 0x000000090e003986 */ /* 0x0001e2000c101518 */
[----:B------:R-:W1:Y:S01]  /*390a0*/  LDCU UR6, c[0x0][0x39c] ;  /* 0x00007380ff0677ac */ /* 0x000e620008000800 */
[----:B----4-:R-:W-:Y:S01]  /*390b0*/  ISETP.LT.AND P3, PT, R19, UR5, !P0 ;  /* 0x0000000513007c0c */ /* 0x010fe2000c761270 */
[C---:B------:R-:W-:Y:S01]  /*390c0*/  IMAD R0, R93.reuse, 0x2, R16 ;  /* 0x000000025d007824 */ /* 0x040fe200078e0210 */
[----:B------:R-:W4:Y:S01]  /*390d0*/  LDL.LU R19, [R1+0xa40] ;  /* 0x000a400001137983 */ /* 0x000f220000300800 */
[C---:B------:R-:W-:Y:S01]  /*390e0*/  LEA R12, P6, R16.reuse, R2, 0x1 ;  /* 0x00000002100c7211 */ /* 0x040fe200078c08ff */
[----:B------:R-:W3:Y:S01]  /*390f0*/  LDCU UR5, c[0x0][0x39c] ;  /* 0x00007380ff0577ac */ /* 0x000ee20008000800 */
[----:B------:R-:W-:Y:S01]  /*39100*/  IMAD R10, R93, 0x2, R0 ;  /* 0x000000025d0a7824 */ /* 0x000fe200078e0200 */
[----:B0-----:R-:W-:Y:S01]  /*39110*/  PRMT R15, R11, 0x7632, R15 ;  /* 0x000076320b0f7816 */ /* 0x001fe2000000000f */
[----:B------:R-:W4:Y:S01]  /*39120*/  LDL.LU R22, [R1+0xa3c] ;  /* 0x000a3c0001167983 */ /* 0x000f220000300800 */
[----:B------:R-:W-:-:S02]  /*39130*/  LEA.HI.X.SX32 R13, R16, R3, 0x1, P6 ;  /* 0x00000003100d7211 */ /* 0x000fc400030f0eff */
[CC--:B------:R-:W-:Y:S01]  /*39140*/  LEA R8, P6, R0.reuse, R2.reuse, 0x1 ;  /* 0x0000000200087211 */ /* 0x0c0fe200078c08ff */
[----:B------:R-:W4:Y:S03]  /*39150*/  LDL.LU R21, [R1+0xb6c] ;  /* 0x000b6c0001157983 */ /* 0x000f260000300800 */
[-C--:B------:R-:W-:Y:S02]  /*39160*/  LEA.HI.X.SX32 R9, R0, R3.reuse, 0x1, P6 ;  /* 0x0000000300097211 */ /* 0x080fe400030f0eff */
[CC--:B------:R-:W-:Y:S01]  /*39170*/  LEA R16, P6, R10.reuse, R2.reuse, 0x1 ;  /* 0x000000020a107211 */ /* 0x0c0fe200078c08ff */
[----:B------:R-:W-:Y:S01]  /*39180*/  @P5 STG.E.U16 desc[UR24][R12.64], R11 ;  /* 0x0000000b0c005986 */ /* 0x000fe2000c101518 */
[----:B--2---:R-:W-:Y:S01]  /*39190*/  ISETP.LT.AND P5, PT, R17, UR4, !P0 ;  /* 0x0000000411007c0c */ /* 0x004fe2000c7a1270 */
[C---:B------:R-:W-:Y:S01]  /*391a0*/  IMAD R0, R93.reuse, 0x2, R10 ;  /* 0x000000025d007824 */ /* 0x040fe200078e020a */
[-C--:B------:R-:W-:Y:S01]  /*391b0*/  LEA.HI.X.SX32 R17, R10, R3.reuse, 0x1, P6 ;  /* 0x000000030a117211 */ /* 0x080fe200030f0eff */
[----:B------:R0:W-:Y:S01]  /*391c0*/  @P4 STG.E.U16 desc[UR24][R8.64], R15 ;  /* 0x0000000f08004986 */ /* 0x0001e2000c101518 */
[----:B------:R-:W2:Y:S02]  /*391d0*/  LDCU UR4, c[0x0][0x39c] ;  /* 0x00007380ff0477ac */ /* 0x000ea40008000800 */
[----:B------:R-:W-:Y:S01]  /*391e0*/  LEA R14, P6, R0, R2, 0x1 ;  /* 0x00000002000e7211 */ /* 0x000fe200078c08ff */
[----:B------:R-:W-:Y:S01]  /*391f0*/  @P2 STG.E.U16 desc[UR24][R16.64], R4 ;  /* 0x0000000410002986 */ /* 0x000fe2000c101518 */
[----:B-1----:R-:W-:Y:S01]  /*39200*/  ISETP.LT.AND P4, PT, R18, UR6, !P0 ;  /* 0x0000000612007c0c */ /* 0x002fe2000c781270 */
[----:B------:R-:W4:Y:S01]  /*39210*/  LDCU UR6, c[0x0][0x39c] ;  /* 0x00007380ff0677ac */ /* 0x000f220008000800 */
[----:B------:R-:W-:Y:S01]  /*39220*/  IMAD R18, R93, 0x2, R0 ;  /* 0x000000025d127824 */ /* 0x000fe200078e0200 */
[----:B0-----:R-:W-:-:S04]  /*39230*/  LEA.HI.X.SX32 R15, R0, R3, 0x1, P6 ;  /* 0x00000003000f7211 */ /* 0x001fc800030f0eff */
[-C--:B------:R-:W-:Y:S02]  /*39240*/  LEA R10, P6, R18, R2.reuse, 0x1 ;  /* 0x00000002120a7211 */ /* 0x080fe400078c08ff */
[----:B------:R-:W-:Y:S02]  /*39250*/  PRMT R9, R4, 0x7632, R9 ;  /* 0x0000763204097816 */ /* 0x000fe40000000009 */
[----:B------:R-:W-:Y:S01]  /*39260*/  LEA.HI.X.SX32 R11, R18, R3, 0x1, P6 ;  /* 0x00000003120b7211 */ /* 0x000fe200030f0eff */
[C---:B------:R-:W-:Y:S02]  /*39270*/  IMAD R18, R93.reuse, 0x2, R18 ;  /* 0x000000025d127824 */ /* 0x040fe400078e0212 */
[----:B------:R0:W-:Y:S03]  /*39280*/  @P3 STG.E.U16 desc[UR24][R14.64], R9 ;  /* 0x000000090e003986 */ /* 0x0001e6000c101518 */
[----:B------:R-:W-:Y:S01]  /*39290*/  LEA R8, P6, R18, R2, 0x1 ;  /* 0x0000000212087211 */ /* 0x000fe200078c08ff */
[----:B------:R1:W-:Y:S01]  /*392a0*/  @P5 STG.E.U16 desc[UR24][R10.64], R5 ;  /* 0x000000050a005986 */ /* 0x0003e2000c101518 */
[----:B---3--:R-:W-:Y:S01]  /*392b0*/  ISETP.LT.AND P2, PT, R20, UR5, !P0 ;  /* 0x0000000514007c0c */ /* 0x008fe2000c741270 */
[----:B------:R-:W-:-:S02]  /*392c0*/  IMAD R0, R93, 0x2, R18 ;  /* 0x000000025d007824 */ /* 0x000fc400078e0212 */
[----:B------:R-:W3:Y:S01]  /*392d0*/  LDL.LU R20, [R1+0xb68] ;  /* 0x000b680001147983 */ /* 0x000ee20000300800 */
[----:B0-----:R-:W-:Y:S01]  /*392e0*/  LEA.HI.X.SX32 R9, R18, R3, 0x1, P6 ;  /* 0x0000000312097211 */ /* 0x001fe200030f0eff */
[----:B------:R-:W0:Y:S01]  /*392f0*/  LDCU UR5, c[0x0][0x39c] ;  /* 0x00007380ff0577ac */ /* 0x000e220008000800 */
[----:B----4-:R-:W-:Y:S01]  /*39300*/  ISETP.LT.AND P5, PT, R19, UR6, !P0 ;  /* 0x0000000613007c0c */ /* 0x010fe2000c7a1270 */
[----:B------:R-:W3:Y:S01]  /*39310*/  LDCU UR6, c[0x0][0x39c] ;  /* 0x00007380ff0677ac */ /* 0x000ee20008000800 */
[----:B------:R-:W4:Y:S04]  /*39320*/  LDL.LU R19, [R1+0xa38] ;  /* 0x000a380001137983 */ /* 0x000f280000300800 */
[----:B------:R-:W4:Y:S04]  /*39330*/  LDL.LU R18, [R1+0xa34] ;  /* 0x000a340001127983 */ /* 0x000f280000300800 */
[----:B------:R-:W4:Y:S01]  /*39340*/  LDL.LU R16, [R1+0xb64] ;  /* 0x000b640001107983 */ /* 0x000f220000300800 */
[----:B------:R-:W-:Y:S01]  /*39350*/  IMAD R14, R93, 0x2, R0 ;  /* 0x000000025d0e7824 */ /* 0x000fe200078e0200 */
[----:B------:R-:W-:-:S02]  /*39360*/  LEA R12, P6, R0, R2, 0x1 ;  /* 0x00000002000c7211 */ /* 0x000fc400078c08ff */
[----:B--2---:R-:W-:Y:S01]  /*39370*/  ISETP.LT.AND P3, PT, R23, UR4, !P0 ;  /* 0x0000000417007c0c */ /* 0x004fe2000c761270 */
[----:B------:R-:W2:Y:S01]  /*39380*/  LDCU UR4, c[0x0][0x39c] ;  /* 0x00007380ff0477ac */ /* 0x000ea20008000800 */
[-C--:B------:R-:W-:Y:S01]  /*39390*/  LEA.HI.X.SX32 R13, R0, R3.reuse, 0x1, P6 ;  /* 0x00000003000d7211 */ /* 0x080fe200030f0eff */
[----:B------:R-:W4:Y:S01]  /*393a0*/  LDL.LU R17, [R1+0xb60] ;  /* 0x000b600001117983 */ /* 0x000f220000300800 */
[-C--:B------:R-:W-:Y:S02]  /*393b0*/  LEA R4, P6, R14, R2.reuse, 0x1 ;  /* 0x000000020e047211 */ /* 0x080fe400078c08ff */
[----:B-1----:R-:W-:Y:S01]  /*393c0*/  PRMT R11, R5, 0x7632, R11 ;  /* 0x00007632050b7816 */ /* 0x002fe2000000000b */
[----:B------:R-:W-:Y:S01]  /*393d0*/  IMAD R0, R93, 0x2, R14 ;  /* 0x000000025d007824 */ /* 0x000fe200078e020e */
[----:B------:R-:W-:Y:S02]  /*393e0*/  PRMT R15, R6, 0x7632, R15 ;  /* 0x00007632060f7816 */ /* 0x000fe4000000000f */
[----:B------:R-:W-:Y:S01]  /*393f0*/  LEA.HI.X.SX32 R5, R14, R3, 0x1, P6 ;  /* 0x000000030e057211 */ /* 0x000fe200030f0eff */
[----:B------:R1:W-:Y:S01]  /*39400*/  @P4 STG.E.U16 desc[UR24][R8.64], R11 ;  /* 0x0000000b08004986 */ /* 0x0003e2000c101518 */
[----:B------:R-:W-:-:S03]  /*39410*/  LEA R10, P6, R0, R2, 0x1 ;  /* 0x00000002000a7211 */ /* 0x000fc600078c08ff */
[----:B------:R-:W-:Y:S04]  /*39420*/  @P2 STG.E.U16 desc[UR24][R12.64], R6 ;  /* 0x000000060c002986 */ /* 0x000fe8000c101518 */
[----:B------:R2:W-:Y:S01]  /*39430*/  @P3 STG.E.U16 desc[UR24][R4.64], R15 ;  /* 0x0000000f04003986 */ /* 0x0005e2000c101518 */
[----:B-1----:R-:W-:-:S03]  /*39440*/  IMAD R9, R93, 0x2, R0 ;  /* 0x000000025d097824 */ /* 0x002fc600078e0200 */
[----:B------:R-:W4:Y:S01]  /*39450*/  LDL.LU R14, [R1+0xa30] ;  /* 0x000a3000010e7983 */ /* 0x000f220000300800 */
[-C--:B------:R-:W-:Y:S02]  /*39460*/  LEA.HI.X.SX32 R11, R0, R3.reuse, 0x1, P6 ;  /* 0x00000003000b7211 */ /* 0x080fe400030f0eff */
[----:B0-----:R-:W-:Y:S01]  /*39470*/  ISETP.LT.AND P4, PT, R22, UR5, !P0 ;  /* 0x0000000516007c0c */ /* 0x001fe2000c781270 */
[----:B------:R-:W-:Y:S01]  /*39480*/  IMAD R0, R93, 0x2, R9 ;  /* 0x000000025d007824 */ /* 0x000fe200078e0209 */
[-C--:B------:R-:W-:Y:S02]  /*39490*/  LEA R8, P6, R9, R2.reuse, 0x1 ;  /* 0x0000000209087211 */ /* 0x080fe400078c08ff */
[----:B--2---:R-:W-:Y:S01]  /*394a0*/  ISETP.LT.AND P2, PT, R21, UR4, !P0 ;  /* 0x0000000415007c0c */ /* 0x004fe2000c741270 */
[----:B------:R-:W2:Y:S01]  /*394b0*/  LDL.LU R15, [R1+0xa2c] ;  /* 0x000a2c00010f7983 */ /* 0x000ea20000300800 */
[----:B------:R-:W-:Y:S01]  /*394c0*/  LEA.HI.X.SX32 R9, R9, R3, 0x1, P6 ;  /* 0x0000000309097211 */ /* 0x000fe200030f0eff */
[----:B------:R-:W0:Y:S01]  /*394d0*/  LDCU UR5, c[0x0][0x39c] ;  /* 0x00007380ff0577ac */ /* 0x000e220008000800 */
[----:B------:R-:W-:-:S02]  /*394e0*/  LEA R12, P6, R0, R2, 0x1 ;  /* 0x00000002000c7211 */ /* 0x000fc400078c08ff */
[----:B------:R-:W-:Y:S02]  /*394f0*/  PRMT R5, R7, 0x7632, R5 ;  /* 0x0000763207057816 */ /* 0x000fe40000000005 */
[----:B---3--:R-:W-:Y:S01]  /*39500*/  ISETP.LT.AND P3, PT, R20, UR6, !P0 ;  /* 0x0000000614007c0c */ /* 0x008fe2000c761270 */
[----:B------:R-:W4:Y:S01]  /*39510*/  LDCU UR6, c[0x0][0x39c] ;  /* 0x00007380ff0677ac */ /* 0x000f220008000800 */
[----:B------:R-:W-:Y:S01]  /*39520*/  LEA.HI.X.SX32 R13, R0, R3, 0x1, P6 ;  /* 0x00000003000d7211 */ /* 0x000fe200030f0eff */
[----:B------:R1:W-:Y:S01]  /*39530*/  @P5 STG.E.U16 desc[UR24][R10.64], R7 ;  /* 0x000000070a005986 */ /* 0x0003e2000c101518 */
[----:B------:R-:W3:Y:S03]  /*39540*/  LDCU UR4, c[0x0][0x39c] ;  /* 0x00007380ff0477ac */ /* 0x000ee60008000800 */
[----:B------:R0:W-:Y:S04]  /*39550*/  @P4 STG.E.U16 desc[UR24][R8.64], R5 ;  /* 0x0000000508004986 */ /* 0x0001e8000c101518 */
[----:B------:R0:W-:Y:S01]  /*39560*/  @P2 STG.E.U16 desc[UR24][R12.64], R72 ;  /* 0x000000480c002986 */ /* 0x0001e2000c101518 */
[----:B----4-:R-:W-:Y:S01]  /*39570*/  ISETP.LT.AND P2, PT, R16, UR6, !P0 ;  /* 0x0000000610007c0c */ /* 0x010fe2000c741270 */
[----:B------:R-:W-:-:S02]  /*39580*/  IMAD R0, R93, 0x2, R0 ;  /* 0x000000025d007824 */ /* 0x000fc400078e0200 */
[----:B------:R-:W4:Y:S01]  /*39590*/  LDL.LU R16, [R1+0xb5c] ;  /* 0x000b5c0001107983 */ /* 0x000f220000300800 */
[----:B0-----:R-:W-:Y:S01]  /*395a0*/  ISETP.LT.AND P5, PT, R19, UR5, !P0 ;  /* 0x0000000513007c0c */ /* 0x001fe2000c7a1270 */
[----:B------:R-:W0:Y:S01]  /*395b0*/  LDCU UR5, c[0x0][0x39c] ;  /* 0x00007380ff0577ac */ /* 0x000e220008000800 */
[----:B---3--:R-:W-:Y:S02]  /*395c0*/  ISETP.LT.AND P4, PT, R18, UR4, !P0 ;  /* 0x0000000412007c0c */ /* 0x008fe4000c781270 */
[-C--:B------:R-:W-:Y:S01]  /*395d0*/  LEA R4, P6, R0, R2.reuse, 0x1 ;  /* 0x0000000200047211 */ /* 0x080fe200078c08ff */
[----:B------:R-:W3:Y:S01]  /*395e0*/  LDCU UR4, c[0x0][0x39c] ;  /* 0x00007380ff0477ac */ /* 0x000ee20008000800 */
[----:B-1----:R-:W-:Y:S01]  /*395f0*/  IMAD R7, R93, 0x2, R0 ;  /* 0x000000025d077824 */ /* 0x002fe200078e0200 */
[----:B------:R-:W-:Y:S02]  /*39600*/  PRMT R9, R72, 0x7632, R9 ;  /* 0x0000763248097816 */ /* 0x000fe40000000009 */
[----:B------:R-:W-:Y:S01]  /*39610*/  LEA.HI.X.SX32 R5, R0, R3, 0x1, P6 ;  /* 0x0000000300057211 */ /* 0x000fe200030f0eff */
[----:B------:R-:W2:Y:S01]  /*39620*/  LDCU UR6, c[0x0][0x39c] ;  /* 0x00007380ff0677ac */ /* 0x000ea20008000800 */
[----:B------:R-:W-:-:S03]  /*39630*/  LEA R6, P6, R7, R2, 0x1 ;  /* 0x0000000207067211 */ /* 0x000fc600078c08ff */
[----:B------:R1:W-:Y:S01]  /*39640*/  @P3 STG.E.U16 desc[UR24][R4.64], R9 ;  /* 0x0000000904003986 */ /* 0x0003e2000c101518 */
[----:B------:R-:W-:Y:S01]  /*39650*/  IMAD R0, R93, 0x2, R7 ;  /* 0x000000025d007824 */ /* 0x000fe200078e0207 */
[----:B------:R-:W-:Y:S02]  /*39660*/  LEA.HI.X.SX32 R7, R7, R3, 0x1, P6 ;  /* 0x0000000307077211 */ /* 0x000fe400030f0eff */
[----:B0-----:R-:W-:Y:S01]  /*39670*/  ISETP.LT.AND P3, PT, R17, UR5, !P0 ;  /* 0x0000000511007c0c */ /* 0x001fe2000c761270 */
[----:B------:R-:W4:Y:S01]  /*39680*/  LDCU UR5, c[0x0][0x39c] ;  /* 0x00007380ff0577ac */ /* 0x000f220008000800 */
[----:B------:R-:W4:Y:S04]  /*39690*/  LDL.LU R17, [R1+0xb58] ;  /* 0x000b580001117983 */ /* 0x000f280000300800 */
[----:B------:R-:W4:Y:S01]  /*396a0*/  LDL.LU R13, [R1+0xa28] ;  /* 0x000a2800010d7983 */ /* 0x000f220000300800 */
[----:B------:R-:W-:-:S03]  /*396b0*/  LEA R8, P6, R0, R2, 0x1 ;  /* 0x0000000200087211 */ /* 0x000fc600078c08ff */
[----:B------:R-:W-:Y:S01]  /*396c0*/  @P5 STG.E.U16 desc[UR24][R6.64], R73 ;  /* 0x0000004906005986 */ /* 0x000fe2000c101518 */
[----:B---3--:R-:W-:Y:S01]  /*396d0*/  ISETP.LT.AND P5, PT, R14, UR4, !P0 ;  /* 0x000000040e007c0c */ /* 0x008fe2000c7a1270 */
[----:B------:R-:W-:Y:S01]  /*396e0*/  IMAD R11, R93, 0x2, R0 ;  /* 0x000000025d0b7824 */ /* 0x000fe200078e0200 */
[----:B-1----:R-:W-:Y:S01]  /*396f0*/  PRMT R5, R73, 0x7632, R5 ;  /* 0x0000763249057816 */ /* 0x002fe20000000005 */
[----:B------:R-:W3:Y:S01]  /*39700*/  LDL.LU R14, [R1+0xa18] ;  /* 0x000a1800010e7983 */ /* 0x000ee20000300800 */
[-C--:B------:R-:W-:Y:S01]  /*39710*/  LEA.HI.X.SX32 R9, R0, R3.reuse, 0x1, P6 ;  /* 0x0000000300097211 */ /* 0x080fe200030f0eff */
[----:B------:R-:W0:Y:S01]  /*39720*/  LDCU UR4, c[0x0][0x39c] ;  /* 0x00007380ff0477ac */ /* 0x000e220008000800 */
[----:B------:R-:W-:Y:S01]  /*39730*/  LEA R10, P6, R11, R2, 0x1 ;  /* 0x000000020b0a7211 */ /* 0x000fe200078c08ff */
[----:B------:R-:W-:Y:S02]  /*39740*/  IMAD R0, R93, 0x2, R11 ;  /* 0x000000025d007824 */ /* 0x000fe400078e020b */
[----:B------:R1:W-:Y:S01]  /*39750*/  @P4 STG.E.U16 desc[UR24][R8.64], R5 ;  /* 0x0000000508004986 */ /* 0x0003e2000c101518 */
[----:B--2---:R-:W-:Y:S01]  /*39760*/  ISETP.LT.AND P4, PT, R15, UR6, !P0 ;  /* 0x000000060f007c0c */ /* 0x004fe2000c781270 */
[----:B------:R-:W2:Y:S01]  /*39770*/  LDCU UR6, c[0x0][0x39c] ;  /* 0x00007380ff0677ac */ /* 0x000ea20008000800 */
[----:B------:R-:W-:Y:S01]  /*39780*/  LEA.HI.X.SX32 R11, R11, R3, 0x1, P6 ;  /* 0x000000030b0b7211 */ /* 0x000fe200030f0eff */
[----:B------:R-:W3:Y:S04]  /*39790*/  LDL.LU R15, [R1+0xb54] ;  /* 0x000b5400010f7983 */ /* 0x000ee80000300800 */
[----:B------:R-:W-:Y:S01]  /*397a0*/  @P2 STG.E.U16 desc[UR24][R10.64], R74 ;  /* 0x0000004a0a002986 */ /* 0x000fe2000c101518 */
[----:B----4-:R-:W-:Y:S01]  /*397b0*/  ISETP.LT.AND P2, PT, R16, UR5, !P0 ;  /* 0x0000000510007c0c */ /* 0x010fe2000c741270 */
[----:B------:R-:W-:-:S02]  /*397c0*/  IMAD R12, R93, 0x2, R0 ;  /* 0x000000025d0c7824 */ /* 0x000fc400078e0200 */
[----:B------:R-:W4:Y:S01]  /*397d0*/  LDL.LU R16, [R1+0xb50] ;  /* 0x000b500001107983 */ /* 0x000f220000300800 */
[CC--:B------:R-:W-:Y:S01]  /*397e0*/  LEA R4, P6, R0.reuse, R2.reuse, 0x1 ;  /* 0x0000000200047211 */ /* 0x0c0fe200078c08ff */
[----:B------:R-:W3:Y:S03]  /*397f0*/  LDCU UR5, c[0x0][0x39c] ;  /* 0x00007380ff0577ac */ /* 0x000ee60008000800 */
[-C--:B-1----:R-:W-:Y:S02]  /*39800*/  LEA.HI.X.SX32 R5, R0, R3.reuse, 0x1, P6 ;  /* 0x0000000300057211 */ /* 0x082fe400030f0eff */
[----:B------:R-:W-:Y:S02]  /*39810*/  LEA R6, P6, R12, R2, 0x1 ;  /* 0x000000020c067211 */ /* 0x000fe400078c08ff */
[----:B------:R-:W-:Y:S02]  /*39820*/  PRMT R9, R74, 0x7632, R9 ;  /* 0x000076324a097816 */ /* 0x000fe40000000009 */
[----:B------:R-:W-:Y:S01]  /*39830*/  LEA.HI.X.SX32 R7, R12, R3, 0x1, P6 ;  /* 0x000000030c077211 */ /* 0x000fe200030f0eff */
[----:B------:R-:W-:-:S02]  /*39840*/  IMAD R12, R93, 0x2, R12 ;  /* 0x000000025d0c7824 */ /* 0x000fc400078e020c */
[----:B------:R1:W-:Y:S03]  /*39850*/  @P3 STG.E.U16 desc[UR24][R4.64], R9 ;  /* 0x0000000904003986 */ /* 0x0003e6000c101518 */
[CC--:B------:R-:W-:Y:S01]  /*39860*/  LEA R8, P6, R12.reuse, R2.reuse, 0x1 ;  /* 0x000000020c087211 */ /* 0x0c0fe200078c08ff */
[----:B------:R-:W-:Y:S01]  /*39870*/  @P5 STG.E.U16 desc[UR24][R6.64], R75 ;  /* 0x0000004b06005986 */ /* 0x000fe2000c101518 */
[----:B0-----:R-:W-:Y:S01]  /*39880*/  ISETP.LT.AND P3, PT, R17, UR4, !P0 ;  /* 0x0000000411007c0c */ /* 0x001fe2000c761270 */
[----:B------:R-:W0:Y:S01]  /*39890*/  LDCU UR4, c[0x0][0x39c] ;  /* 0x00007380ff0477ac */ /* 0x000e220008000800 */
[----:B--2---:R-:W-:Y:S01]  /*398a0*/  ISETP.LT.AND P5, PT, R13, UR6, !P0 ;  /* 0x000000060d007c0c */ /* 0x004fe2000c7a1270 */
[----:B------:R-:W-:Y:S01]  /*398b0*/  IMAD R0, R93, 0x2, R12 ;  /* 0x000000025d007824 */ /* 0x000fe200078e020c */
[----:B------:R-:W2:Y:S01]  /*398c0*/  LDL.LU R13, [R1+0xa24] ;  /* 0x000a2400010d7983 */ /* 0x000ea20000300800 */
[----:B-1----:R-:W-:Y:S01]  /*398d0*/  LEA.HI.X.SX32 R9, R12, R3, 0x1, P6 ;  /* 0x000000030c097211 */ /* 0x002fe200030f0eff */
[----:B------:R-:W4:Y:S01]  /*398e0*/  LDCU UR6, c[0x0][0x39c] ;  /* 0x00007380ff0677ac */ /* 0x000f220008000800 */
[----:B------:R-:W-:Y:S01]  /*398f0*/  PRMT R5, R75, 0x7632, R5 ;  /* 0x000076324b057816 */ /* 0x000fe20000000005 */
[----:B------:R-:W2:Y:S01]  /*39900*/  LDL.LU R18, [R1+0xa14] ;  /* 0x000a140001127983 */ /* 0x000ea20000300800 */
[----:B------:R-:W-:-:S03]  /*39910*/  LEA R4, P6, R0, R2, 0x1 ;  /* 0x0000000200047211 */ /* 0x000fc600078c08ff */
[----:B------:R1:W-:Y:S01]  /*39920*/  @P4 STG.E.U16 desc[UR24][R8.64], R5 ;  /* 0x0000000508004986 */ /* 0x0003e2000c101518 */
[----:B---3--:R-:W-:Y:S01]  /*39930*/  ISETP.LT.AND P4, PT, R14, UR5, !P0 ;  /* 0x000000050e007c0c */ /* 0x008fe2000c781270 */
[----:B------:R-:W-:Y:S01]  /*39940*/  IMAD R10, R93, 0x2, R0 ;  /* 0x000000025d0a7824 */ /* 0x000fe200078e0200 */
[----:B------:R-:W-:Y:S01]  /*39950*/  PRMT R11, R80, 0x7632, R11 ;  /* 0x00007632500b7816 */ /* 0x000fe2000000000b */
[----:B------:R-:W3:Y:S01]  /*39960*/  LDL.LU R14, [R1+0xb4c] ;  /* 0x000b4c00010e7983 */ /* 0x000ee20000300800 */
[----:B------:R-:W2:Y:S01]  /*39970*/  LDCU UR5, c[0x0][0x39c] ;  /* 0x00007380ff0577ac */ /* 0x000ea20008000800 */
[----:B-1----:R-:W-:Y:S02]  /*39980*/  LEA.HI.X.SX32 R5, R0, R3, 0x1, P6 ;  /* 0x0000000300057211 */ /* 0x002fe400030f0eff */
[----:B------:R-:W-:-:S03]  /*39990*/  LEA R6, P6, R10, R2, 0x1 ;  /* 0x000000020a067211 */ /* 0x000fc600078c08ff */
[----:B------:R-:W-:Y:S01]  /*399a0*/  @P2 STG.E.U16 desc[UR24][R4.64], R80 ;  /* 0x0000005004002986 */ /* 0x000fe2000c101518 */
[----:B0-----:R-:W-:Y:S01]  /*399b0*/  ISETP.LT.AND P2, PT, R15, UR4, !P0 ;  /* 0x000000040f007c0c */ /* 0x001fe2000c741270 */
[C---:B------:R-:W-:Y:S01]  /*399c0*/  IMAD R0, R93.reuse, 0x2, R10 ;  /* 0x000000025d007824 */ /* 0x040fe200078e020a */
[----:B------:R-:W-:Y:S01]  /*399d0*/  LEA.HI.X.SX32 R7, R10, R3, 0x1, P6 ;  /* 0x000000030a077211 */ /* 0x000fe200030f0eff */
[----:B------:R-:W3:Y:S01]  /*399e0*/  LDL.LU R15, [R1+0xb48] ;  /* 0x000b4800010f7983 */ /* 0x000ee20000300800 */
[----:B------:R-:W0:Y:S03]  /*399f0*/  LDCU UR4, c[0x0][0x39c] ;  /* 0x00007380ff0477ac */ /* 0x000e260008000800 */
[----:B------:R1:W-:Y:S01]  /*39a00*/  @P3 STG.E.U16 desc[UR24][R6.64], R11 ;  /* 0x0000000b06003986 */ /* 0x0003e2000c101518 */
[----:B------:R-:W-:Y:S01]  /*39a10*/  LEA R10, P6, R0, R2, 0x1 ;  /* 0x00000002000a7211 */ /* 0x000fe200078c08ff */
[----:B------:R-:W-:-:S02]  /*39a20*/  IMAD R9, R93, 0x2, R0 ;  /* 0x000000025d097824 */ /* 0x000fc400078e0200 */
[----:B------:R-:W0:Y:S01]  /*39a30*/  LDS.128 R4, [R91+UR10+0x800] ;  /* 0x0008000a5b047984 */ /* 0x000e220008000c00 */
[----:B----4-:R-:W-:Y:S01]  /*39a40*/  ISETP.LT.AND P3, PT, R16, UR6, !P0 ;  /* 0x0000000610007c0c */ /* 0x010fe2000c761270 */
[----:B------:R-:W3:Y:S02]  /*39a50*/  LDCU UR6, c[0x0][0x39c] ;  /* 0x00007380ff0677ac */ /* 0x000ee40008000800 */
[----:B------:R-:W4:Y:S04]  /*39a60*/  LDL.LU R16, [R1+0xa20] ;  /* 0x000a200001107983 */ /* 0x000f280000300800 */
[----:B------:R-:W4:Y:S04]  /*39a70*/  LDL.LU R17, [R1+0xa10] ;  /* 0x000a100001117983 */ /* 0x000f280000300800 */
[----:B------:R-:W4:Y:S04]  /*39a80*/  LDL.LU R23, [R1+0xb44] ;  /* 0x000b440001177983 */ /* 0x000f280000300800 */
[----:B------:R-:W4:Y:S04]  /*39a90*/  LDL.LU R22, [R1+0xb40] ;  /* 0x000b400001167983 */ /* 0x000f280000300800 */
[----:B------:R-:W4:Y:S01]  /*39aa0*/  LDL.LU R21, [R1+0xa1c] ;  /* 0x000a1c0001157983 */ /* 0x000f220000300800 */
[----:B-1----:R-:W-:Y:S01]  /*39ab0*/  LEA.HI.X.SX32 R11, R0, R3, 0x1, P6 ;  /* 0x00000003000b7211 */ /* 0x002fe200030f0eff */
[----:B------:R-:W-:Y:S01]  /*39ac0*/  IMAD R0, R93, 0x2, R9 ;  /* 0x000000025d007824 */ /* 0x000fe200078e0209 */
[----:B------:R-:W-:-:S04]  /*39ad0*/  LEA R8, P6, R9, R2, 0x1 ;  /* 0x0000000209087211 */ /* 0x000fc800078c08ff */
[-C--:B------:R-:W-:Y:S01]  /*39ae0*/  LEA.HI.X.SX32 R9, R9, R3.reuse, 0x1, P6 ;  /* 0x0000000309097211 */ /* 0x080fe200030f0eff */
[----:B------:R1:W-:Y:S01]  /*39af0*/  @P5 STG.E.U16 desc[UR24][R10.64], R81 ;  /* 0x000000510a005986 */ /* 0x0003e2000c101518 */
[C---:B------:R-:W-:Y:S02]  /*39b00*/  LEA R12, P6, R0.reuse, R2, 0x1 ;  /* 0x00000002000c7211 */ /* 0x040fe400078c08ff */
[----:B--2---:R-:W-:Y:S01]  /*39b10*/  ISETP.LT.AND P5, PT, R13, UR5, !P0 ;  /* 0x000000050d007c0c */ /* 0x004fe2000c7a1270 */
[----:B------:R-:W2:Y:S01]  /*39b20*/  LDCU UR5, c[0x0][0x39c] ;  /* 0x00007380ff0577ac */ /* 0x000ea20008000800 */
[----:B------:R-:W-:Y:S01]  /*39b30*/  LEA.HI.X.SX32 R13, R0, R3, 0x1, P6 ;  /* 0x00000003000d7211 */ /* 0x000fe200030f0eff */
[----:B------:R-:W-:Y:S01]  /*39b40*/  IMAD R0, R93, 0x2, R0 ;  /* 0x000000025d007824 */ /* 0x000fe200078e0200 */
[----:B-1----:R-:W-:-:S04]  /*39b50*/  PRMT R11, R81, 0x7632, R11 ;  /* 0x00007632510b7816 */ /* 0x002fc8000000000b */
[-C--:B------:R-:W-:Y:S01]  /*39b60*/  LEA R10, P6, R0, R2.reuse, 0x1 ;  /* 0x00000002000a7211 */ /* 0x080fe200078c08ff */
[----:B------:R1:W-:Y:S01]  /*39b70*/  @P4 STG.E.U16 desc[UR24][R8.64], R11 ;  /* 0x0000000b08004986 */ /* 0x0003e2000c101518 */
[----:B0-----:R-:W-:Y:S01]  /*39b80*/  ISETP.LT.AND P4, PT, R18, UR4, !P0 ;  /* 0x0000000412007c0c */ /* 0x001fe2000c781270 */
[----:B------:R-:W4:Y:S02]  /*39b90*/  LDCU UR4, c[0x0][0x39c] ;  /* 0x00007380ff0477ac */ /* 0x000f240008000800 */
[----:B------:R-:W-:Y:S01]  /*39ba0*/  @P2 STG.E.U16 desc[UR24][R12.64], R82 ;  /* 0x000000520c002986 */ /* 0x000fe2000c101518 */
[----:B---3--:R-:W-:Y:S01]  /*39bb0*/  ISETP.LT.AND P2, PT, R14, UR6, !P0 ;  /* 0x000000060e007c0c */ /* 0x008fe2000c741270 */
[C---:B------:R-:W-:Y:S01]  /*39bc0*/  IMAD R14, R93.reuse, 0x2, R0 ;  /* 0x000000025d0e7824 */ /* 0x040fe200078e0200 */
[----:B------:R-:W0:Y:S01]  /*39bd0*/  LDCU UR6, c[0x0][0x39c] ;  /* 0x00007380ff0677ac */ /* 0x000e220008000800 */
[----:B-1----:R-:W-:Y:S02]  /*39be0*/  LEA.HI.X.SX32 R11, R0, R3, 0x1, P6 ;  /* 0x00000003000b7211 */ /* 0x002fe400030f0eff */
[----:B------:R-:W-:Y:S01]  /*39bf0*/  PRMT R9, R82, 0x7632, R9 ;  /* 0x0000763252097816 */ /* 0x000fe20000000009 */
[----:B------:R-:W-:Y:S01]  /*39c00*/  IMAD R0, R93, 0x2, R14 ;  /* 0x000000025d007824 */ /* 0x000fe200078e020e */
[----:B------:R-:W-:-:S03]  /*39c10*/  LEA R8, P6, R14, R2, 0x1 ;  /* 0x000000020e087211 */ /* 0x000fc600078c08ff */
[----:B------:R1:W-:Y:S01]  /*39c20*/  @P3 STG.E.U16 desc[UR24][R10.64], R9 ;  /* 0x000000090a003986 */ /* 0x0003e2000c101518 */
[----:B--2---:R-:W-:Y:S01]  /*39c30*/  ISETP.LT.AND P3, PT, R15, UR5, !P0 ;  /* 0x000000050f007c0c */ /* 0x004fe2000c761270 */
[----:B------:R-:W-:Y:S01]  /*39c40*/  IMAD R15, R93, 0x2, R0 ;  /* 0x000000025d0f7824 */ /* 0x000fe200078e0200 */
[----:B------:R-:W2:Y:S01]  /*39c50*/  LDCU UR5, c[0x0][0x39c] ;  /* 0x00007380ff0577ac */ /* 0x000ea20008000800 */
[-C--:B-1----:R-:W-:Y:S02]  /*39c60*/  LEA.HI.X.SX32 R9, R14, R3.reuse, 0x1, P6 ;  /* 0x000000030e097211 */ /* 0x082fe400030f0eff */
[CC--:B------:R-:W-:Y:S02]  /*39c70*/  LEA R12, P6, R0.reuse, R2.reuse, 0x1 ;  /* 0x00000002000c7211 */ /* 0x0c0fe400078c08ff */
[----:B------:R-:W-:Y:S02]  /*39c80*/  PRMT R11, R83, 0x7632, R11 ;  /* 0x00007632530b7816 */ /* 0x000fe4000000000b */
[----:B------:R-:W-:Y:S01]  /*39c90*/  LEA.HI.X.SX32 R13, R0, R3, 0x1, P6 ;  /* 0x00000003000d7211 */ /* 0x000fe200030f0eff */
[----:B------:R-:W-:Y:S01]  /*39ca0*/  IMAD R0, R93, 0x2, R15 ;  /* 0x000000025d007824 */ /* 0x000fe200078e020f */
[----:B------:R1:W-:Y:S01]  /*39cb0*/  @P5 STG.E.U16 desc[UR24][R8.64], R83 ;  /* 0x0000005308005986 */ /* 0x0003e2000c101518 */
[----:B------:R-:W-:-:S03]  /*39cc0*/  LEA R14, P6, R15, R2, 0x1 ;  /* 0x000000020f0e7211 */ /* 0x000fc600078c08ff */
[----:B------:R3:W-:Y:S01]  /*39cd0*/  @P4 STG.E.U16 desc[UR24][R12.64], R11 ;  /* 0x0000000b0c004986 */ /* 0x0007e2000c101518 */
[----:B------:R-:W-:Y:S02]  /*39ce0*/  LEA.HI.X.SX32 R15, R15, R3, 0x1, P6 ;  /* 0x000000030f0f7211 */ /* 0x000fe400030f0eff */
[----:B------:R-:W-:-:S03]  /*39cf0*/  LEA R10, P6, R0, R2, 0x1 ;  /* 0x00000002000a7211 */ /* 0x000fc600078c08ff */
[----:B------:R-:W-:Y:S01]  /*39d00*/  @P2 STG.E.U16 desc[UR24][R14.64], R4 ;  /* 0x000000040e002986 */ /* 0x000fe2000c101518 */
[----:B-1----:R-:W-:Y:S02]  /*39d10*/  PRMT R9, R4, 0x7632, R9 ;  /* 0x0000763204097816 */ /* 0x002fe40000000009 */
[----:B---3--:R-:W-:-:S05]  /*39d20*/  LEA.HI.X.SX32 R11, R0, R3, 0x1, P6 ;  /* 0x00000003000b7211 */ /* 0x008fca00030f0eff */
[----:B------:R1:W-:Y:S01]  /*39d30*/  @P3 STG.E.U16 desc[UR24][R10.64], R9 ;  /* 0x000000090a003986 */ /* 0x0003e2000c101518 */
[----:B----4-:R-:W-:Y:S01]  /*39d40*/  ISETP.LT.AND P5, PT, R16, UR4, !P0 ;  /* 0x0000000410007c0c */ /* 0x010fe2000c7a1270 */
[----:B------:R-:W-:Y:S01]  /*39d50*/  IMAD R16, R93, 0x2, R0 ;  /* 0x000000025d107824 */ /* 0x000fe200078e0200 */
[----:B------:R-:W3:Y:S01]  /*39d60*/  LDCU UR4, c[0x0][0x39c] ;  /* 0x00007380ff0477ac */ /* 0x000ee20008000800 */
[----:B0-----:R-:W-:Y:S02]  /*39d70*/  ISETP.LT.AND P4, PT, R17, UR6, !P0 ;  /* 0x0000000611007c0c */ /* 0x001fe4000c781270 */
[C---:B------:R-:W-:Y:S01]  /*39d80*/  IMAD R17, R93.reuse, 0x2, R16 ;  /* 0x000000025d117824 */ /* 0x040fe200078e0210 */
[----:B------:R-:W0:Y:S03]  /*39d90*/  LDCU UR6, c[0x0][0x39c] ;  /* 0x00007380ff0677ac */ /* 0x000e260008000800 */
[----:B------:R-:W-:Y:S01]  /*39da0*/  IMAD R18, R93, 0x2, R17 ;  /* 0x000000025d127824 */ /* 0x000fe200078e0211 */
[----:B------:R-:W-:-:S03]  /*39db0*/  LEA R8, P2, R16, R2, 0x1 ;  /* 0x0000000210087211 */ /* 0x000fc600078408ff */
[----:B------:R-:W-:Y:S01]  /*39dc0*/  IMAD R0, R93, 0x2, R18 ;  /* 0x000000025d007824 */ /* 0x000fe200078e0212 */
[----:B------:R-:W-:-:S03]  /*39dd0*/  LEA R12, P3, R17, R2, 0x1 ;  /* 0x00000002110c7211 */ /* 0x000fc600078608ff */
[C---:B------:R-:W-:Y:S01]  /*39de0*/  IMAD R20, R93.reuse, 0x2, R0 ;  /* 0x000000025d147824 */ /* 0x040fe200078e0200 */
[-C--:B-1----:R-:W-:Y:S02]  /*39df0*/  LEA.HI.X.SX32 R9, R16, R3.reuse, 0x1, P2 ;  /* 0x0000000310097211 */ /* 0x082fe400010f0eff */
[-C--:B------:R-:W-:Y:S01]  /*39e00*/  LEA R14, P6, R18, R2.reuse, 0x1 ;  /* 0x00000002120e7211 */ /* 0x080fe200078c08ff */
[----:B------:R-:W-:Y:S01]  /*39e10*/  IMAD R4, R93, 0x2, R20 ;  /* 0x000000025d047824 */ /* 0x000fe200078e0214 */
[----:B------:R-:W-:Y:S02]  /*39e20*/  LEA R16, P2, R0, R2, 0x1 ;  /* 0x0000000200107211 */ /* 0x000fe400078408ff */
[-C--:B------:R-:W-:Y:S02]  /*39e30*/  LEA.HI.X.SX32 R13, R17, R3.reuse, 0x1, P3 ;  /* 0x00000003110d7211 */ /* 0x080fe400018f0eff */
[----:B------:R-:W-:Y:S02]  /*39e40*/  LEA.HI.X.SX32 R15, R18, R3, 0x1, P6 ;  /* 0x00000003120f7211 */ /* 0x000fe400030f0eff */
[----:B---3--:R-:W-:-:S02]  /*39e50*/  ISETP.LT.AND P3, PT, R23, UR4, !P0 ;  /* 0x0000000417007c0c */ /* 0x008fc4000c761270 */
[-C--:B------:R-:W-:Y:S02]  /*39e60*/  LEA.HI.X.SX32 R17, R0, R3.reuse, 0x1, P2 ;  /* 0x0000000300117211 */ /* 0x080fe400010f0eff */
[-C--:B------:R-:W-:Y:S02]  /*39e70*/  LEA R18, P6, R4, R2.reuse, 0x1 ;  /* 0x0000000204127211 */ /* 0x080fe400078c08ff */
[----:B--2---:R-:W-:Y:S02]  /*39e80*/  ISETP.LT.AND P2, PT, R22, UR5, !P0 ;  /* 0x0000000516007c0c */ /* 0x004fe4000c741270 */
[----:B0-----:R-:W-:Y:S02]  /*39e90*/  ISETP.LT.AND P0, PT, R21, UR6, !P0 ;  /* 0x0000000615007c0c */ /* 0x001fe4000c701270 */
[----:B------:R-:W-:Y:S02]  /*39ea0*/  LEA.HI.X.SX32 R19, R4, R3, 0x1, P6 ;  /* 0x0000000304137211 */ /* 0x000fe400030f0eff */
[----:B------:R-:W-:-:S02]  /*39eb0*/  LEA R2, P6, R20, R2, 0x1 ;  /* 0x0000000214027211 */ /* 0x000fc400078c08ff */
[----:B------:R-:W-:Y:S01]  /*39ec0*/  PRMT R0, R5, 0x7632, R0 ;  /* 0x0000763205007816 */ /* 0x000fe20000000000 */
[----:B------:R0:W-:Y:S01]  /*39ed0*/  @P5 STG.E.U16 desc[UR24][R8.64], R5 ;  /* 0x0000000508005986 */ /* 0x0001e2000c101518 */
[----:B------:R-:W-:Y:S02]  /*39ee0*/  PRMT R4, R6, 0x7632, R4 ;  /* 0x0000763206047816 */ /* 0x000fe40000000004 */
[----:B------:R-:W-:Y:S01]  /*39ef0*/  LEA.HI.X.SX32 R3, R20, R3, 0x1, P6 ;  /* 0x0000000314037211 */ /* 0x000fe200030f0eff */
[----:B------:R1:W-:Y:S04]  /*39f00*/  @P4 STG.E.U16 desc[UR24][R12.64], R0 ;  /* 0x000000000c004986 */ /* 0x0003e8000c101518 */
[----:B------:R1:W-:Y:S01]  /*39f10*/  @P3 STG.E.U16 desc[UR24][R14.64], R6 ;  /* 0x000000060e003986 */ /* 0x0003e2000c101518 */
[----:B0-----:R-:W-:-:S03]  /*39f20*/  PRMT R9, R7, 0x7632, R9 ;  /* 0x0000763207097816 */ /* 0x001fc60000000009 */
[----:B------:R1:W-:Y:S04]  /*39f30*/  @P2 STG.E.U16 desc[UR24][R16.64], R4 ;  /* 0x0000000410002986 */ /* 0x0003e8000c101518 */
[----:B------:R1:W-:Y:S04]  /*39f40*/  @P0 STG.E.U16 desc[UR24][R2.64], R7 ;  /* 0x0000000702000986 */ /* 0x0003e8000c101518 */
[----:B------:R1:W-:Y:S01]  /*39f50*/  @P1 STG.E.U16 desc[UR24][R18.64], R9 ;  /* 0x0000000912001986 */ /* 0x0003e2000c101518 */
[----:B------:R-:W-:Y:S06]  /*39f60*/  BAR.SYNC.DEFER_BLOCKING 0x0 ;  /* 0x0000000000007b1d */ /* 0x000fec0000010000 */
[----:B------:R-:W-:Y:S05]  /*39f70*/  BRA.U UP0, `(.L_x_13) ;  /* 0x0000000100a07547 */ /* 0x000fea000b800000 */
[----:B------:R-:W0:Y:S01]  /*39f80*/  S2UR UR5, SR_CgaCtaId ;  /* 0x00000000000579c3 */ /* 0x000e220000008800 */
[----:B------:R-:W-:Y:S01]  /*39f90*/  NOP ;  /* 0x0000000000007918 */ /* 0x000fe20000000000 */
[----:B------:R-:W-:Y:S01]  /*39fa0*/  UMOV UR4, 0x50 ;  /* 0x0000005000047882 */ /* 0x000fe20000000000 */
[----:B-1----:R-:W-:Y:S02]  /*39fb0*/  IMAD.U32 R0, RZ, RZ, UR9 ;  /* 0x00000009ff007e24 */ /* 0x002fe4000f8e00ff */
[----:B------:R-:W-:Y:S02]  /*39fc0*/  IMAD.MOV.U32 R3, RZ, RZ, 0xff ;  /* 0x000000ffff037424 */ /* 0x000fe400078e00ff */
[----:B------:R-:W-:Y:S01]  /*39fd0*/  IMAD.MOV.U32 R7, RZ, RZ, 0x1 ;  /* 0x00000001ff077424 */ /* 0x000fe200078e00ff */
[----:B------:R-:W-:-:S04]  /*39fe0*/  LOP3.LUT R0, R0, 0xffff, RZ, 0xc0, !PT ;  /* 0x0000ffff00007812 */ /* 0x000fc800078ec0ff */
[----:B------:R-:W-:-:S05]  /*39ff0*/  SHF.R.U32.HI R0, RZ, 0x5, R0 ;  /* 0x00000005ff007819 */ /* 0x000fca0000011600 */
[----:B------:R-:W-:Y:S01]  /*3a000*/  VIADD R2, R0, 0x10 ;  /* 0x0000001000027836 */ /* 0x000fe20000000000 */
[----:B------:R-:W-:Y:S01]  /*3a010*/  SHF.L.U32 R0, R3, R0, RZ ;  /* 0x0000000003007219 */ /* 0x000fe200000006ff */
[----:B0-----:R-:W-:-:S03]  /*3a020*/  ULEA UR6, UR5, UR4, 0x18 ;  /* 0x0000000405067291 */ /* 0x001fc6000f8ec0ff */
[----:B------:R-:W-:-:S04]  /*3a030*/  SHF.L.U32 R3, R7, R2, RZ ;  /* 0x0000000207037219 */ /* 0x000fc800000006ff */
[----:B------:R-:W-:Y:S02]  /*3a040*/  LOP3.LUT R0, R3, R0, RZ, 0xfc, !PT ;  /* 0x0000000003007212 */ /* 0x000fe400078efcff */
[----:B------:R-:W0:Y:S02]  /*3a050*/  LDS R5, [UR6] ;  /* 0x00000006ff057984 */ /* 0x000e240008000800 */
[C---:B------:R-:W-:Y:S02]  /*3a060*/  LOP3.LUT R2, R0.reuse, 0xffff, RZ, 0xc0, !PT ;  /* 0x0000ffff00027812 */ /* 0x040fe400078ec0ff */
[----:B0-----:R-:W-:-:S04]  /*3a070*/  LOP3.LUT R3, R0, 0xffff, R5, 0x80, !PT ;  /* 0x0000ffff00037812 */ /* 0x001fc800078e8005 */
[----:B------:R-:W-:-:S13]  /*3a080*/  ISETP.NE.AND P0, PT, R3, R2, PT ;  /* 0x000000020300720c */ /* 0x000fda0003f05270 */
[----:B------:R-:W-:Y:S05]  /*3a090*/  @P0 BRA `(.L_x_14) ;  /* 0x0000000000500947 */ /* 0x000fea0003800000 */
[----:B------:R-:W-:Y:S02]  /*3a0a0*/  SHF.R.U32.HI R5, RZ, 0x10, R5 ;  /* 0x00000010ff057819 */ /* 0x000fe40000011605 */
[----:B------:R-:W-:-:S04]  /*3a0b0*/  SHF.R.U32.HI R2, RZ, 0x10, R0 ;  /* 0x00000010ff027819 */ /* 0x000fc80000011600 */
[----:B------:R-:W-:-:S04]  /*3a0c0*/  LOP3.LUT R5, R5, R2, RZ, 0xc0, !PT ;  /* 0x0000000205057212 */ /* 0x000fc800078ec0ff */
[----:B------:R-:W-:-:S13]  /*3a0d0*/  ISETP.NE.AND P0, PT, R5, R2, PT ;  /* 0x000000020500720c */ /* 0x000fda0003f05270 */
[----:B------:R-:W-:Y:S05]  /*3a0e0*/  @P0 BRA `(.L_x_15) ;  /* 0x0000000000300947 */ /* 0x000fea0003800000 */
[----:B------:R-:W-:Y:S01]  /*3a0f0*/  R2UR UR4, R0 ;  /* 0x00000000000472ca */ /* 0x000fe200000e0000 */
[----:B------:R-:W-:Y:S01]  /*3a100*/  VOTEU.ANY UR5, UPT, PT ;  /* 0x0000000000057886 */ /* 0x000fe200038e0100 */
[----:B------:R-:W0:Y:S01]  /*3a110*/  S2R R0, SR_LANEID ;  /* 0x0000000000007919 */ /* 0x000e220000000000 */
[----:B------:R-:W-:-:S10]  /*3a120*/  UFLO.U32 UR5, UR5 ;  /* 0x00000005000572bd */ /* 0x000fd400080e0000 */
[----:B------:R-:W-:-:S06]  /*3a130*/  ULOP3.LUT UR4, URZ, UR4, URZ, 0x33, !UPT ;  /* 0x00000004ff047292 */ /* 0x000fcc000f8e33ff */
[----:B------:R-:W-:-:S04]  /*3a140*/  IMAD.U32 R2, RZ, RZ, UR4 ;  /* 0x00000004ff027e24 */ /* 0x000fc8000f8e00ff */
[----:B------:R-:W1:Y:S02]  /*3a150*/  REDUX UR7, R2 ;  /* 0x00000000020773c4 */ /* 0x000e640000000000 */
[----:B------:R2:W-:Y:S01]  /*3a160*/  UTCATOMSWS.AND URZ, UR4 ;  /* 0x0000000400ff79e3 */ /* 0x0005e20008000000 */
[----:B0-----:R-:W-:Y:S01]  /*3a170*/  ISETP.EQ.U32.AND P0, PT, R0, UR5, PT ;  /* 0x0000000500007c0c */ /* 0x001fe2000bf02070 */
[----:B-1----:R-:W-:-:S12]  /*3a180*/  IMAD.U32 R0, RZ, RZ, UR7 ;  /* 0x00000007ff007e24 */ /* 0x002fd8000f8e00ff */
[----:B------:R2:W-:Y:S01]  /*3a190*/  @P0 ATOMS.AND RZ, [UR6], R0 ;  /* 0x00000000ffff098c */ /* 0x0005e2000a800006 */
[----:B------:R-:W-:Y:S05]  /*3a1a0*/  BRA `(.L_x_13) ;  /* 0x0000000000147947 */ /* 0x000fea0003800000 */
.L_x_15:
[----:B------:R-:W-:-:S07]  /*3a1b0*/  MOV R2, 0x3a1d0 ;  /* 0x0003a1d000027802 */ /* 0x000fce0000000f00 */
[----:B------:R-:W-:Y:S05]  /*3a1c0*/  CALL.REL.NOINC `($__internal_0_$__cuda_sm10x_tcgen05_guardrail_trap_col_being_dealloced_not_returned_by_alloc) ;  /* 0x00000000002c7944 */ /* 0x000fea0003c00000 */
[----:B------:R-:W-:Y:S05]  /*3a1d0*/  BRA `(.L_x_13) ;  /* 0x0000000000087947 */ /* 0x000fea0003800000 */
.L_x_14:
[----:B------:R-:W-:-:S07]  /*3a1e0*/  MOV R2, 0x3a200 ;  /* 0x0003a20000027802 */ /* 0x000fce0000000f00 */
[----:B------:R-:W-:Y:S05]  /*3a1f0*/  CALL.REL.NOINC `($__internal_2_$__cuda_sm10x_tcgen05_guardrail_trap_unallocated_columns_being_dealloced) ;  /* 0x0000000000387944 */ /* 0x000fea0003c00000 */
.L_x_13:
[----:B------:R-:W-:Y:S01]  /*3a200*/  NOP ;  /* 0x0000000000007918 */ /* 0x000fe20000000000 */
[----:B--2---:R-:W-:Y:S05]  /*3a210*/  EXIT ;  /* 0x000000000000794d */ /* 0x004fea0003800000 */
.L_x_8:
[----:B------:R-:W0:Y:S02]  /*3a220*/  SYNCS.PHASECHK.TRANS64.TRYWAIT P2, [UR14], R3 ;  /* 0x00000003ff0075a7 */ /* 0x000e24000804110e */
[----:B0-----:R-:W-:Y:S05]  /*3a230*/  @!P2 BRA `(.L_x_8) ;  /* 0xfffffffc00f8a947 */ /* 0x001fea000383ffff */
[----:B------:R-:W-:Y:S05]  /*3a240*/  BRA `(.L_x_16) ;  /* 0xfffffebc006c7947 */ /* 0x000fea000383ffff */
.L_x_12:
[----:B------:R-:W2:Y:S02]  /*3a250*/  SYNCS.PHASECHK.TRANS64.TRYWAIT P0, [UR14], R2 ;  /* 0x00000002ff0075a7 */ /* 0x000ea4000800110e */
[----:B--2---:R-:W-:Y:S05]  /*3a260*/  @!P0 BRA `(.L_x_12) ;  /* 0xfffffffc00f88947 */ /* 0x004fea000383ffff */
[----:B------:R-:W-:Y:S05]  /*3a270*/  BRA `(.L_x_11) ;  /* 0xffffff5400647947 */ /* 0x000fea000383ffff */
        .weak           $__internal_0_$__cuda_sm10x_tcgen05_guardrail_trap_col_being_dealloced_not_returned_by_alloc
        .type           $__internal_0_$__cuda_sm10x_tcgen05_guardrail_trap_col_being_dealloced_not_returned_by_alloc,@function
        .size           $__internal_0_$__cuda_sm10x_tcgen05_guardrail_trap_col_being_dealloced_not_returned_by_alloc,($__internal_1_$__cuda_sm10x_tcgen05_guardrail_trap_phase_invalid_during_alloc - $__internal_0_$__cuda_sm10x_tcgen05_guardrail_trap_col_being_dealloced_not_returned_by_alloc)
$__internal_0_$__cuda_sm10x_tcgen05_guardrail_trap_col_being_dealloced_not_returned_by_alloc:
[----:B------:R-:W-:Y:S05]  /*3a280*/  BPT.TRAP 0x1 ;  /* 0x000000040000795c */ /* 0x000fea0000300000 */
[----:B------:R-:W-:-:S04]  /*3a290*/  IMAD.MOV.U32 R3, RZ, RZ, 0x0 ;  /* 0x00000000ff037424 */ /* 0x000fc800078e00ff */
[----:B------:R-:W-:Y:S05]  /*3a2a0*/  RET.REL.NODEC R2 `(matmul_kernel) ;  /* 0xfffffc5c02547950 */ /* 0x000fea0003c3ffff */
        .weak           $__internal_1_$__cuda_sm10x_tcgen05_guardrail_trap_phase_invalid_during_alloc
        .type           $__internal_1_$__cuda_sm10x_tcgen05_guardrail_trap_phase_invalid_during_alloc,@function
        .size           $__internal_1_$__cuda_sm10x_tcgen05_guardrail_trap_phase_invalid_during_alloc,($__internal_2_$__cuda_sm10x_tcgen05_guardrail_trap_unallocated_columns_being_dealloced - $__internal_1_$__cuda_sm10x_tcgen05_guardrail_trap_phase_invalid_during_alloc)
$__internal_1_$__cuda_sm10x_tcgen05_guardrail_trap_phase_invalid_during_alloc:
[----:B------:R-:W-:Y:S05]  /*3a2b0*/  BPT.TRAP 0x1 ;  /* 0x000000040000795c */ /* 0x000fea0000300000 */
[----:B------:R-:W-:-:S04]  /*3a2c0*/  IMAD.MOV.U32 R3, RZ, RZ, 0x0 ;  /* 0x00000000ff037424 */ /* 0x000fc800078e00ff */
[----:B------:R-:W-:Y:S05]  /*3a2d0*/  RET.REL.NODEC R2 `(matmul_kernel) ;  /* 0xfffffc5c02487950 */ /* 0x000fea0003c3ffff */
        .weak           $__internal_2_$__cuda_sm10x_tcgen05_guardrail_trap_unallocated_columns_being_dealloced
        .type           $__internal_2_$__cuda_sm10x_tcgen05_guardrail_trap_unallocated_columns_being_dealloced,@function
        .size           $__internal_2_$__cuda_sm10x_tcgen05_guardrail_trap_unallocated_columns_being_dealloced,(.L_x_20 - $__internal_2_$__cuda_sm10x_tcgen05_guardrail_trap_unallocated_columns_being_dealloced)
$__internal_2_$__cuda_sm10x_tcgen05_guardrail_trap_unallocated_columns_being_dealloced:
[----:B------:R-:W-:Y:S05]  /*3a2e0*/  BPT.TRAP 0x1 ;  /* 0x000000040000795c */ /* 0x000fea0000300000 */
[----:B------:R-:W-:-:S04]  /*3a2f0*/  IMAD.MOV.U32 R3, RZ, RZ, 0x0 ;  /* 0x00000000ff037424 */ /* 0x000fc800078e00ff */
[----:B------:R-:W-:Y:S05]  /*3a300*/  RET.REL.NODEC R2 `(matmul_kernel) ;  /* 0xfffffc5c023c7950 */ /* 0x000fea0003c3ffff */
.L_x_17:
[----:B------:R-:W-:-:S00]  /*3a310*/  BRA `(.L_x_17) ;  /* 0xfffffffc00fc7947 */ /* 0x000fc0000383ffff */
[----:B------:R-:W-:-:S00]  /*3a320*/  NOP ;  /* 0x0000000000007918 */ /* 0x000fc00000000000 */
        /* <DEDUP_REMOVED lines=13> */
.L_x_20:


//--------------------- .nv.shared.matmul_kernel  --------------------------
	.section	.nv.shared.matmul_kernel,"aw",@nobits
	.sectionflags	@""
	.align	16
	.zero		1024


//--------------------- .nv.shared.reserved.0     --------------------------
	.section	.nv.shared.reserved.0,"aw",@nobits
	.align	8
	.weak		__nv_reservedSMEM_offset_0_alias
	.size		__nv_reservedSMEM_offset_0_alias, 0, 64
	.other		__nv_reservedSMEM_offset_0_alias,@"STO_CUDA_RESERVED_SHARED STV_DEFAULT"
__nv_reservedSMEM_offset_0_alias:
	.zero		0
.nv.shared.reserved.0:
	.zero		64
	.weak		__nv_reservedSMEM_allocation_phase
	.type		__nv_reservedSMEM_allocation_phase,@object
	.size		__nv_reservedSMEM_allocation_phase,(.L_0 - __nv_reservedSMEM_allocation_phase)
__nv_reservedSMEM_allocation_phase:
	.zero		1
.L_0:
	.zero		7
	.weak		__nv_reservedSMEM_devtool_atexit_pc
	.type		__nv_reservedSMEM_devtool_atexit_pc,@object
	.size		__nv_reservedSMEM_devtool_atexit_pc,(__nv_reservedSMEM_allocation_mask - __nv_reservedSMEM_devtool_atexit_pc)
__nv_reservedSMEM_devtool_atexit_pc:
	.zero		8
	.weak		__nv_reservedSMEM_allocation_mask
	.type		__nv_reservedSMEM_allocation_mask,@object
	.size		__nv_reservedSMEM_allocation_mask,(.L_2 - __nv_reservedSMEM_allocation_mask)
__nv_reservedSMEM_allocation_mask:
	.zero		4
.L_2:


//--------------------- .nv.constant0.matmul_kernel --------------------------
	.section	.nv.constant0.matmul_kernel,"a",@progbits
	.sectionflags	@""
	.align	4
.nv.constant0.matmul_kernel:
	.zero		976


//--------------------- SYMBOLS --------------------------

	.type		.nv.reservedSmem.offset0,@object
	.size		.nv.reservedSmem.offset0,0x4
	.type		.nv.reservedSmem.cap,@object
	.size		.nv.reservedSmem.cap,0x4
